// Persistent TopK kernel for DeepSeek V3 sparse attention indexer.
// See persistent_topk.cuh for kernel implementation.

#include <torch/all.h>
#include <ATen/cuda/CUDAContext.h>
#include <cuda_runtime.h>
#include <algorithm>

#ifndef USE_ROCM
  #include "persistent_topk.cuh"
#endif

namespace {

#ifndef USE_ROCM
template <int TopK>
void launch_persistent_topk(const torch::Tensor& logits,
                            const torch::Tensor& lengths, torch::Tensor& output,
                            torch::Tensor& workspace, int64_t max_seq_len) {
  namespace P = vllm::persistent;

  const int64_t num_rows = logits.size(0);
  const int64_t stride = logits.size(1);
  cudaStream_t stream = at::cuda::getCurrentCUDAStream();

  static int num_sms = 0;
  static int max_smem_per_block = 0;
  if (num_sms == 0) {
    int device;
    cudaGetDevice(&device);
    cudaDeviceGetAttribute(&num_sms, cudaDevAttrMultiProcessorCount, device);
    cudaDeviceGetAttribute(&max_smem_per_block,
                           cudaDevAttrMaxSharedMemoryPerBlockOptin, device);
  }

  if (num_rows > 32 && max_smem_per_block >= 128 * 1024) {
    cudaError_t status =
        vllm::FilteredTopKRaggedTransform<float, int32_t, TopK>(
            logits.data_ptr<float>(), output.data_ptr<int32_t>(),
            lengths.data_ptr<int32_t>(), static_cast<uint32_t>(num_rows),
            static_cast<uint32_t>(TopK), static_cast<uint32_t>(stride), stream);
    TORCH_CHECK(status == cudaSuccess,
                "FilteredTopK failed: ", cudaGetErrorString(status));
  } else {
    TORCH_CHECK(workspace.is_cuda(), "workspace must be CUDA tensor");
    TORCH_CHECK(workspace.dtype() == torch::kUInt8, "workspace must be uint8");

    int effective_max_smem;
    if (num_rows <= 4) {
      effective_max_smem =
          std::min(max_smem_per_block, static_cast<int>(P::kSmemMedium));
    } else if (num_rows <= 8) {
      constexpr int kSmemCapMedium = 48 * 1024;
      effective_max_smem = std::min(max_smem_per_block, kSmemCapMedium);
    } else {
      effective_max_smem = max_smem_per_block;
    }

    size_t available_for_ordered =
        static_cast<size_t>(effective_max_smem) - P::kFixedSmemLarge;
    uint32_t max_chunk_elements =
        static_cast<uint32_t>(available_for_ordered / sizeof(uint32_t));

    uint32_t vec_size = 1;
    if (stride % 4 == 0)
      vec_size = 4;
    else if (stride % 2 == 0)
      vec_size = 2;

    max_chunk_elements = (max_chunk_elements / vec_size) * vec_size;
    uint32_t min_chunk = vec_size * P::kThreadsPerBlock;
    if (max_chunk_elements < min_chunk) max_chunk_elements = min_chunk;

    uint32_t ctas_per_group =
        (static_cast<uint32_t>(stride) + max_chunk_elements - 1) /
        max_chunk_elements;
    uint32_t chunk_size =
        (static_cast<uint32_t>(stride) + ctas_per_group - 1) / ctas_per_group;
    chunk_size = ((chunk_size + vec_size - 1) / vec_size) * vec_size;
    if (chunk_size > max_chunk_elements) chunk_size = max_chunk_elements;

    size_t smem_size = P::kFixedSmemLarge + chunk_size * sizeof(uint32_t);
    if (smem_size < P::kSmemMedium) smem_size = P::kSmemMedium;

    int occupancy = 1;
    cudaOccupancyMaxActiveBlocksPerMultiprocessor(
        &occupancy, P::persistent_topk_kernel<TopK, 4>, P::kThreadsPerBlock,
        smem_size);
    if (occupancy < 1) occupancy = 1;

    uint32_t max_resident_ctas = static_cast<uint32_t>(num_sms) * occupancy;
    uint32_t num_groups = std::min(max_resident_ctas / ctas_per_group,
                                   static_cast<uint32_t>(num_rows));
    if (num_groups == 0) num_groups = 1;
    uint32_t total_ctas = num_groups * ctas_per_group;

    size_t state_bytes = num_groups * sizeof(P::RadixRowState);
    TORCH_CHECK(workspace.size(0) >= static_cast<int64_t>(state_bytes),
                "workspace too small, need ", state_bytes, " bytes");

    P::PersistentTopKParams params;
    params.input = logits.data_ptr<float>();
    params.output = output.data_ptr<int32_t>();
    params.lengths = lengths.data_ptr<int32_t>();
    params.num_rows = static_cast<uint32_t>(num_rows);
    params.stride = static_cast<uint32_t>(stride);
    params.top_k = static_cast<uint32_t>(TopK);
    params.chunk_size = chunk_size;
    params.row_states =
        reinterpret_cast<P::RadixRowState*>(workspace.data_ptr<uint8_t>());
    params.ctas_per_group = ctas_per_group;
    params.max_seq_len = static_cast<uint32_t>(max_seq_len);

  #define LAUNCH_PERSISTENT(TOPK_VAL, VS)                                     \
    do {                                                                      \
      auto kernel = &P::persistent_topk_kernel<TOPK_VAL, VS>;                 \
      cudaError_t err = cudaFuncSetAttribute(                                 \
          kernel, cudaFuncAttributeMaxDynamicSharedMemorySize, smem_size);    \
      TORCH_CHECK(err == cudaSuccess,                                         \
                  "Failed to set smem: ", cudaGetErrorString(err));           \
      kernel<<<total_ctas, P::kThreadsPerBlock, smem_size, stream>>>(params); \
    } while (0)

    if (vec_size == 4) {
      LAUNCH_PERSISTENT(TopK, 4);
    } else if (vec_size == 2) {
      LAUNCH_PERSISTENT(TopK, 2);
    } else {
      LAUNCH_PERSISTENT(TopK, 1);
    }
  #undef LAUNCH_PERSISTENT
  }

  cudaError_t err = cudaGetLastError();
  TORCH_CHECK(err == cudaSuccess,
              "persistent_topk failed: ", cudaGetErrorString(err));
}
#endif

}  // anonymous namespace

void persistent_topk(const torch::Tensor& logits, const torch::Tensor& lengths,
                     torch::Tensor& output, torch::Tensor& workspace, int64_t k,
                     int64_t max_seq_len) {
#ifndef USE_ROCM
  TORCH_CHECK(logits.is_cuda(), "logits must be CUDA tensor");
  TORCH_CHECK(lengths.is_cuda(), "lengths must be CUDA tensor");
  TORCH_CHECK(output.is_cuda(), "output must be CUDA tensor");
  TORCH_CHECK(logits.dtype() == torch::kFloat32, "Only float32 supported");
  TORCH_CHECK(lengths.dtype() == torch::kInt32, "lengths must be int32");
  TORCH_CHECK(output.dtype() == torch::kInt32, "output must be int32");
  TORCH_CHECK(logits.dim() == 2, "logits must be 2D");
  TORCH_CHECK(lengths.dim() == 1 || lengths.dim() == 2,
              "lengths must be 1D or 2D");
  TORCH_CHECK(lengths.is_contiguous(), "lengths must be contiguous");
  TORCH_CHECK(output.dim() == 2, "output must be 2D");

  const int64_t num_rows = logits.size(0);
  const int64_t stride = logits.size(1);

  TORCH_CHECK(lengths.numel() == num_rows, "lengths size mismatch");
  TORCH_CHECK(output.size(0) == num_rows && output.size(1) == k,
              "output size mismatch");
  TORCH_CHECK(k == 512 || k == 1024 || k == 2048,
              "persistent_topk supports k=512, k=1024, or k=2048, got k=", k);

  if (k == 512) {
    launch_persistent_topk<512>(logits, lengths, output, workspace,
                                max_seq_len);
  } else if (k == 1024) {
    launch_persistent_topk<1024>(logits, lengths, output, workspace,
                                 max_seq_len);
  } else {
    launch_persistent_topk<2048>(logits, lengths, output, workspace,
                                 max_seq_len);
  }
#else
  TORCH_CHECK(false, "persistent_topk is not supported on ROCm");
#endif
}


// ===== COMPILED SASS (sm_80) =====

	.target	sm_80

	.elftype	@"ET_EXEC"


//--------------------- .note.nv.tkinfo           --------------------------
	.section	.note.nv.tkinfo,"",@"SHT_NOTE"
	.sectionflags	@"SHF_NOTE_NV_TKINFO"
	.tkinfo
        /*0018*/ 	.word	0x00000002
        /*0030*/ 	.string	""
        /*0030*/ 	.string	"ptxas"
        /*0030*/ 	.string	"Cuda compilation tools, release 13.0, V13.0.88"
        /*0030*/ 	.string	"Build cuda_13.0.r13.0/compiler.36424714_0"
        /*0030*/ 	.string	"-arch sm_80 -m 64 "



//--------------------- .note.nv.cuinfo           --------------------------
	.section	.note.nv.cuinfo,"",@"SHT_NOTE"
	.sectionflags	@"SHF_NOTE_NV_CUINFO"
        /*0018*/ 	.short	0x0002
        /*001a*/ 	.short	0x0050
        /*001c*/ 	.short	0x0082
	.zero		2


//--------------------- .nv.info                  --------------------------
	.section	.nv.info,"",@"SHT_CUDA_INFO"
	.align	4


	//----- nvinfo : EIATTR_REGCOUNT
	.align		4
        /*0000*/ 	.byte	0x04, 0x2f
        /*0002*/ 	.short	(.L_41 - .L_40)
	.align		4
.L_40:
        /*0004*/ 	.word	index@(_ZN3cub17CUB_300001_SM_8006detail11EmptyKernelIvEEvv)
        /*0008*/ 	.word	0x00000004


	//----- nvinfo : EIATTR_FRAME_SIZE
	.align		4
.L_41:
        /*000c*/ 	.byte	0x04, 0x11
        /*000e*/ 	.short	(.L_43 - .L_42)
	.align		4
.L_42:
        /*0010*/ 	.word	index@(_ZN3cub17CUB_300001_SM_8006detail11EmptyKernelIvEEvv)
        /*0014*/ 	.word	0x00000000


	//----- nvinfo : EIATTR_REGCOUNT
	.align		4
.L_43:
        /*0018*/ 	.byte	0x04, 0x2f
        /*001a*/ 	.short	(.L_45 - .L_44)
	.align		4
.L_44:
        /*001c*/ 	.word	index@(_ZN4vllm25FilteredTopKUnifiedKernelIfiLi1EEEvPKT_PT0_PKS4_jjj)
        /*0020*/ 	.word	0x00000016


	//----- nvinfo : EIATTR_FRAME_SIZE
	.align		4
.L_45:
        /*0024*/ 	.byte	0x04, 0x11
        /*0026*/ 	.short	(.L_47 - .L_46)
	.align		4
.L_46:
        /*0028*/ 	.word	index@(_ZN4vllm25FilteredTopKUnifiedKernelIfiLi1EEEvPKT_PT0_PKS4_jjj)
        /*002c*/ 	.word	0x00000000


	//----- nvinfo : EIATTR_REGCOUNT
	.align		4
.L_47:
        /*0030*/ 	.byte	0x04, 0x2f
        /*0032*/ 	.short	(.L_49 - .L_48)
	.align		4
.L_48:
        /*0034*/ 	.word	index@(_ZN4vllm25FilteredTopKUnifiedKernelIfiLi2EEEvPKT_PT0_PKS4_jjj)
        /*0038*/ 	.word	0x00000016


	//----- nvinfo : EIATTR_FRAME_SIZE
	.align		4
.L_49:
        /*003c*/ 	.byte	0x04, 0x11
        /*003e*/ 	.short	(.L_51 - .L_50)
	.align		4
.L_50:
        /*0040*/ 	.word	index@(_ZN4vllm25FilteredTopKUnifiedKernelIfiLi2EEEvPKT_PT0_PKS4_jjj)
        /*0044*/ 	.word	0x00000000


	//----- nvinfo : EIATTR_REGCOUNT
	.align		4
.L_51:
        /*0048*/ 	.byte	0x04, 0x2f
        /*004a*/ 	.short	(.L_53 - .L_52)
	.align		4
.L_52:
        /*004c*/ 	.word	index@(_ZN4vllm25FilteredTopKUnifiedKernelIfiLi4EEEvPKT_PT0_PKS4_jjj)
        /*0050*/ 	.word	0x0000001a


	//----- nvinfo : EIATTR_FRAME_SIZE
	.align		4
.L_53:
        /*0054*/ 	.byte	0x04, 0x11
        /*0056*/ 	.short	(.L_55 - .L_54)
	.align		4
.L_54:
        /*0058*/ 	.word	index@(_ZN4vllm25FilteredTopKUnifiedKernelIfiLi4EEEvPKT_PT0_PKS4_jjj)
        /*005c*/ 	.word	0x00000000


	//----- nvinfo : EIATTR_REGCOUNT
	.align		4
.L_55:
        /*0060*/ 	.byte	0x04, 0x2f
        /*0062*/ 	.short	(.L_57 - .L_56)
	.align		4
.L_56:
        /*0064*/ 	.word	index@(_ZN4vllm10persistent22persistent_topk_kernelILj4EEEvNS0_20PersistentTopKParamsE)
        /*0068*/ 	.word	0x00000020


	//----- nvinfo : EIATTR_FRAME_SIZE
	.align		4
.L_57:
        /*006c*/ 	.byte	0x04, 0x11
        /*006e*/ 	.short	(.L_59 - .L_58)
	.align		4
.L_58:
        /*0070*/ 	.word	index@($__internal_8_$__cuda_sm70_votesync_ballot)
        /*0074*/ 	.word	0x00000000


	//----- nvinfo : EIATTR_FRAME_SIZE
	.align		4
.L_59:
        /*0078*/ 	.byte	0x04, 0x11
        /*007a*/ 	.short	(.L_61 - .L_60)
	.align		4
.L_60:
        /*007c*/ 	.word	index@($__internal_7_$__cuda_sm70_shflsync_up_p)
        /*0080*/ 	.word	0x00000000


	//----- nvinfo : EIATTR_FRAME_SIZE
	.align		4
.L_61:
        /*0084*/ 	.byte	0x04, 0x11
        /*0086*/ 	.short	(.L_63 - .L_62)
	.align		4
.L_62:
        /*0088*/ 	.word	index@($__internal_6_$__cuda_sm70_shflsync_idx_p)
        /*008c*/ 	.word	0x00000000


	//----- nvinfo : EIATTR_FRAME_SIZE
	.align		4
.L_63:
        /*0090*/ 	.byte	0x04, 0x11
        /*0092*/ 	.short	(.L_65 - .L_64)
	.align		4
.L_64:
        /*0094*/ 	.word	index@($_ZN4vllm10persistent22persistent_topk_kernelILj4EEEvNS0_20PersistentTopKParamsE$_ZN4vllm10persistent19histogram_2048_topkEPKfPii)
        /*0098*/ 	.word	0x00000000


	//----- nvinfo : EIATTR_FRAME_SIZE
	.align		4
.L_65:
        /*009c*/ 	.byte	0x04, 0x11
        /*009e*/ 	.short	(.L_67 - .L_66)
	.align		4
.L_66:
        /*00a0*/ 	.word	index@($_ZN4vllm10persistent22persistent_topk_kernelILj4EEEvNS0_20PersistentTopKParamsE$_ZN4vllm10persistent18histogram_256_topkEPKfPiii)
        /*00a4*/ 	.word	0x00000000


	//----- nvinfo : EIATTR_FRAME_SIZE
	.align		4
.L_67:
        /*00a8*/ 	.byte	0x04, 0x11
        /*00aa*/ 	.short	(.L_69 - .L_68)
	.align		4
.L_68:
        /*00ac*/ 	.word	index@(_ZN4vllm10persistent22persistent_topk_kernelILj4EEEvNS0_20PersistentTopKParamsE)
        /*00b0*/ 	.word	0x00000030


	//----- nvinfo : EIATTR_REGCOUNT
	.align		4
.L_69:
        /*00b4*/ 	.byte	0x04, 0x2f
        /*00b6*/ 	.short	(.L_71 - .L_70)
	.align		4
.L_70:
        /*00b8*/ 	.word	index@(_ZN4vllm10persistent22persistent_topk_kernelILj2EEEvNS0_20PersistentTopKParamsE)
        /*00bc*/ 	.word	0x00000020


	//----- nvinfo : EIATTR_FRAME_SIZE
	.align		4
.L_71:
        /*00c0*/ 	.byte	0x04, 0x11
        /*00c2*/ 	.short	(.L_73 - .L_72)
	.align		4
.L_72:
        /*00c4*/ 	.word	index@($__internal_5_$__cuda_sm70_votesync_ballot)
        /*00c8*/ 	.word	0x00000000


	//----- nvinfo : EIATTR_FRAME_SIZE
	.align		4
.L_73:
        /*00cc*/ 	.byte	0x04, 0x11
        /*00ce*/ 	.short	(.L_75 - .L_74)
	.align		4
.L_74:
        /*00d0*/ 	.word	index@($__internal_4_$__cuda_sm70_shflsync_up_p)
        /*00d4*/ 	.word	0x00000000


	//----- nvinfo : EIATTR_FRAME_SIZE
	.align		4
.L_75:
        /*00d8*/ 	.byte	0x04, 0x11
        /*00da*/ 	.short	(.L_77 - .L_76)
	.align		4
.L_76:
        /*00dc*/ 	.word	index@($__internal_3_$__cuda_sm70_shflsync_idx_p)
        /*00e0*/ 	.word	0x00000000


	//----- nvinfo : EIATTR_FRAME_SIZE
	.align		4
.L_77:
        /*00e4*/ 	.byte	0x04, 0x11
        /*00e6*/ 	.short	(.L_79 - .L_78)
	.align		4
.L_78:
        /*00e8*/ 	.word	index@($_ZN4vllm10persistent22persistent_topk_kernelILj2EEEvNS0_20PersistentTopKParamsE$_ZN4vllm10persistent19histogram_2048_topkEPKfPii)
        /*00ec*/ 	.word	0x00000000


	//----- nvinfo : EIATTR_FRAME_SIZE
	.align		4
.L_79:
        /*00f0*/ 	.byte	0x04, 0x11
        /*00f2*/ 	.short	(.L_81 - .L_80)
	.align		4
.L_80:
        /*00f4*/ 	.word	index@($_ZN4vllm10persistent22persistent_topk_kernelILj2EEEvNS0_20PersistentTopKParamsE$_ZN4vllm10persistent18histogram_256_topkEPKfPiii)
        /*00f8*/ 	.word	0x00000000


	//----- nvinfo : EIATTR_FRAME_SIZE
	.align		4
.L_81:
        /*00fc*/ 	.byte	0x04, 0x11
        /*00fe*/ 	.short	(.L_83 - .L_82)
	.align		4
.L_82:
        /*0100*/ 	.word	index@(_ZN4vllm10persistent22persistent_topk_kernelILj2EEEvNS0_20PersistentTopKParamsE)
        /*0104*/ 	.word	0x00000020


	//----- nvinfo : EIATTR_REGCOUNT
	.align		4
.L_83:
        /*0108*/ 	.byte	0x04, 0x2f
        /*010a*/ 	.short	(.L_85 - .L_84)
	.align		4
.L_84:
        /*010c*/ 	.word	index@(_ZN4vllm10persistent22persistent_topk_kernelILj1EEEvNS0_20PersistentTopKParamsE)
        /*0110*/ 	.word	0x00000020


	//----- nvinfo : EIATTR_FRAME_SIZE
	.align		4
.L_85:
        /*0114*/ 	.byte	0x04, 0x11
        /*0116*/ 	.short	(.L_87 - .L_86)
	.align		4
.L_86:
        /*0118*/ 	.word	index@($__internal_2_$__cuda_sm70_votesync_ballot)
        /*011c*/ 	.word	0x00000000


	//----- nvinfo : EIATTR_FRAME_SIZE
	.align		4
.L_87:
        /*0120*/ 	.byte	0x04, 0x11
        /*0122*/ 	.short	(.L_89 - .L_88)
	.align		4
.L_88:
        /*0124*/ 	.word	index@($__internal_1_$__cuda_sm70_shflsync_up_p)
        /*0128*/ 	.word	0x00000000


	//----- nvinfo : EIATTR_FRAME_SIZE
	.align		4
.L_89:
        /*012c*/ 	.byte	0x04, 0x11
        /*012e*/ 	.short	(.L_91 - .L_90)
	.align		4
.L_90:
        /*0130*/ 	.word	index@($__internal_0_$__cuda_sm70_shflsync_idx_p)
        /*0134*/ 	.word	0x00000000


	//----- nvinfo : EIATTR_FRAME_SIZE
	.align		4
.L_91:
        /*0138*/ 	.byte	0x04, 0x11
        /*013a*/ 	.short	(.L_93 - .L_92)
	.align		4
.L_92:
        /*013c*/ 	.word	index@($_ZN4vllm10persistent22persistent_topk_kernelILj1EEEvNS0_20PersistentTopKParamsE$_ZN4vllm10persistent19histogram_2048_topkEPKfPii)
        /*0140*/ 	.word	0x00000000


	//----- nvinfo : EIATTR_FRAME_SIZE
	.align		4
.L_93:
        /*0144*/ 	.byte	0x04, 0x11
        /*0146*/ 	.short	(.L_95 - .L_94)
	.align		4
.L_94:
        /*0148*/ 	.word	index@($_ZN4vllm10persistent22persistent_topk_kernelILj1EEEvNS0_20PersistentTopKParamsE$_ZN4vllm10persistent18histogram_256_topkEPKfPiii)
        /*014c*/ 	.word	0x00000000


	//----- nvinfo : EIATTR_FRAME_SIZE
	.align		4
.L_95:
        /*0150*/ 	.byte	0x04, 0x11
        /*0152*/ 	.short	(.L_97 - .L_96)
	.align		4
.L_96:
        /*0154*/ 	.word	index@(_ZN4vllm10persistent22persistent_topk_kernelILj1EEEvNS0_20PersistentTopKParamsE)
        /*0158*/ 	.word	0x00000020


	//----- nvinfo : EIATTR_MIN_STACK_SIZE
	.align		4
.L_97:
        /*015c*/ 	.byte	0x04, 0x12
        /*015e*/ 	.short	(.L_99 - .L_98)
	.align		4
.L_98:
        /*0160*/ 	.word	index@(_ZN4vllm10persistent22persistent_topk_kernelILj1EEEvNS0_20PersistentTopKParamsE)
        /*0164*/ 	.word	0x00000020


	//----- nvinfo : EIATTR_MIN_STACK_SIZE
	.align		4
.L_99:
        /*0168*/ 	.byte	0x04, 0x12
        /*016a*/ 	.short	(.L_101 - .L_100)
	.align		4
.L_100:
        /*016c*/ 	.word	index@(_ZN4vllm10persistent22persistent_topk_kernelILj2EEEvNS0_20PersistentTopKParamsE)
        /*0170*/ 	.word	0x00000020


	//----- nvinfo : EIATTR_MIN_STACK_SIZE
	.align		4
.L_101:
        /*0174*/ 	.byte	0x04, 0x12
        /*0176*/ 	.short	(.L_103 - .L_102)
	.align		4
.L_102:
        /*0178*/ 	.word	index@(_ZN4vllm10persistent22persistent_topk_kernelILj4EEEvNS0_20PersistentTopKParamsE)
        /*017c*/ 	.word	0x00000030


	//----- nvinfo : EIATTR_MIN_STACK_SIZE
	.align		4
.L_103:
        /*0180*/ 	.byte	0x04, 0x12
        /*0182*/ 	.short	(.L_105 - .L_104)
	.align		4
.L_104:
        /*0184*/ 	.word	index@(_ZN4vllm25FilteredTopKUnifiedKernelIfiLi4EEEvPKT_PT0_PKS4_jjj)
        /*0188*/ 	.word	0x00000000


	//----- nvinfo : EIATTR_MIN_STACK_SIZE
	.align		4
.L_105:
        /*018c*/ 	.byte	0x04, 0x12
        /*018e*/ 	.short	(.L_107 - .L_106)
	.align		4
.L_106:
        /*0190*/ 	.word	index@(_ZN4vllm25FilteredTopKUnifiedKernelIfiLi2EEEvPKT_PT0_PKS4_jjj)
        /*0194*/ 	.word	0x00000000


	//----- nvinfo : EIATTR_MIN_STACK_SIZE
	.align		4
.L_107:
        /*0198*/ 	.byte	0x04, 0x12
        /*019a*/ 	.short	(.L_109 - .L_108)
	.align		4
.L_108:
        /*019c*/ 	.word	index@(_ZN4vllm25FilteredTopKUnifiedKernelIfiLi1EEEvPKT_PT0_PKS4_jjj)
        /*01a0*/ 	.word	0x00000000


	//----- nvinfo : EIATTR_MIN_STACK_SIZE
	.align		4
.L_109:
        /*01a4*/ 	.byte	0x04, 0x12
        /*01a6*/ 	.short	(.L_111 - .L_110)
	.align		4
.L_110:
        /*01a8*/ 	.word	index@(_ZN3cub17CUB_300001_SM_8006detail11EmptyKernelIvEEvv)
        /*01ac*/ 	.word	0x00000000
.L_111:


//--------------------- .nv.info._ZN4vllm10persistent22persistent_topk_kernelILj1EEEvNS0_20PersistentTopKParamsE --------------------------
	.section	.nv.info._ZN4vllm10persistent22persistent_topk_kernelILj1EEEvNS0_20PersistentTopKParamsE,"",@"SHT_CUDA_INFO"
	.sectionflags	@""
	.align	4


	//----- nvinfo : EIATTR_CUDA_API_VERSION
	.align		4
        /*0000*/ 	.byte	0x04, 0x37
        /*0002*/ 	.short	(.L_113 - .L_112)
.L_112:
        /*0004*/ 	.word	0x00000082


	//----- nvinfo : EIATTR_SW2861232_WAR
	.align		4
.L_113:
        /*0008*/ 	.byte	0x01, 0x35
	.zero		2


	//----- nvinfo : EIATTR_PARAM_CBANK
	.align		4
        /*000c*/ 	.byte	0x04, 0x0a
        /*000e*/ 	.short	(.L_115 - .L_114)
	.align		4
.L_114:
        /*0010*/ 	.word	index@(.nv.constant0._ZN4vllm10persistent22persistent_topk_kernelILj1EEEvNS0_20PersistentTopKParamsE)
        /*0014*/ 	.short	0x0160
        /*0016*/ 	.short	0x0038


	//----- nvinfo : EIATTR_CBANK_PARAM_SIZE
	.align		4
.L_115:
        /*0018*/ 	.byte	0x03, 0x19
        /*001a*/ 	.short	0x0038


	//----- nvinfo : EIATTR_KPARAM_INFO
	.align		4
        /*001c*/ 	.byte	0x04, 0x17
        /*001e*/ 	.short	(.L_117 - .L_116)
.L_116:
        /*0020*/ 	.word	0x00000000
        /*0024*/ 	.short	0x0000
        /*0026*/ 	.short	0x0000
        /*0028*/ 	.byte	0x00, 0xf0, 0xe1, 0x00


	//----- nvinfo : EIATTR_MAXREG_COUNT
	.align		4
.L_117:
        /*002c*/ 	.byte	0x03, 0x1b
        /*002e*/ 	.short	0x0020


	//----- nvinfo : EIATTR_NUM_BARRIERS
	.align		4
        /*0030*/ 	.byte	0x02, 0x4c
        /*0032*/ 	.byte	0x01
	.zero		1


	//----- nvinfo : EIATTR_MERCURY_ISA_VERSION
	.align		4
        /*0034*/ 	.byte	0x03, 0x5f
        /*0036*/ 	.short	0x0000


	//----- nvinfo : EIATTR_INT_WARP_WIDE_INSTR_OFFSETS
	.align		4
        /*0038*/ 	.byte	0x04, 0x31
        /*003a*/ 	.short	(.L_119 - .L_118)


	//   ....[0]....
.L_118:
        /*003c*/ 	.word	0x000062f0


	//   ....[1]....
        /*0040*/ 	.word	0x00006300


	//   ....[2]....
        /*0044*/ 	.word	0x000064e0


	//   ....[3]....
        /*0048*/ 	.word	0x00006570


	//   ....[4]....
        /*004c*/ 	.word	0x00006880


	//   ....[5]....
        /*0050*/ 	.word	0x00006940


	//   ....[6]....
        /*0054*/ 	.word	0x00007d80


	//   ....[7]....
        /*0058*/ 	.word	0x00007e00


	//   ....[8]....
        /*005c*/ 	.word	0x00007ed0


	//   ....[9]....
        /*0060*/ 	.word	0x00007f60


	//   ....[10]....
        /*0064*/ 	.word	0x00008140


	//   ....[11]....
        /*0068*/ 	.word	0x000081c0


	//   ....[12]....
        /*006c*/ 	.word	0x00008290


	//   ....[13]....
        /*0070*/ 	.word	0x00008320


	//   ....[14]....
        /*0074*/ 	.word	0x00008470


	//   ....[15]....
        /*0078*/ 	.word	0x000084f0


	//   ....[16]....
        /*007c*/ 	.word	0x000085d0


	//   ....[17]....
        /*0080*/ 	.word	0x00008670


	//   ....[18]....
        /*0084*/ 	.word	0x000087c0


	//   ....[19]....
        /*0088*/ 	.word	0x00008840


	//   ....[20]....
        /*008c*/ 	.word	0x00008920


	//   ....[21]....
        /*0090*/ 	.word	0x000089c0


	//   ....[22]....
        /*0094*/ 	.word	0x00008b10


	//   ....[23]....
        /*0098*/ 	.word	0x00008b90


	//   ....[24]....
        /*009c*/ 	.word	0x00008c70


	//   ....[25]....
        /*00a0*/ 	.word	0x00008d10


	//   ....[26]....
        /*00a4*/ 	.word	0x00009580


	//   ....[27]....
        /*00a8*/ 	.word	0x00009600


	//   ....[28]....
        /*00ac*/ 	.word	0x000096a0


	//   ....[29]....
        /*00b0*/ 	.word	0x00009730


	//   ....[30]....
        /*00b4*/ 	.word	0x00009890


	//   ....[31]....
        /*00b8*/ 	.word	0x00009910


	//   ....[32]....
        /*00bc*/ 	.word	0x000099b0


	//   ....[33]....
        /*00c0*/ 	.word	0x00009a40


	//   ....[34]....
        /*00c4*/ 	.word	0x00009ba0


	//   ....[35]....
        /*00c8*/ 	.word	0x00009c20


	//   ....[36]....
        /*00cc*/ 	.word	0x00009cc0


	//   ....[37]....
        /*00d0*/ 	.word	0x00009d50


	//   ....[38]....
        /*00d4*/ 	.word	0x00009f00


	//   ....[39]....
        /*00d8*/ 	.word	0x00009f80


	//   ....[40]....
        /*00dc*/ 	.word	0x0000a020


	//   ....[41]....
        /*00e0*/ 	.word	0x0000a0b0


	//   ....[42]....
        /*00e4*/ 	.word	0x0000a1e0


	//   ....[43]....
        /*00e8*/ 	.word	0x0000a260


	//   ....[44]....
        /*00ec*/ 	.word	0x0000a300


	//   ....[45]....
        /*00f0*/ 	.word	0x0000a390


	//   ....[46]....
        /*00f4*/ 	.word	0x0000a4c0


	//   ....[47]....
        /*00f8*/ 	.word	0x0000a540


	//   ....[48]....
        /*00fc*/ 	.word	0x0000a5e0


	//   ....[49]....
        /*0100*/ 	.word	0x0000a670


	//   ....[50]....
        /*0104*/ 	.word	0x0000a7a0


	//   ....[51]....
        /*0108*/ 	.word	0x0000a820


	//   ....[52]....
        /*010c*/ 	.word	0x0000a8c0


	//   ....[53]....
        /*0110*/ 	.word	0x0000a950


	//   ....[54]....
        /*0114*/ 	.word	0x0000b190


	//   ....[55]....
        /*0118*/ 	.word	0x0000b210


	//   ....[56]....
        /*011c*/ 	.word	0x0000b2b0


	//   ....[57]....
        /*0120*/ 	.word	0x0000b340


	//   ....[58]....
        /*0124*/ 	.word	0x0000b4b0


	//   ....[59]....
        /*0128*/ 	.word	0x0000b530


	//   ....[60]....
        /*012c*/ 	.word	0x0000b5d0


	//   ....[61]....
        /*0130*/ 	.word	0x0000b660


	//   ....[62]....
        /*0134*/ 	.word	0x0000b7d0


	//   ....[63]....
        /*0138*/ 	.word	0x0000b850


	//   ....[64]....
        /*013c*/ 	.word	0x0000b8f0


	//   ....[65]....
        /*0140*/ 	.word	0x0000b980


	//   ....[66]....
        /*0144*/ 	.word	0x0000bb40


	//   ....[67]....
        /*0148*/ 	.word	0x0000bbc0


	//   ....[68]....
        /*014c*/ 	.word	0x0000bc60


	//   ....[69]....
        /*0150*/ 	.word	0x0000bcf0


	//   ....[70]....
        /*0154*/ 	.word	0x0000be30


	//   ....[71]....
        /*0158*/ 	.word	0x0000beb0


	//   ....[72]....
        /*015c*/ 	.word	0x0000bf50


	//   ....[73]....
        /*0160*/ 	.word	0x0000bfe0


	//   ....[74]....
        /*0164*/ 	.word	0x0000c120


	//   ....[75]....
        /*0168*/ 	.word	0x0000c1a0


	//   ....[76]....
        /*016c*/ 	.word	0x0000c240


	//   ....[77]....
        /*0170*/ 	.word	0x0000c2d0


	//   ....[78]....
        /*0174*/ 	.word	0x0000c410


	//   ....[79]....
        /*0178*/ 	.word	0x0000c490


	//   ....[80]....
        /*017c*/ 	.word	0x0000c530


	//   ....[81]....
        /*0180*/ 	.word	0x0000c5c0


	//   ....[82]....
        /*0184*/ 	.word	0x0000ce00


	//   ....[83]....
        /*0188*/ 	.word	0x0000ce80


	//   ....[84]....
        /*018c*/ 	.word	0x0000cf20


	//   ....[85]....
        /*0190*/ 	.word	0x0000cfb0


	//   ....[86]....
        /*0194*/ 	.word	0x0000d120


	//   ....[87]....
        /*0198*/ 	.word	0x0000d1a0


	//   ....[88]....
        /*019c*/ 	.word	0x0000d240


	//   ....[89]....
        /*01a0*/ 	.word	0x0000d2d0


	//   ....[90]....
        /*01a4*/ 	.word	0x0000d440


	//   ....[91]....
        /*01a8*/ 	.word	0x0000d4c0


	//   ....[92]....
        /*01ac*/ 	.word	0x0000d560


	//   ....[93]....
        /*01b0*/ 	.word	0x0000d5f0


	//   ....[94]....
        /*01b4*/ 	.word	0x0000d7b0


	//   ....[95]....
        /*01b8*/ 	.word	0x0000d830


	//   ....[96]....
        /*01bc*/ 	.word	0x0000d8d0


	//   ....[97]....
        /*01c0*/ 	.word	0x0000d960


	//   ....[98]....
        /*01c4*/ 	.word	0x0000daa0


	//   ....[99]....
        /*01c8*/ 	.word	0x0000db20


	//   ....[100]....
        /*01cc*/ 	.word	0x0000dbc0


	//   ....[101]....
        /*01d0*/ 	.word	0x0000dc50


	//   ....[102]....
        /*01d4*/ 	.word	0x0000dd90


	//   ....[103]....
        /*01d8*/ 	.word	0x0000de10


	//   ....[104]....
        /*01dc*/ 	.word	0x0000deb0


	//   ....[105]....
        /*01e0*/ 	.word	0x0000df40


	//   ....[106]....
        /*01e4*/ 	.word	0x0000e080


	//   ....[107]....
        /*01e8*/ 	.word	0x0000e100


	//   ....[108]....
        /*01ec*/ 	.word	0x0000e1a0


	//   ....[109]....
        /*01f0*/ 	.word	0x0000e230


	//   ....[110]....
        /*01f4*/ 	.word	0x0000ea40


	//   ....[111]....
        /*01f8*/ 	.word	0x0000ead0


	//   ....[112]....
        /*01fc*/ 	.word	0x0000eb70


	//   ....[113]....
        /*0200*/ 	.word	0x0000ec00


	//   ....[114]....
        /*0204*/ 	.word	0x0000ed50


	//   ....[115]....
        /*0208*/ 	.word	0x0000ede0


	//   ....[116]....
        /*020c*/ 	.word	0x0000ee80


	//   ....[117]....
        /*0210*/ 	.word	0x0000ef10


	//   ....[118]....
        /*0214*/ 	.word	0x0000f060


	//   ....[119]....
        /*0218*/ 	.word	0x0000f0f0


	//   ....[120]....
        /*021c*/ 	.word	0x0000f190


	//   ....[121]....
        /*0220*/ 	.word	0x0000f220


	//   ....[122]....
        /*0224*/ 	.word	0x0000f3c0


	//   ....[123]....
        /*0228*/ 	.word	0x0000f450


	//   ....[124]....
        /*022c*/ 	.word	0x0000f4f0


	//   ....[125]....
        /*0230*/ 	.word	0x0000f580


	//   ....[126]....
        /*0234*/ 	.word	0x0000f6a0


	//   ....[127]....
        /*0238*/ 	.word	0x0000f730


	//   ....[128]....
        /*023c*/ 	.word	0x0000f7d0


	//   ....[129]....
        /*0240*/ 	.word	0x0000f860


	//   ....[130]....
        /*0244*/ 	.word	0x0000f980


	//   ....[131]....
        /*0248*/ 	.word	0x0000fa10


	//   ....[132]....
        /*024c*/ 	.word	0x0000fab0


	//   ....[133]....
        /*0250*/ 	.word	0x0000fb40


	//   ....[134]....
        /*0254*/ 	.word	0x0000fc60


	//   ....[135]....
        /*0258*/ 	.word	0x0000fcf0


	//   ....[136]....
        /*025c*/ 	.word	0x0000fd90


	//   ....[137]....
        /*0260*/ 	.word	0x0000fe20


	//   ....[138]....
        /*0264*/ 	.word	0x00010070


	//   ....[139]....
        /*0268*/ 	.word	0x00010100


	//   ....[140]....
        /*026c*/ 	.word	0x000102b0


	//   ....[141]....
        /*0270*/ 	.word	0x00010340


	//   ....[142]....
        /*0274*/ 	.word	0x00010460


	//   ....[143]....
        /*0278*/ 	.word	0x000104f0


	//   ....[144]....
        /*027c*/ 	.word	0x00010610


	//   ....[145]....
        /*0280*/ 	.word	0x000106a0


	//   ....[146]....
        /*0284*/ 	.word	0x000107c0


	//   ....[147]....
        /*0288*/ 	.word	0x00010850


	//   ....[148]....
        /*028c*/ 	.word	0x00010b00


	//   ....[149]....
        /*0290*/ 	.word	0x00010b90


	//   ....[150]....
        /*0294*/ 	.word	0x00010d60


	//   ....[151]....
        /*0298*/ 	.word	0x00010df0


	//   ....[152]....
        /*029c*/ 	.word	0x00010f20


	//   ....[153]....
        /*02a0*/ 	.word	0x00010fc0


	//   ....[154]....
        /*02a4*/ 	.word	0x000110f0


	//   ....[155]....
        /*02a8*/ 	.word	0x00011190


	//   ....[156]....
        /*02ac*/ 	.word	0x000112c0


	//   ....[157]....
        /*02b0*/ 	.word	0x00011360


	//   ....[158]....
        /*02b4*/ 	.word	0x000136f0


	//   ....[159]....
        /*02b8*/ 	.word	0x00013740


	//   ....[160]....
        /*02bc*/ 	.word	0x00013780


	//   ....[161]....
        /*02c0*/ 	.word	0x000137a0


	//   ....[162]....
        /*02c4*/ 	.word	0x000137c0


	//   ....[163]....
        /*02c8*/ 	.word	0x000137e0


	//   ....[164]....
        /*02cc*/ 	.word	0x00013820


	//   ....[165]....
        /*02d0*/ 	.word	0x00013830


	//   ....[166]....
        /*02d4*/ 	.word	0x00013980


	//   ....[167]....
        /*02d8*/ 	.word	0x000139d0


	//   ....[168]....
        /*02dc*/ 	.word	0x00013a00


	//   ....[169]....
        /*02e0*/ 	.word	0x00013a20


	//   ....[170]....
        /*02e4*/ 	.word	0x00013a40


	//   ....[171]....
        /*02e8*/ 	.word	0x00013a60


	//   ....[172]....
        /*02ec*/ 	.word	0x00013ab0


	//   ....[173]....
        /*02f0*/ 	.word	0x00013ac0


	//   ....[174]....
        /*02f4*/ 	.word	0x00013c90


	//   ....[175]....
        /*02f8*/ 	.word	0x00013ce0


	//   ....[176]....
        /*02fc*/ 	.word	0x00013d20


	//   ....[177]....
        /*0300*/ 	.word	0x00013d40


	//   ....[178]....
        /*0304*/ 	.word	0x00013d60


	//   ....[179]....
        /*0308*/ 	.word	0x00013d80


	//   ....[180]....
        /*030c*/ 	.word	0x00013dc0


	//   ....[181]....
        /*0310*/ 	.word	0x00013dd0


	//   ....[182]....
        /*0314*/ 	.word	0x00013f30


	//   ....[183]....
        /*0318*/ 	.word	0x00013f80


	//   ....[184]....
        /*031c*/ 	.word	0x00013fb0


	//   ....[185]....
        /*0320*/ 	.word	0x00013fd0


	//   ....[186]....
        /*0324*/ 	.word	0x00013ff0


	//   ....[187]....
        /*0328*/ 	.word	0x00014010


	//   ....[188]....
        /*032c*/ 	.word	0x00014060


	//   ....[189]....
        /*0330*/ 	.word	0x00014070


	//   ....[190]....
        /*0334*/ 	.word	0x00014250


	//   ....[191]....
        /*0338*/ 	.word	0x000142a0


	//   ....[192]....
        /*033c*/ 	.word	0x000142e0


	//   ....[193]....
        /*0340*/ 	.word	0x00014300


	//   ....[194]....
        /*0344*/ 	.word	0x00014320


	//   ....[195]....
        /*0348*/ 	.word	0x00014340


	//   ....[196]....
        /*034c*/ 	.word	0x00014380


	//   ....[197]....
        /*0350*/ 	.word	0x00014390


	//   ....[198]....
        /*0354*/ 	.word	0x000144f0


	//   ....[199]....
        /*0358*/ 	.word	0x00014540


	//   ....[200]....
        /*035c*/ 	.word	0x00014570


	//   ....[201]....
        /*0360*/ 	.word	0x00014590


	//   ....[202]....
        /*0364*/ 	.word	0x000145b0


	//   ....[203]....
        /*0368*/ 	.word	0x000145d0


	//   ....[204]....
        /*036c*/ 	.word	0x00014620


	//   ....[205]....
        /*0370*/ 	.word	0x00014630


	//   ....[206]....
        /*0374*/ 	.word	0x00014810


	//   ....[207]....
        /*0378*/ 	.word	0x00014860


	//   ....[208]....
        /*037c*/ 	.word	0x000148a0


	//   ....[209]....
        /*0380*/ 	.word	0x000148c0


	//   ....[210]....
        /*0384*/ 	.word	0x000148e0


	//   ....[211]....
        /*0388*/ 	.word	0x00014900


	//   ....[212]....
        /*038c*/ 	.word	0x00014940


	//   ....[213]....
        /*0390*/ 	.word	0x00014950


	//   ....[214]....
        /*0394*/ 	.word	0x00014aa0


	//   ....[215]....
        /*0398*/ 	.word	0x00014af0


	//   ....[216]....
        /*039c*/ 	.word	0x00014b20


	//   ....[217]....
        /*03a0*/ 	.word	0x00014b40


	//   ....[218]....
        /*03a4*/ 	.word	0x00014b60


	//   ....[219]....
        /*03a8*/ 	.word	0x00014b80


	//   ....[220]....
        /*03ac*/ 	.word	0x00014bd0


	//   ....[221]....
        /*03b0*/ 	.word	0x00014be0


	//   ....[222]....
        /*03b4*/ 	.word	0x00016690


	//   ....[223]....
        /*03b8*/ 	.word	0x00016710


	//   ....[224]....
        /*03bc*/ 	.word	0x000167b0


	//   ....[225]....
        /*03c0*/ 	.word	0x00016840


	//   ....[226]....
        /*03c4*/ 	.word	0x000169a0


	//   ....[227]....
        /*03c8*/ 	.word	0x00016a20


	//   ....[228]....
        /*03cc*/ 	.word	0x00016ac0


	//   ....[229]....
        /*03d0*/ 	.word	0x00016b50


	//   ....[230]....
        /*03d4*/ 	.word	0x00016cb0


	//   ....[231]....
        /*03d8*/ 	.word	0x00016d30


	//   ....[232]....
        /*03dc*/ 	.word	0x00016dd0


	//   ....[233]....
        /*03e0*/ 	.word	0x00016e60


	//   ....[234]....
        /*03e4*/ 	.word	0x00017010


	//   ....[235]....
        /*03e8*/ 	.word	0x00017090


	//   ....[236]....
        /*03ec*/ 	.word	0x00017130


	//   ....[237]....
        /*03f0*/ 	.word	0x000171c0


	//   ....[238]....
        /*03f4*/ 	.word	0x000172f0


	//   ....[239]....
        /*03f8*/ 	.word	0x00017370


	//   ....[240]....
        /*03fc*/ 	.word	0x00017410


	//   ....[241]....
        /*0400*/ 	.word	0x000174a0


	//   ....[242]....
        /*0404*/ 	.word	0x000175d0


	//   ....[243]....
        /*0408*/ 	.word	0x00017650


	//   ....[244]....
        /*040c*/ 	.word	0x000176f0


	//   ....[245]....
        /*0410*/ 	.word	0x00017780


	//   ....[246]....
        /*0414*/ 	.word	0x000178b0


	//   ....[247]....
        /*0418*/ 	.word	0x00017930


	//   ....[248]....
        /*041c*/ 	.word	0x000179d0


	//   ....[249]....
        /*0420*/ 	.word	0x00017a60


	//   ....[250]....
        /*0424*/ 	.word	0x000182c0


	//   ....[251]....
        /*0428*/ 	.word	0x00018340


	//   ....[252]....
        /*042c*/ 	.word	0x00018410


	//   ....[253]....
        /*0430*/ 	.word	0x000184a0


	//   ....[254]....
        /*0434*/ 	.word	0x00018610


	//   ....[255]....
        /*0438*/ 	.word	0x00018690


	//   ....[0]....
        /*043c*/ 	.word	0x00018760


	//   ....[1]....
        /*0440*/ 	.word	0x000187f0


	//   ....[2]....
        /*0444*/ 	.word	0x00018960


	//   ....[3]....
        /*0448*/ 	.word	0x000189e0


	//   ....[4]....
        /*044c*/ 	.word	0x00018ab0


	//   ....[5]....
        /*0450*/ 	.word	0x00018b40


	//   ....[6]....
        /*0454*/ 	.word	0x00018d30


	//   ....[7]....
        /*0458*/ 	.word	0x00018db0


	//   ....[8]....
        /*045c*/ 	.word	0x00018e80


	//   ....[9]....
        /*0460*/ 	.word	0x00018f10


	//   ....[10]....
        /*0464*/ 	.word	0x00019050


	//   ....[11]....
        /*0468*/ 	.word	0x000190d0


	//   ....[12]....
        /*046c*/ 	.word	0x000191a0


	//   ....[13]....
        /*0470*/ 	.word	0x00019230


	//   ....[14]....
        /*0474*/ 	.word	0x00019370


	//   ....[15]....
        /*0478*/ 	.word	0x000193f0


	//   ....[16]....
        /*047c*/ 	.word	0x000194c0


	//   ....[17]....
        /*0480*/ 	.word	0x00019550


	//   ....[18]....
        /*0484*/ 	.word	0x00019690


	//   ....[19]....
        /*0488*/ 	.word	0x00019710


	//   ....[20]....
        /*048c*/ 	.word	0x000197e0


	//   ....[21]....
        /*0490*/ 	.word	0x00019870


	//   ....[22]....
        /*0494*/ 	.word	0x0001a0c0


	//   ....[23]....
        /*0498*/ 	.word	0x0001a140


	//   ....[24]....
        /*049c*/ 	.word	0x0001a210


	//   ....[25]....
        /*04a0*/ 	.word	0x0001a2a0


	//   ....[26]....
        /*04a4*/ 	.word	0x0001a410


	//   ....[27]....
        /*04a8*/ 	.word	0x0001a490


	//   ....[28]....
        /*04ac*/ 	.word	0x0001a560


	//   ....[29]....
        /*04b0*/ 	.word	0x0001a5f0


	//   ....[30]....
        /*04b4*/ 	.word	0x0001a760


	//   ....[31]....
        /*04b8*/ 	.word	0x0001a7e0


	//   ....[32]....
        /*04bc*/ 	.word	0x0001a8b0


	//   ....[33]....
        /*04c0*/ 	.word	0x0001a940


	//   ....[34]....
        /*04c4*/ 	.word	0x0001ab30


	//   ....[35]....
        /*04c8*/ 	.word	0x0001abb0


	//   ....[36]....
        /*04cc*/ 	.word	0x0001ac80


	//   ....[37]....
        /*04d0*/ 	.word	0x0001ad10


	//   ....[38]....
        /*04d4*/ 	.word	0x0001ae50


	//   ....[39]....
        /*04d8*/ 	.word	0x0001aed0


	//   ....[40]....
        /*04dc*/ 	.word	0x0001afa0


	//   ....[41]....
        /*04e0*/ 	.word	0x0001b030


	//   ....[42]....
        /*04e4*/ 	.word	0x0001b170


	//   ....[43]....
        /*04e8*/ 	.word	0x0001b1f0


	//   ....[44]....
        /*04ec*/ 	.word	0x0001b2c0


	//   ....[45]....
        /*04f0*/ 	.word	0x0001b350


	//   ....[46]....
        /*04f4*/ 	.word	0x0001b490


	//   ....[47]....
        /*04f8*/ 	.word	0x0001b510


	//   ....[48]....
        /*04fc*/ 	.word	0x0001b5e0


	//   ....[49]....
        /*0500*/ 	.word	0x0001b670


	//   ....[50]....
        /*0504*/ 	.word	0x0001be90


	//   ....[51]....
        /*0508*/ 	.word	0x0001bf20


	//   ....[52]....
        /*050c*/ 	.word	0x0001bfc0


	//   ....[53]....
        /*0510*/ 	.word	0x0001c050


	//   ....[54]....
        /*0514*/ 	.word	0x0001c1a0


	//   ....[55]....
        /*0518*/ 	.word	0x0001c230


	//   ....[56]....
        /*051c*/ 	.word	0x0001c2d0


	//   ....[57]....
        /*0520*/ 	.word	0x0001c360


	//   ....[58]....
        /*0524*/ 	.word	0x0001c4b0


	//   ....[59]....
        /*0528*/ 	.word	0x0001c540


	//   ....[60]....
        /*052c*/ 	.word	0x0001c5e0


	//   ....[61]....
        /*0530*/ 	.word	0x0001c670


	//   ....[62]....
        /*0534*/ 	.word	0x0001c840


	//   ....[63]....
        /*0538*/ 	.word	0x0001c8d0


	//   ....[64]....
        /*053c*/ 	.word	0x0001c970


	//   ....[65]....
        /*0540*/ 	.word	0x0001ca00


	//   ....[66]....
        /*0544*/ 	.word	0x0001cb20


	//   ....[67]....
        /*0548*/ 	.word	0x0001cbb0


	//   ....[68]....
        /*054c*/ 	.word	0x0001cc50


	//   ....[69]....
        /*0550*/ 	.word	0x0001cce0


	//   ....[70]....
        /*0554*/ 	.word	0x0001ce00


	//   ....[71]....
        /*0558*/ 	.word	0x0001ce90


	//   ....[72]....
        /*055c*/ 	.word	0x0001cf30


	//   ....[73]....
        /*0560*/ 	.word	0x0001cfc0


	//   ....[74]....
        /*0564*/ 	.word	0x0001d0e0


	//   ....[75]....
        /*0568*/ 	.word	0x0001d170


	//   ....[76]....
        /*056c*/ 	.word	0x0001d210


	//   ....[77]....
        /*0570*/ 	.word	0x0001d2a0


	//   ....[78]....
        /*0574*/ 	.word	0x0001d560


	//   ....[79]....
        /*0578*/ 	.word	0x0001d5f0


	//   ....[80]....
        /*057c*/ 	.word	0x0001d790


	//   ....[81]....
        /*0580*/ 	.word	0x0001d820


	//   ....[82]....
        /*0584*/ 	.word	0x0001d940


	//   ....[83]....
        /*0588*/ 	.word	0x0001d9d0


	//   ....[84]....
        /*058c*/ 	.word	0x0001daf0


	//   ....[85]....
        /*0590*/ 	.word	0x0001db80


	//   ....[86]....
        /*0594*/ 	.word	0x0001dca0


	//   ....[87]....
        /*0598*/ 	.word	0x0001dd30


	//----- nvinfo : EIATTR_COOP_GROUP_MASK_REGIDS
	.align		4
.L_119:
        /*059c*/ 	.byte	0x04, 0x29
        /*059e*/ 	.short	(.L_121 - .L_120)


	//   ....[0]....
.L_120:
        /*05a0*/ 	.word	0xffffffff


	//   ....[1]....
        /*05a4*/ 	.word	0xffffffff


	//   ....[2]....
        /*05a8*/ 	.word	0xffffffff


	//   ....[3]....
        /*05ac*/ 	.word	0xffffffff


	//   ....[4]....
        /*05b0*/ 	.word	0xffffffff


	//   ....[5]....
        /*05b4*/ 	.word	0xffffffff


	//   ....[6]....
        /*05b8*/ 	.word	0xffffffff


	//   ....[7]....
        /*05bc*/ 	.word	0xffffffff


	//   ....[8]....
        /*05c0*/ 	.word	0xffffffff


	//   ....[9]....
        /*05c4*/ 	.word	0xffffffff


	//   ....[10]....
        /*05c8*/ 	.word	0xffffffff


	//   ....[11]....
        /*05cc*/ 	.word	0xffffffff


	//   ....[12]....
        /*05d0*/ 	.word	0xffffffff


	//   ....[13]....
        /*05d4*/ 	.word	0xffffffff


	//   ....[14]....
        /*05d8*/ 	.word	0xffffffff


	//   ....[15]....
        /*05dc*/ 	.word	0xffffffff


	//   ....[16]....
        /*05e0*/ 	.word	0xffffffff


	//   ....[17]....
        /*05e4*/ 	.word	0xffffffff


	//   ....[18]....
        /*05e8*/ 	.word	0xffffffff


	//   ....[19]....
        /*05ec*/ 	.word	0xffffffff


	//   ....[20]....
        /*05f0*/ 	.word	0xffffffff


	//   ....[21]....
        /*05f4*/ 	.word	0xffffffff


	//   ....[22]....
        /*05f8*/ 	.word	0xffffffff


	//   ....[23]....
        /*05fc*/ 	.word	0xffffffff


	//   ....[24]....
        /*0600*/ 	.word	0xffffffff


	//   ....[25]....
        /*0604*/ 	.word	0xffffffff


	//   ....[26]....
        /*0608*/ 	.word	0xffffffff


	//   ....[27]....
        /*060c*/ 	.word	0xffffffff


	//   ....[28]....
        /*0610*/ 	.word	0xffffffff


	//   ....[29]....
        /*0614*/ 	.word	0xffffffff


	//   ....[30]....
        /*0618*/ 	.word	0xffffffff


	//   ....[31]....
        /*061c*/ 	.word	0xffffffff


	//   ....[32]....
        /*0620*/ 	.word	0xffffffff


	//   ....[33]....
        /*0624*/ 	.word	0xffffffff


	//   ....[34]....
        /*0628*/ 	.word	0xffffffff


	//   ....[35]....
        /*062c*/ 	.word	0xffffffff


	//   ....[36]....
        /*0630*/ 	.word	0xffffffff


	//   ....[37]....
        /*0634*/ 	.word	0xffffffff


	//   ....[38]....
        /*0638*/ 	.word	0xffffffff


	//   ....[39]....
        /*063c*/ 	.word	0xffffffff


	//   ....[40]....
        /*0640*/ 	.word	0xffffffff


	//   ....[41]....
        /*0644*/ 	.word	0xffffffff


	//   ....[42]....
        /*0648*/ 	.word	0xffffffff


	//   ....[43]....
        /*064c*/ 	.word	0xffffffff


	//   ....[44]....
        /*0650*/ 	.word	0xffffffff


	//   ....[45]....
        /*0654*/ 	.word	0xffffffff


	//   ....[46]....
        /*0658*/ 	.word	0xffffffff


	//   ....[47]....
        /*065c*/ 	.word	0xffffffff


	//   ....[48]....
        /*0660*/ 	.word	0xffffffff


	//----- nvinfo : EIATTR_COOP_GROUP_INSTR_OFFSETS
	.align		4
.L_121:
        /*0664*/ 	.byte	0x04, 0x28
        /*0666*/ 	.short	(.L_123 - .L_122)


	//   ....[0]....
.L_122:
        /*0668*/ 	.word	0x00006200


	//   ....[1]....
        /*066c*/ 	.word	0x00006240


	//   ....[2]....
        /*0670*/ 	.word	0x00006260


	//   ....[3]....
        /*0674*/ 	.word	0x00006280


	//   ....[4]....
        /*0678*/ 	.word	0x000062a0


	//   ....[5]....
        /*067c*/ 	.word	0x00012c10


	//   ....[6]....
        /*0680*/ 	.word	0x00012c50


	//   ....[7]....
        /*0684*/ 	.word	0x00012c70


	//   ....[8]....
        /*0688*/ 	.word	0x00012c90


	//   ....[9]....
        /*068c*/ 	.word	0x00012cb0


	//   ....[10]....
        /*0690*/ 	.word	0x00012ce0


	//   ....[11]....
        /*0694*/ 	.word	0x00013680


	//   ....[12]....
        /*0698*/ 	.word	0x00013880


	//   ....[13]....
        /*069c*/ 	.word	0x00013910


	//   ....[14]....
        /*06a0*/ 	.word	0x00013b10


	//   ....[15]....
        /*06a4*/ 	.word	0x00013c20


	//   ....[16]....
        /*06a8*/ 	.word	0x00013e20


	//   ....[17]....
        /*06ac*/ 	.word	0x00013ec0


	//   ....[18]....
        /*06b0*/ 	.word	0x000140c0


	//   ....[19]....
        /*06b4*/ 	.word	0x000141e0


	//   ....[20]....
        /*06b8*/ 	.word	0x000143e0


	//   ....[21]....
        /*06bc*/ 	.word	0x00014480


	//   ....[22]....
        /*06c0*/ 	.word	0x00014680


	//   ....[23]....
        /*06c4*/ 	.word	0x000147a0


	//   ....[24]....
        /*06c8*/ 	.word	0x000149a0


	//   ....[25]....
        /*06cc*/ 	.word	0x00014a30


	//   ....[26]....
        /*06d0*/ 	.word	0x00014c30


	//   ....[27]....
        /*06d4*/ 	.word	0x0001de70


	//   ....[28]....
        /*06d8*/ 	.word	0x0001dee0


	//   ....[29]....
        /*06dc*/ 	.word	0x0001df60


	//   ....[30]....
        /*06e0*/ 	.word	0x0001dfe0


	//   ....[31]....
        /*06e4*/ 	.word	0x0001e060


	//   ....[32]....
        /*06e8*/ 	.word	0x0001e0f0


	//   ....[33]....
        /*06ec*/ 	.word	0x0001e140


	//   ....[34]....
        /*06f0*/ 	.word	0x0001e1b0


	//   ....[35]....
        /*06f4*/ 	.word	0x0001e210


	//   ....[36]....
        /*06f8*/ 	.word	0x0001e280


	//   ....[37]....
        /*06fc*/ 	.word	0x0001e2e0


	//   ....[38]....
        /*0700*/ 	.word	0x0001e350


	//   ....[39]....
        /*0704*/ 	.word	0x0001e3b0


	//   ....[40]....
        /*0708*/ 	.word	0x0001e420


	//   ....[41]....
        /*070c*/ 	.word	0x0001e480


	//   ....[42]....
        /*0710*/ 	.word	0x0001e4f0


	//   ....[43]....
        /*0714*/ 	.word	0x0001e550


	//   ....[44]....
        /*0718*/ 	.word	0x0001e5c0


	//   ....[45]....
        /*071c*/ 	.word	0x0001e620


	//   ....[46]....
        /*0720*/ 	.word	0x0001e690


	//   ....[47]....
        /*0724*/ 	.word	0x0001e6f0


	//   ....[48]....
        /*0728*/ 	.word	0x0001e760


	//----- nvinfo : EIATTR_EXIT_INSTR_OFFSETS
	.align		4
.L_123:
        /*072c*/ 	.byte	0x04, 0x1c
        /*072e*/ 	.short	(.L_125 - .L_124)


	//   ....[0]....
.L_124:
        /*0730*/ 	.word	0x00000290


	//   ....[1]....
        /*0734*/ 	.word	0x000002e0


	//   ....[2]....
        /*0738*/ 	.word	0x00001f10


	//   ....[3]....
        /*073c*/ 	.word	0x00002180


	//   ....[4]....
        /*0740*/ 	.word	0x00006f70


	//----- nvinfo : EIATTR_MAX_THREADS
	.align		4
.L_125:
        /*0744*/ 	.byte	0x04, 0x05
        /*0746*/ 	.short	(.L_127 - .L_126)
.L_126:
        /*0748*/ 	.word	0x00000400
        /*074c*/ 	.word	0x00000001
        /*0750*/ 	.word	0x00000001


	//----- nvinfo : EIATTR_CRS_STACK_SIZE
	.align		4
.L_127:
        /*0754*/ 	.byte	0x04, 0x1e
        /*0756*/ 	.short	(.L_129 - .L_128)
.L_128:
        /*0758*/ 	.word	0x00000000
.L_129:


//--------------------- .nv.info._ZN4vllm10persistent22persistent_topk_kernelILj2EEEvNS0_20PersistentTopKParamsE --------------------------
	.section	.nv.info._ZN4vllm10persistent22persistent_topk_kernelILj2EEEvNS0_20PersistentTopKParamsE,"",@"SHT_CUDA_INFO"
	.sectionflags	@""
	.align	4


	//----- nvinfo : EIATTR_CUDA_API_VERSION
	.align		4
        /*0000*/ 	.byte	0x04, 0x37
        /*0002*/ 	.short	(.L_131 - .L_130)
.L_130:
        /*0004*/ 	.word	0x00000082


	//----- nvinfo : EIATTR_SW2861232_WAR
	.align		4
.L_131:
        /*0008*/ 	.byte	0x01, 0x35
	.zero		2


	//----- nvinfo : EIATTR_PARAM_CBANK
	.align		4
        /*000c*/ 	.byte	0x04, 0x0a
        /*000e*/ 	.short	(.L_133 - .L_132)
	.align		4
.L_132:
        /*0010*/ 	.word	index@(.nv.constant0._ZN4vllm10persistent22persistent_topk_kernelILj2EEEvNS0_20PersistentTopKParamsE)
        /*0014*/ 	.short	0x0160
        /*0016*/ 	.short	0x0038


	//----- nvinfo : EIATTR_CBANK_PARAM_SIZE
	.align		4
.L_133:
        /*0018*/ 	.byte	0x03, 0x19
        /*001a*/ 	.short	0x0038


	//----- nvinfo : EIATTR_KPARAM_INFO
	.align		4
        /*001c*/ 	.byte	0x04, 0x17
        /*001e*/ 	.short	(.L_135 - .L_134)
.L_134:
        /*0020*/ 	.word	0x00000000
        /*0024*/ 	.short	0x0000
        /*0026*/ 	.short	0x0000
        /*0028*/ 	.byte	0x00, 0xf0, 0xe1, 0x00


	//----- nvinfo : EIATTR_MAXREG_COUNT
	.align		4
.L_135:
        /*002c*/ 	.byte	0x03, 0x1b
        /*002e*/ 	.short	0x0020


	//----- nvinfo : EIATTR_NUM_BARRIERS
	.align		4
        /*0030*/ 	.byte	0x02, 0x4c
        /*0032*/ 	.byte	0x01
	.zero		1


	//----- nvinfo : EIATTR_MERCURY_ISA_VERSION
	.align		4
        /*0034*/ 	.byte	0x03, 0x5f
        /*0036*/ 	.short	0x0000


	//----- nvinfo : EIATTR_INT_WARP_WIDE_INSTR_OFFSETS
	.align		4
        /*0038*/ 	.byte	0x04, 0x31
        /*003a*/ 	.short	(.L_137 - .L_136)


	//   ....[0]....
.L_136:
        /*003c*/ 	.word	0x00006490


	//   ....[1]....
        /*0040*/ 	.word	0x000064a0


	//   ....[2]....
        /*0044*/ 	.word	0x00006680


	//   ....[3]....
        /*0048*/ 	.word	0x00006710


	//   ....[4]....
        /*004c*/ 	.word	0x00006a20


	//   ....[5]....
        /*0050*/ 	.word	0x00006ae0


	//   ....[6]....
        /*0054*/ 	.word	0x00007f40


	//   ....[7]....
        /*0058*/ 	.word	0x00007fc0


	//   ....[8]....
        /*005c*/ 	.word	0x00008090


	//   ....[9]....
        /*0060*/ 	.word	0x00008120


	//   ....[10]....
        /*0064*/ 	.word	0x00008300


	//   ....[11]....
        /*0068*/ 	.word	0x00008380


	//   ....[12]....
        /*006c*/ 	.word	0x00008450


	//   ....[13]....
        /*0070*/ 	.word	0x000084e0


	//   ....[14]....
        /*0074*/ 	.word	0x00008630


	//   ....[15]....
        /*0078*/ 	.word	0x000086b0


	//   ....[16]....
        /*007c*/ 	.word	0x00008790


	//   ....[17]....
        /*0080*/ 	.word	0x00008830


	//   ....[18]....
        /*0084*/ 	.word	0x00008980


	//   ....[19]....
        /*0088*/ 	.word	0x00008a00


	//   ....[20]....
        /*008c*/ 	.word	0x00008ae0


	//   ....[21]....
        /*0090*/ 	.word	0x00008b80


	//   ....[22]....
        /*0094*/ 	.word	0x00008cd0


	//   ....[23]....
        /*0098*/ 	.word	0x00008d50


	//   ....[24]....
        /*009c*/ 	.word	0x00008e30


	//   ....[25]....
        /*00a0*/ 	.word	0x00008ed0


	//   ....[26]....
        /*00a4*/ 	.word	0x00009740


	//   ....[27]....
        /*00a8*/ 	.word	0x000097c0


	//   ....[28]....
        /*00ac*/ 	.word	0x00009860


	//   ....[29]....
        /*00b0*/ 	.word	0x000098f0


	//   ....[30]....
        /*00b4*/ 	.word	0x00009a50


	//   ....[31]....
        /*00b8*/ 	.word	0x00009ad0


	//   ....[32]....
        /*00bc*/ 	.word	0x00009b70


	//   ....[33]....
        /*00c0*/ 	.word	0x00009c00


	//   ....[34]....
        /*00c4*/ 	.word	0x00009d60


	//   ....[35]....
        /*00c8*/ 	.word	0x00009de0


	//   ....[36]....
        /*00cc*/ 	.word	0x00009e80


	//   ....[37]....
        /*00d0*/ 	.word	0x00009f10


	//   ....[38]....
        /*00d4*/ 	.word	0x0000a0c0


	//   ....[39]....
        /*00d8*/ 	.word	0x0000a140


	//   ....[40]....
        /*00dc*/ 	.word	0x0000a1e0


	//   ....[41]....
        /*00e0*/ 	.word	0x0000a270


	//   ....[42]....
        /*00e4*/ 	.word	0x0000a3a0


	//   ....[43]....
        /*00e8*/ 	.word	0x0000a420


	//   ....[44]....
        /*00ec*/ 	.word	0x0000a4c0


	//   ....[45]....
        /*00f0*/ 	.word	0x0000a550


	//   ....[46]....
        /*00f4*/ 	.word	0x0000a680


	//   ....[47]....
        /*00f8*/ 	.word	0x0000a700


	//   ....[48]....
        /*00fc*/ 	.word	0x0000a7a0


	//   ....[49]....
        /*0100*/ 	.word	0x0000a830


	//   ....[50]....
        /*0104*/ 	.word	0x0000a960


	//   ....[51]....
        /*0108*/ 	.word	0x0000a9e0


	//   ....[52]....
        /*010c*/ 	.word	0x0000aa80


	//   ....[53]....
        /*0110*/ 	.word	0x0000ab10


	//   ....[54]....
        /*0114*/ 	.word	0x0000b350


	//   ....[55]....
        /*0118*/ 	.word	0x0000b3d0


	//   ....[56]....
        /*011c*/ 	.word	0x0000b470


	//   ....[57]....
        /*0120*/ 	.word	0x0000b500


	//   ....[58]....
        /*0124*/ 	.word	0x0000b670


	//   ....[59]....
        /*0128*/ 	.word	0x0000b6f0


	//   ....[60]....
        /*012c*/ 	.word	0x0000b790


	//   ....[61]....
        /*0130*/ 	.word	0x0000b820


	//   ....[62]....
        /*0134*/ 	.word	0x0000b990


	//   ....[63]....
        /*0138*/ 	.word	0x0000ba10


	//   ....[64]....
        /*013c*/ 	.word	0x0000bab0


	//   ....[65]....
        /*0140*/ 	.word	0x0000bb40


	//   ....[66]....
        /*0144*/ 	.word	0x0000bd00


	//   ....[67]....
        /*0148*/ 	.word	0x0000bd80


	//   ....[68]....
        /*014c*/ 	.word	0x0000be20


	//   ....[69]....
        /*0150*/ 	.word	0x0000beb0


	//   ....[70]....
        /*0154*/ 	.word	0x0000bff0


	//   ....[71]....
        /*0158*/ 	.word	0x0000c070


	//   ....[72]....
        /*015c*/ 	.word	0x0000c110


	//   ....[73]....
        /*0160*/ 	.word	0x0000c1a0


	//   ....[74]....
        /*0164*/ 	.word	0x0000c2e0


	//   ....[75]....
        /*0168*/ 	.word	0x0000c360


	//   ....[76]....
        /*016c*/ 	.word	0x0000c400


	//   ....[77]....
        /*0170*/ 	.word	0x0000c490


	//   ....[78]....
        /*0174*/ 	.word	0x0000c5d0


	//   ....[79]....
        /*0178*/ 	.word	0x0000c650


	//   ....[80]....
        /*017c*/ 	.word	0x0000c6f0


	//   ....[81]....
        /*0180*/ 	.word	0x0000c780


	//   ....[82]....
        /*0184*/ 	.word	0x0000cfc0


	//   ....[83]....
        /*0188*/ 	.word	0x0000d040


	//   ....[84]....
        /*018c*/ 	.word	0x0000d0e0


	//   ....[85]....
        /*0190*/ 	.word	0x0000d170


	//   ....[86]....
        /*0194*/ 	.word	0x0000d2e0


	//   ....[87]....
        /*0198*/ 	.word	0x0000d360


	//   ....[88]....
        /*019c*/ 	.word	0x0000d400


	//   ....[89]....
        /*01a0*/ 	.word	0x0000d490


	//   ....[90]....
        /*01a4*/ 	.word	0x0000d600


	//   ....[91]....
        /*01a8*/ 	.word	0x0000d680


	//   ....[92]....
        /*01ac*/ 	.word	0x0000d720


	//   ....[93]....
        /*01b0*/ 	.word	0x0000d7b0


	//   ....[94]....
        /*01b4*/ 	.word	0x0000d970


	//   ....[95]....
        /*01b8*/ 	.word	0x0000d9f0


	//   ....[96]....
        /*01bc*/ 	.word	0x0000da90


	//   ....[97]....
        /*01c0*/ 	.word	0x0000db20


	//   ....[98]....
        /*01c4*/ 	.word	0x0000dc60


	//   ....[99]....
        /*01c8*/ 	.word	0x0000dce0


	//   ....[100]....
        /*01cc*/ 	.word	0x0000dd80


	//   ....[101]....
        /*01d0*/ 	.word	0x0000de10


	//   ....[102]....
        /*01d4*/ 	.word	0x0000df50


	//   ....[103]....
        /*01d8*/ 	.word	0x0000dfd0


	//   ....[104]....
        /*01dc*/ 	.word	0x0000e070


	//   ....[105]....
        /*01e0*/ 	.word	0x0000e100


	//   ....[106]....
        /*01e4*/ 	.word	0x0000e240


	//   ....[107]....
        /*01e8*/ 	.word	0x0000e2c0


	//   ....[108]....
        /*01ec*/ 	.word	0x0000e360


	//   ....[109]....
        /*01f0*/ 	.word	0x0000e3f0


	//   ....[110]....
        /*01f4*/ 	.word	0x0000ec00


	//   ....[111]....
        /*01f8*/ 	.word	0x0000ec90


	//   ....[112]....
        /*01fc*/ 	.word	0x0000ed30


	//   ....[113]....
        /*0200*/ 	.word	0x0000edc0


	//   ....[114]....
        /*0204*/ 	.word	0x0000ef10


	//   ....[115]....
        /*0208*/ 	.word	0x0000efa0


	//   ....[116]....
        /*020c*/ 	.word	0x0000f040


	//   ....[117]....
        /*0210*/ 	.word	0x0000f0d0


	//   ....[118]....
        /*0214*/ 	.word	0x0000f220


	//   ....[119]....
        /*0218*/ 	.word	0x0000f2b0


	//   ....[120]....
        /*021c*/ 	.word	0x0000f350


	//   ....[121]....
        /*0220*/ 	.word	0x0000f3e0


	//   ....[122]....
        /*0224*/ 	.word	0x0000f580


	//   ....[123]....
        /*0228*/ 	.word	0x0000f610


	//   ....[124]....
        /*022c*/ 	.word	0x0000f6b0


	//   ....[125]....
        /*0230*/ 	.word	0x0000f740


	//   ....[126]....
        /*0234*/ 	.word	0x0000f860


	//   ....[127]....
        /*0238*/ 	.word	0x0000f8f0


	//   ....[128]....
        /*023c*/ 	.word	0x0000f990


	//   ....[129]....
        /*0240*/ 	.word	0x0000fa20


	//   ....[130]....
        /*0244*/ 	.word	0x0000fb40


	//   ....[131]....
        /*0248*/ 	.word	0x0000fbd0


	//   ....[132]....
        /*024c*/ 	.word	0x0000fc70


	//   ....[133]....
        /*0250*/ 	.word	0x0000fd00


	//   ....[134]....
        /*0254*/ 	.word	0x0000fe20


	//   ....[135]....
        /*0258*/ 	.word	0x0000feb0


	//   ....[136]....
        /*025c*/ 	.word	0x0000ff50


	//   ....[137]....
        /*0260*/ 	.word	0x0000ffe0


	//   ....[138]....
        /*0264*/ 	.word	0x00010230


	//   ....[139]....
        /*0268*/ 	.word	0x000102c0


	//   ....[140]....
        /*026c*/ 	.word	0x00010470


	//   ....[141]....
        /*0270*/ 	.word	0x00010500


	//   ....[142]....
        /*0274*/ 	.word	0x00010620


	//   ....[143]....
        /*0278*/ 	.word	0x000106b0


	//   ....[144]....
        /*027c*/ 	.word	0x000107d0


	//   ....[145]....
        /*0280*/ 	.word	0x00010860


	//   ....[146]....
        /*0284*/ 	.word	0x00010980


	//   ....[147]....
        /*0288*/ 	.word	0x00010a10


	//   ....[148]....
        /*028c*/ 	.word	0x00010cc0


	//   ....[149]....
        /*0290*/ 	.word	0x00010d50


	//   ....[150]....
        /*0294*/ 	.word	0x00010f00


	//   ....[151]....
        /*0298*/ 	.word	0x00010f90


	//   ....[152]....
        /*029c*/ 	.word	0x000110c0


	//   ....[153]....
        /*02a0*/ 	.word	0x00011160


	//   ....[154]....
        /*02a4*/ 	.word	0x00011290


	//   ....[155]....
        /*02a8*/ 	.word	0x00011330


	//   ....[156]....
        /*02ac*/ 	.word	0x00011460


	//   ....[157]....
        /*02b0*/ 	.word	0x00011500


	//   ....[158]....
        /*02b4*/ 	.word	0x000138b0


	//   ....[159]....
        /*02b8*/ 	.word	0x00013900


	//   ....[160]....
        /*02bc*/ 	.word	0x00013940


	//   ....[161]....
        /*02c0*/ 	.word	0x00013960


	//   ....[162]....
        /*02c4*/ 	.word	0x00013980


	//   ....[163]....
        /*02c8*/ 	.word	0x000139a0


	//   ....[164]....
        /*02cc*/ 	.word	0x000139e0


	//   ....[165]....
        /*02d0*/ 	.word	0x000139f0


	//   ....[166]....
        /*02d4*/ 	.word	0x00013b40


	//   ....[167]....
        /*02d8*/ 	.word	0x00013b90


	//   ....[168]....
        /*02dc*/ 	.word	0x00013bc0


	//   ....[169]....
        /*02e0*/ 	.word	0x00013be0


	//   ....[170]....
        /*02e4*/ 	.word	0x00013c00


	//   ....[171]....
        /*02e8*/ 	.word	0x00013c20


	//   ....[172]....
        /*02ec*/ 	.word	0x00013c70


	//   ....[173]....
        /*02f0*/ 	.word	0x00013c80


	//   ....[174]....
        /*02f4*/ 	.word	0x00013e50


	//   ....[175]....
        /*02f8*/ 	.word	0x00013ea0


	//   ....[176]....
        /*02fc*/ 	.word	0x00013ee0


	//   ....[177]....
        /*0300*/ 	.word	0x00013f00


	//   ....[178]....
        /*0304*/ 	.word	0x00013f20


	//   ....[179]....
        /*0308*/ 	.word	0x00013f40


	//   ....[180]....
        /*030c*/ 	.word	0x00013f80


	//   ....[181]....
        /*0310*/ 	.word	0x00013f90


	//   ....[182]....
        /*0314*/ 	.word	0x000140f0


	//   ....[183]....
        /*0318*/ 	.word	0x00014140


	//   ....[184]....
        /*031c*/ 	.word	0x00014170


	//   ....[185]....
        /*0320*/ 	.word	0x00014190


	//   ....[186]....
        /*0324*/ 	.word	0x000141b0


	//   ....[187]....
        /*0328*/ 	.word	0x000141d0


	//   ....[188]....
        /*032c*/ 	.word	0x00014220


	//   ....[189]....
        /*0330*/ 	.word	0x00014230


	//   ....[190]....
        /*0334*/ 	.word	0x00014410


	//   ....[191]....
        /*0338*/ 	.word	0x00014460


	//   ....[192]....
        /*033c*/ 	.word	0x000144a0


	//   ....[193]....
        /*0340*/ 	.word	0x000144c0


	//   ....[194]....
        /*0344*/ 	.word	0x000144e0


	//   ....[195]....
        /*0348*/ 	.word	0x00014500


	//   ....[196]....
        /*034c*/ 	.word	0x00014540


	//   ....[197]....
        /*0350*/ 	.word	0x00014550


	//   ....[198]....
        /*0354*/ 	.word	0x000146b0


	//   ....[199]....
        /*0358*/ 	.word	0x00014700


	//   ....[200]....
        /*035c*/ 	.word	0x00014730


	//   ....[201]....
        /*0360*/ 	.word	0x00014750


	//   ....[202]....
        /*0364*/ 	.word	0x00014770


	//   ....[203]....
        /*0368*/ 	.word	0x00014790


	//   ....[204]....
        /*036c*/ 	.word	0x000147e0


	//   ....[205]....
        /*0370*/ 	.word	0x000147f0


	//   ....[206]....
        /*0374*/ 	.word	0x000149d0


	//   ....[207]....
        /*0378*/ 	.word	0x00014a20


	//   ....[208]....
        /*037c*/ 	.word	0x00014a60


	//   ....[209]....
        /*0380*/ 	.word	0x00014a80


	//   ....[210]....
        /*0384*/ 	.word	0x00014aa0


	//   ....[211]....
        /*0388*/ 	.word	0x00014ac0


	//   ....[212]....
        /*038c*/ 	.word	0x00014b00


	//   ....[213]....
        /*0390*/ 	.word	0x00014b10


	//   ....[214]....
        /*0394*/ 	.word	0x00014c60


	//   ....[215]....
        /*0398*/ 	.word	0x00014cb0


	//   ....[216]....
        /*039c*/ 	.word	0x00014ce0


	//   ....[217]....
        /*03a0*/ 	.word	0x00014d00


	//   ....[218]....
        /*03a4*/ 	.word	0x00014d20


	//   ....[219]....
        /*03a8*/ 	.word	0x00014d40


	//   ....[220]....
        /*03ac*/ 	.word	0x00014d90


	//   ....[221]....
        /*03b0*/ 	.word	0x00014da0


	//   ....[222]....
        /*03b4*/ 	.word	0x00016850


	//   ....[223]....
        /*03b8*/ 	.word	0x000168d0


	//   ....[224]....
        /*03bc*/ 	.word	0x00016970


	//   ....[225]....
        /*03c0*/ 	.word	0x00016a00


	//   ....[226]....
        /*03c4*/ 	.word	0x00016b60


	//   ....[227]....
        /*03c8*/ 	.word	0x00016be0


	//   ....[228]....
        /*03cc*/ 	.word	0x00016c80


	//   ....[229]....
        /*03d0*/ 	.word	0x00016d10


	//   ....[230]....
        /*03d4*/ 	.word	0x00016e70


	//   ....[231]....
        /*03d8*/ 	.word	0x00016ef0


	//   ....[232]....
        /*03dc*/ 	.word	0x00016f90


	//   ....[233]....
        /*03e0*/ 	.word	0x00017020


	//   ....[234]....
        /*03e4*/ 	.word	0x000171d0


	//   ....[235]....
        /*03e8*/ 	.word	0x00017250


	//   ....[236]....
        /*03ec*/ 	.word	0x000172f0


	//   ....[237]....
        /*03f0*/ 	.word	0x00017380


	//   ....[238]....
        /*03f4*/ 	.word	0x000174b0


	//   ....[239]....
        /*03f8*/ 	.word	0x00017530


	//   ....[240]....
        /*03fc*/ 	.word	0x000175d0


	//   ....[241]....
        /*0400*/ 	.word	0x00017660


	//   ....[242]....
        /*0404*/ 	.word	0x00017790


	//   ....[243]....
        /*0408*/ 	.word	0x00017810


	//   ....[244]....
        /*040c*/ 	.word	0x000178b0


	//   ....[245]....
        /*0410*/ 	.word	0x00017940


	//   ....[246]....
        /*0414*/ 	.word	0x00017a70


	//   ....[247]....
        /*0418*/ 	.word	0x00017af0


	//   ....[248]....
        /*041c*/ 	.word	0x00017b90


	//   ....[249]....
        /*0420*/ 	.word	0x00017c20


	//   ....[250]....
        /*0424*/ 	.word	0x00018480


	//   ....[251]....
        /*0428*/ 	.word	0x00018500


	//   ....[252]....
        /*042c*/ 	.word	0x000185d0


	//   ....[253]....
        /*0430*/ 	.word	0x00018660


	//   ....[254]....
        /*0434*/ 	.word	0x000187d0


	//   ....[255]....
        /*0438*/ 	.word	0x00018850


	//   ....[0]....
        /*043c*/ 	.word	0x00018920


	//   ....[1]....
        /*0440*/ 	.word	0x000189b0


	//   ....[2]....
        /*0444*/ 	.word	0x00018b20


	//   ....[3]....
        /*0448*/ 	.word	0x00018ba0


	//   ....[4]....
        /*044c*/ 	.word	0x00018c70


	//   ....[5]....
        /*0450*/ 	.word	0x00018d00


	//   ....[6]....
        /*0454*/ 	.word	0x00018ef0


	//   ....[7]....
        /*0458*/ 	.word	0x00018f70


	//   ....[8]....
        /*045c*/ 	.word	0x00019040


	//   ....[9]....
        /*0460*/ 	.word	0x000190d0


	//   ....[10]....
        /*0464*/ 	.word	0x00019210


	//   ....[11]....
        /*0468*/ 	.word	0x00019290


	//   ....[12]....
        /*046c*/ 	.word	0x00019360


	//   ....[13]....
        /*0470*/ 	.word	0x000193f0


	//   ....[14]....
        /*0474*/ 	.word	0x00019530


	//   ....[15]....
        /*0478*/ 	.word	0x000195b0


	//   ....[16]....
        /*047c*/ 	.word	0x00019680


	//   ....[17]....
        /*0480*/ 	.word	0x00019710


	//   ....[18]....
        /*0484*/ 	.word	0x00019850


	//   ....[19]....
        /*0488*/ 	.word	0x000198d0


	//   ....[20]....
        /*048c*/ 	.word	0x000199a0


	//   ....[21]....
        /*0490*/ 	.word	0x00019a30


	//   ....[22]....
        /*0494*/ 	.word	0x0001a280


	//   ....[23]....
        /*0498*/ 	.word	0x0001a300


	//   ....[24]....
        /*049c*/ 	.word	0x0001a3d0


	//   ....[25]....
        /*04a0*/ 	.word	0x0001a460


	//   ....[26]....
        /*04a4*/ 	.word	0x0001a5d0


	//   ....[27]....
        /*04a8*/ 	.word	0x0001a650


	//   ....[28]....
        /*04ac*/ 	.word	0x0001a720


	//   ....[29]....
        /*04b0*/ 	.word	0x0001a7b0


	//   ....[30]....
        /*04b4*/ 	.word	0x0001a920


	//   ....[31]....
        /*04b8*/ 	.word	0x0001a9a0


	//   ....[32]....
        /*04bc*/ 	.word	0x0001aa70


	//   ....[33]....
        /*04c0*/ 	.word	0x0001ab00


	//   ....[34]....
        /*04c4*/ 	.word	0x0001acf0


	//   ....[35]....
        /*04c8*/ 	.word	0x0001ad70


	//   ....[36]....
        /*04cc*/ 	.word	0x0001ae40


	//   ....[37]....
        /*04d0*/ 	.word	0x0001aed0


	//   ....[38]....
        /*04d4*/ 	.word	0x0001b010


	//   ....[39]....
        /*04d8*/ 	.word	0x0001b090


	//   ....[40]....
        /*04dc*/ 	.word	0x0001b160


	//   ....[41]....
        /*04e0*/ 	.word	0x0001b1f0


	//   ....[42]....
        /*04e4*/ 	.word	0x0001b330


	//   ....[43]....
        /*04e8*/ 	.word	0x0001b3b0


	//   ....[44]....
        /*04ec*/ 	.word	0x0001b480


	//   ....[45]....
        /*04f0*/ 	.word	0x0001b510


	//   ....[46]....
        /*04f4*/ 	.word	0x0001b650


	//   ....[47]....
        /*04f8*/ 	.word	0x0001b6d0


	//   ....[48]....
        /*04fc*/ 	.word	0x0001b7a0


	//   ....[49]....
        /*0500*/ 	.word	0x0001b830


	//   ....[50]....
        /*0504*/ 	.word	0x0001c050


	//   ....[51]....
        /*0508*/ 	.word	0x0001c0e0


	//   ....[52]....
        /*050c*/ 	.word	0x0001c180


	//   ....[53]....
        /*0510*/ 	.word	0x0001c210


	//   ....[54]....
        /*0514*/ 	.word	0x0001c360


	//   ....[55]....
        /*0518*/ 	.word	0x0001c3f0


	//   ....[56]....
        /*051c*/ 	.word	0x0001c490


	//   ....[57]....
        /*0520*/ 	.word	0x0001c520


	//   ....[58]....
        /*0524*/ 	.word	0x0001c670


	//   ....[59]....
        /*0528*/ 	.word	0x0001c700


	//   ....[60]....
        /*052c*/ 	.word	0x0001c7a0


	//   ....[61]....
        /*0530*/ 	.word	0x0001c830


	//   ....[62]....
        /*0534*/ 	.word	0x0001ca00


	//   ....[63]....
        /*0538*/ 	.word	0x0001ca90


	//   ....[64]....
        /*053c*/ 	.word	0x0001cb30


	//   ....[65]....
        /*0540*/ 	.word	0x0001cbc0


	//   ....[66]....
        /*0544*/ 	.word	0x0001cce0


	//   ....[67]....
        /*0548*/ 	.word	0x0001cd70


	//   ....[68]....
        /*054c*/ 	.word	0x0001ce10


	//   ....[69]....
        /*0550*/ 	.word	0x0001cea0


	//   ....[70]....
        /*0554*/ 	.word	0x0001cfc0


	//   ....[71]....
        /*0558*/ 	.word	0x0001d050


	//   ....[72]....
        /*055c*/ 	.word	0x0001d0f0


	//   ....[73]....
        /*0560*/ 	.word	0x0001d180


	//   ....[74]....
        /*0564*/ 	.word	0x0001d2a0


	//   ....[75]....
        /*0568*/ 	.word	0x0001d330


	//   ....[76]....
        /*056c*/ 	.word	0x0001d3d0


	//   ....[77]....
        /*0570*/ 	.word	0x0001d460


	//   ....[78]....
        /*0574*/ 	.word	0x0001d720


	//   ....[79]....
        /*0578*/ 	.word	0x0001d7b0


	//   ....[80]....
        /*057c*/ 	.word	0x0001d950


	//   ....[81]....
        /*0580*/ 	.word	0x0001d9e0


	//   ....[82]....
        /*0584*/ 	.word	0x0001db00


	//   ....[83]....
        /*0588*/ 	.word	0x0001db90


	//   ....[84]....
        /*058c*/ 	.word	0x0001dcb0


	//   ....[85]....
        /*0590*/ 	.word	0x0001dd40


	//   ....[86]....
        /*0594*/ 	.word	0x0001de60


	//   ....[87]....
        /*0598*/ 	.word	0x0001def0


	//----- nvinfo : EIATTR_COOP_GROUP_MASK_REGIDS
	.align		4
.L_137:
        /*059c*/ 	.byte	0x04, 0x29
        /*059e*/ 	.short	(.L_139 - .L_138)


	//   ....[0]....
.L_138:
        /*05a0*/ 	.word	0xffffffff


	//   ....[1]....
        /*05a4*/ 	.word	0xffffffff


	//   ....[2]....
        /*05a8*/ 	.word	0xffffffff


	//   ....[3]....
        /*05ac*/ 	.word	0xffffffff


	//   ....[4]....
        /*05b0*/ 	.word	0xffffffff


	//   ....[5]....
        /*05b4*/ 	.word	0xffffffff


	//   ....[6]....
        /*05b8*/ 	.word	0xffffffff


	//   ....[7]....
        /*05bc*/ 	.word	0xffffffff


	//   ....[8]....
        /*05c0*/ 	.word	0xffffffff


	//   ....[9]....
        /*05c4*/ 	.word	0xffffffff


	//   ....[10]....
        /*05c8*/ 	.word	0xffffffff


	//   ....[11]....
        /*05cc*/ 	.word	0xffffffff


	//   ....[12]....
        /*05d0*/ 	.word	0xffffffff


	//   ....[13]....
        /*05d4*/ 	.word	0xffffffff


	//   ....[14]....
        /*05d8*/ 	.word	0xffffffff


	//   ....[15]....
        /*05dc*/ 	.word	0xffffffff


	//   ....[16]....
        /*05e0*/ 	.word	0xffffffff


	//   ....[17]....
        /*05e4*/ 	.word	0xffffffff


	//   ....[18]....
        /*05e8*/ 	.word	0xffffffff


	//   ....[19]....
        /*05ec*/ 	.word	0xffffffff


	//   ....[20]....
        /*05f0*/ 	.word	0xffffffff


	//   ....[21]....
        /*05f4*/ 	.word	0xffffffff


	//   ....[22]....
        /*05f8*/ 	.word	0xffffffff


	//   ....[23]....
        /*05fc*/ 	.word	0xffffffff


	//   ....[24]....
        /*0600*/ 	.word	0xffffffff


	//   ....[25]....
        /*0604*/ 	.word	0xffffffff


	//   ....[26]....
        /*0608*/ 	.word	0xffffffff


	//   ....[27]....
        /*060c*/ 	.word	0xffffffff


	//   ....[28]....
        /*0610*/ 	.word	0xffffffff


	//   ....[29]....
        /*0614*/ 	.word	0xffffffff


	//   ....[30]....
        /*0618*/ 	.word	0xffffffff


	//   ....[31]....
        /*061c*/ 	.word	0xffffffff


	//   ....[32]....
        /*0620*/ 	.word	0xffffffff


	//   ....[33]....
        /*0624*/ 	.word	0xffffffff


	//   ....[34]....
        /*0628*/ 	.word	0xffffffff


	//   ....[35]....
        /*062c*/ 	.word	0xffffffff


	//   ....[36]....
        /*0630*/ 	.word	0xffffffff


	//   ....[37]....
        /*0634*/ 	.word	0xffffffff


	//   ....[38]....
        /*0638*/ 	.word	0xffffffff


	//   ....[39]....
        /*063c*/ 	.word	0xffffffff


	//   ....[40]....
        /*0640*/ 	.word	0xffffffff


	//   ....[41]....
        /*0644*/ 	.word	0xffffffff


	//   ....[42]....
        /*0648*/ 	.word	0xffffffff


	//   ....[43]....
        /*064c*/ 	.word	0xffffffff


	//   ....[44]....
        /*0650*/ 	.word	0xffffffff


	//   ....[45]....
        /*0654*/ 	.word	0xffffffff


	//   ....[46]....
        /*0658*/ 	.word	0xffffffff


	//   ....[47]....
        /*065c*/ 	.word	0xffffffff


	//   ....[48]....
        /*0660*/ 	.word	0xffffffff


	//----- nvinfo : EIATTR_COOP_GROUP_INSTR_OFFSETS
	.align		4
.L_139:
        /*0664*/ 	.byte	0x04, 0x28
        /*0666*/ 	.short	(.L_141 - .L_140)


	//   ....[0]....
.L_140:
        /*0668*/ 	.word	0x000063a0


	//   ....[1]....
        /*066c*/ 	.word	0x000063e0


	//   ....[2]....
        /*0670*/ 	.word	0x00006400


	//   ....[3]....
        /*0674*/ 	.word	0x00006420


	//   ....[4]....
        /*0678*/ 	.word	0x00006440


	//   ....[5]....
        /*067c*/ 	.word	0x00012dd0


	//   ....[6]....
        /*0680*/ 	.word	0x00012e10


	//   ....[7]....
        /*0684*/ 	.word	0x00012e30


	//   ....[8]....
        /*0688*/ 	.word	0x00012e50


	//   ....[9]....
        /*068c*/ 	.word	0x00012e70


	//   ....[10]....
        /*0690*/ 	.word	0x00012ea0


	//   ....[11]....
        /*0694*/ 	.word	0x00013840


	//   ....[12]....
        /*0698*/ 	.word	0x00013a40


	//   ....[13]....
        /*069c*/ 	.word	0x00013ad0


	//   ....[14]....
        /*06a0*/ 	.word	0x00013cd0


	//   ....[15]....
        /*06a4*/ 	.word	0x00013de0


	//   ....[16]....
        /*06a8*/ 	.word	0x00013fe0


	//   ....[17]....
        /*06ac*/ 	.word	0x00014080


	//   ....[18]....
        /*06b0*/ 	.word	0x00014280


	//   ....[19]....
        /*06b4*/ 	.word	0x000143a0


	//   ....[20]....
        /*06b8*/ 	.word	0x000145a0


	//   ....[21]....
        /*06bc*/ 	.word	0x00014640


	//   ....[22]....
        /*06c0*/ 	.word	0x00014840


	//   ....[23]....
        /*06c4*/ 	.word	0x00014960


	//   ....[24]....
        /*06c8*/ 	.word	0x00014b60


	//   ....[25]....
        /*06cc*/ 	.word	0x00014bf0


	//   ....[26]....
        /*06d0*/ 	.word	0x00014df0


	//   ....[27]....
        /*06d4*/ 	.word	0x0001e030


	//   ....[28]....
        /*06d8*/ 	.word	0x0001e0a0


	//   ....[29]....
        /*06dc*/ 	.word	0x0001e120


	//   ....[30]....
        /*06e0*/ 	.word	0x0001e1a0


	//   ....[31]....
        /*06e4*/ 	.word	0x0001e220


	//   ....[32]....
        /*06e8*/ 	.word	0x0001e2b0


	//   ....[33]....
        /*06ec*/ 	.word	0x0001e300


	//   ....[34]....
        /*06f0*/ 	.word	0x0001e370


	//   ....[35]....
        /*06f4*/ 	.word	0x0001e3d0


	//   ....[36]....
        /*06f8*/ 	.word	0x0001e440


	//   ....[37]....
        /*06fc*/ 	.word	0x0001e4a0


	//   ....[38]....
        /*0700*/ 	.word	0x0001e510


	//   ....[39]....
        /*0704*/ 	.word	0x0001e570


	//   ....[40]....
        /*0708*/ 	.word	0x0001e5e0


	//   ....[41]....
        /*070c*/ 	.word	0x0001e640


	//   ....[42]....
        /*0710*/ 	.word	0x0001e6b0


	//   ....[43]....
        /*0714*/ 	.word	0x0001e710


	//   ....[44]....
        /*0718*/ 	.word	0x0001e780


	//   ....[45]....
        /*071c*/ 	.word	0x0001e7e0


	//   ....[46]....
        /*0720*/ 	.word	0x0001e850


	//   ....[47]....
        /*0724*/ 	.word	0x0001e8b0


	//   ....[48]....
        /*0728*/ 	.word	0x0001e920


	//----- nvinfo : EIATTR_EXIT_INSTR_OFFSETS
	.align		4
.L_141:
        /*072c*/ 	.byte	0x04, 0x1c
        /*072e*/ 	.short	(.L_143 - .L_142)


	//   ....[0]....
.L_142:
        /*0730*/ 	.word	0x00000290


	//   ....[1]....
        /*0734*/ 	.word	0x000002e0


	//   ....[2]....
        /*0738*/ 	.word	0x00001f10


	//   ....[3]....
        /*073c*/ 	.word	0x00002180


	//   ....[4]....
        /*0740*/ 	.word	0x00007110


	//----- nvinfo : EIATTR_MAX_THREADS
	.align		4
.L_143:
        /*0744*/ 	.byte	0x04, 0x05
        /*0746*/ 	.short	(.L_145 - .L_144)
.L_144:
        /*0748*/ 	.word	0x00000400
        /*074c*/ 	.word	0x00000001
        /*0750*/ 	.word	0x00000001


	//----- nvinfo : EIATTR_CRS_STACK_SIZE
	.align		4
.L_145:
        /*0754*/ 	.byte	0x04, 0x1e
        /*0756*/ 	.short	(.L_147 - .L_146)
.L_146:
        /*0758*/ 	.word	0x00000000
.L_147:


//--------------------- .nv.info._ZN4vllm10persistent22persistent_topk_kernelILj4EEEvNS0_20PersistentTopKParamsE --------------------------
	.section	.nv.info._ZN4vllm10persistent22persistent_topk_kernelILj4EEEvNS0_20PersistentTopKParamsE,"",@"SHT_CUDA_INFO"
	.sectionflags	@""
	.align	4


	//----- nvinfo : EIATTR_CUDA_API_VERSION
	.align		4
        /*0000*/ 	.byte	0x04, 0x37
        /*0002*/ 	.short	(.L_149 - .L_148)
.L_148:
        /*0004*/ 	.word	0x00000082


	//----- nvinfo : EIATTR_SW2861232_WAR
	.align		4
.L_149:
        /*0008*/ 	.byte	0x01, 0x35
	.zero		2


	//----- nvinfo : EIATTR_PARAM_CBANK
	.align		4
        /*000c*/ 	.byte	0x04, 0x0a
        /*000e*/ 	.short	(.L_151 - .L_150)
	.align		4
.L_150:
        /*0010*/ 	.word	index@(.nv.constant0._ZN4vllm10persistent22persistent_topk_kernelILj4EEEvNS0_20PersistentTopKParamsE)
        /*0014*/ 	.short	0x0160
        /*0016*/ 	.short	0x0038


	//----- nvinfo : EIATTR_CBANK_PARAM_SIZE
	.align		4
.L_151:
        /*0018*/ 	.byte	0x03, 0x19
        /*001a*/ 	.short	0x0038


	//----- nvinfo : EIATTR_KPARAM_INFO
	.align		4
        /*001c*/ 	.byte	0x04, 0x17
        /*001e*/ 	.short	(.L_153 - .L_152)
.L_152:
        /*0020*/ 	.word	0x00000000
        /*0024*/ 	.short	0x0000
        /*0026*/ 	.short	0x0000
        /*0028*/ 	.byte	0x00, 0xf0, 0xe1, 0x00


	//----- nvinfo : EIATTR_MAXREG_COUNT
	.align		4
.L_153:
        /*002c*/ 	.byte	0x03, 0x1b
        /*002e*/ 	.short	0x0020


	//----- nvinfo : EIATTR_NUM_BARRIERS
	.align		4
        /*0030*/ 	.byte	0x02, 0x4c
        /*0032*/ 	.byte	0x01
	.zero		1


	//----- nvinfo : EIATTR_ANNOTATIONS
	.align		4
        /*0034*/ 	.byte	0x04, 0x55
        /*0036*/ 	.short	(.L_155 - .L_154)


	//   ....[0]....
.L_154:
        /*0038*/ 	.word	0x00000001
        /*003c*/ 	.byte	0x40, 0x1f, 0x00, 0x00, 0x01, 0x00, 0x00, 0x00, 0x40, 0x21, 0x00, 0x00, 0x01, 0x00, 0x00, 0x00
        /*004c*/ 	.byte	0x00, 0x38, 0x00, 0x00, 0x01, 0x00, 0x00, 0x00, 0x20, 0x74, 0x00, 0x00, 0x01, 0x00, 0x00, 0x00
        /*005c*/ 	.byte	0x50, 0x74, 0x00, 0x00


	//----- nvinfo : EIATTR_MERCURY_ISA_VERSION
	.align		4
.L_155:
        /*0060*/ 	.byte	0x03, 0x5f
        /*0062*/ 	.short	0x0000


	//----- nvinfo : EIATTR_INT_WARP_WIDE_INSTR_OFFSETS
	.align		4
        /*0064*/ 	.byte	0x04, 0x31
        /*0066*/ 	.short	(.L_157 - .L_156)


	//   ....[0]....
.L_156:
        /*0068*/ 	.word	0x000067f0


	//   ....[1]....
        /*006c*/ 	.word	0x00006800


	//   ....[2]....
        /*0070*/ 	.word	0x000069e0


	//   ....[3]....
        /*0074*/ 	.word	0x00006a70


	//   ....[4]....
        /*0078*/ 	.word	0x00006d80


	//   ....[5]....
        /*007c*/ 	.word	0x00006e40


	//   ....[6]....
        /*0080*/ 	.word	0x00008280


	//   ....[7]....
        /*0084*/ 	.word	0x00008300


	//   ....[8]....
        /*0088*/ 	.word	0x000083d0


	//   ....[9]....
        /*008c*/ 	.word	0x00008460


	//   ....[10]....
        /*0090*/ 	.word	0x00008640


	//   ....[11]....
        /*0094*/ 	.word	0x000086c0


	//   ....[12]....
        /*0098*/ 	.word	0x00008790


	//   ....[13]....
        /*009c*/ 	.word	0x00008820


	//   ....[14]....
        /*00a0*/ 	.word	0x00008970


	//   ....[15]....
        /*00a4*/ 	.word	0x000089f0


	//   ....[16]....
        /*00a8*/ 	.word	0x00008ad0


	//   ....[17]....
        /*00ac*/ 	.word	0x00008b70


	//   ....[18]....
        /*00b0*/ 	.word	0x00008cc0


	//   ....[19]....
        /*00b4*/ 	.word	0x00008d40


	//   ....[20]....
        /*00b8*/ 	.word	0x00008e20


	//   ....[21]....
        /*00bc*/ 	.word	0x00008ec0


	//   ....[22]....
        /*00c0*/ 	.word	0x00009010


	//   ....[23]....
        /*00c4*/ 	.word	0x00009090


	//   ....[24]....
        /*00c8*/ 	.word	0x00009170


	//   ....[25]....
        /*00cc*/ 	.word	0x00009210


	//   ....[26]....
        /*00d0*/ 	.word	0x00009a80


	//   ....[27]....
        /*00d4*/ 	.word	0x00009b00


	//   ....[28]....
        /*00d8*/ 	.word	0x00009ba0


	//   ....[29]....
        /*00dc*/ 	.word	0x00009c30


	//   ....[30]....
        /*00e0*/ 	.word	0x00009d90


	//   ....[31]....
        /*00e4*/ 	.word	0x00009e10


	//   ....[32]....
        /*00e8*/ 	.word	0x00009eb0


	//   ....[33]....
        /*00ec*/ 	.word	0x00009f40


	//   ....[34]....
        /*00f0*/ 	.word	0x0000a0a0


	//   ....[35]....
        /*00f4*/ 	.word	0x0000a120


	//   ....[36]....
        /*00f8*/ 	.word	0x0000a1c0


	//   ....[37]....
        /*00fc*/ 	.word	0x0000a250


	//   ....[38]....
        /*0100*/ 	.word	0x0000a400


	//   ....[39]....
        /*0104*/ 	.word	0x0000a480


	//   ....[40]....
        /*0108*/ 	.word	0x0000a520


	//   ....[41]....
        /*010c*/ 	.word	0x0000a5b0


	//   ....[42]....
        /*0110*/ 	.word	0x0000a6e0


	//   ....[43]....
        /*0114*/ 	.word	0x0000a760


	//   ....[44]....
        /*0118*/ 	.word	0x0000a800


	//   ....[45]....
        /*011c*/ 	.word	0x0000a890


	//   ....[46]....
        /*0120*/ 	.word	0x0000a9c0


	//   ....[47]....
        /*0124*/ 	.word	0x0000aa40


	//   ....[48]....
        /*0128*/ 	.word	0x0000aae0


	//   ....[49]....
        /*012c*/ 	.word	0x0000ab70


	//   ....[50]....
        /*0130*/ 	.word	0x0000aca0


	//   ....[51]....
        /*0134*/ 	.word	0x0000ad20


	//   ....[52]....
        /*0138*/ 	.word	0x0000adc0


	//   ....[53]....
        /*013c*/ 	.word	0x0000ae50


	//   ....[54]....
        /*0140*/ 	.word	0x0000b690


	//   ....[55]....
        /*0144*/ 	.word	0x0000b710


	//   ....[56]....
        /*0148*/ 	.word	0x0000b7b0


	//   ....[57]....
        /*014c*/ 	.word	0x0000b840


	//   ....[58]....
        /*0150*/ 	.word	0x0000b9b0


	//   ....[59]....
        /*0154*/ 	.word	0x0000ba30


	//   ....[60]....
        /*0158*/ 	.word	0x0000bad0


	//   ....[61]....
        /*015c*/ 	.word	0x0000bb60


	//   ....[62]....
        /*0160*/ 	.word	0x0000bcd0


	//   ....[63]....
        /*0164*/ 	.word	0x0000bd50


	//   ....[64]....
        /*0168*/ 	.word	0x0000bdf0


	//   ....[65]....
        /*016c*/ 	.word	0x0000be80


	//   ....[66]....
        /*0170*/ 	.word	0x0000c040


	//   ....[67]....
        /*0174*/ 	.word	0x0000c0c0


	//   ....[68]....
        /*0178*/ 	.word	0x0000c160


	//   ....[69]....
        /*017c*/ 	.word	0x0000c1f0


	//   ....[70]....
        /*0180*/ 	.word	0x0000c330


	//   ....[71]....
        /*0184*/ 	.word	0x0000c3b0


	//   ....[72]....
        /*0188*/ 	.word	0x0000c450


	//   ....[73]....
        /*018c*/ 	.word	0x0000c4e0


	//   ....[74]....
        /*0190*/ 	.word	0x0000c620


	//   ....[75]....
        /*0194*/ 	.word	0x0000c6a0


	//   ....[76]....
        /*0198*/ 	.word	0x0000c740


	//   ....[77]....
        /*019c*/ 	.word	0x0000c7d0


	//   ....[78]....
        /*01a0*/ 	.word	0x0000c910


	//   ....[79]....
        /*01a4*/ 	.word	0x0000c990


	//   ....[80]....
        /*01a8*/ 	.word	0x0000ca30


	//   ....[81]....
        /*01ac*/ 	.word	0x0000cac0


	//   ....[82]....
        /*01b0*/ 	.word	0x0000d300


	//   ....[83]....
        /*01b4*/ 	.word	0x0000d380


	//   ....[84]....
        /*01b8*/ 	.word	0x0000d420


	//   ....[85]....
        /*01bc*/ 	.word	0x0000d4b0


	//   ....[86]....
        /*01c0*/ 	.word	0x0000d620


	//   ....[87]....
        /*01c4*/ 	.word	0x0000d6a0


	//   ....[88]....
        /*01c8*/ 	.word	0x0000d740


	//   ....[89]....
        /*01cc*/ 	.word	0x0000d7d0


	//   ....[90]....
        /*01d0*/ 	.word	0x0000d940


	//   ....[91]....
        /*01d4*/ 	.word	0x0000d9c0


	//   ....[92]....
        /*01d8*/ 	.word	0x0000da60


	//   ....[93]....
        /*01dc*/ 	.word	0x0000daf0


	//   ....[94]....
        /*01e0*/ 	.word	0x0000dcb0


	//   ....[95]....
        /*01e4*/ 	.word	0x0000dd30


	//   ....[96]....
        /*01e8*/ 	.word	0x0000ddd0


	//   ....[97]....
        /*01ec*/ 	.word	0x0000de60


	//   ....[98]....
        /*01f0*/ 	.word	0x0000dfa0


	//   ....[99]....
        /*01f4*/ 	.word	0x0000e020


	//   ....[100]....
        /*01f8*/ 	.word	0x0000e0c0


	//   ....[101]....
        /*01fc*/ 	.word	0x0000e150


	//   ....[102]....
        /*0200*/ 	.word	0x0000e290


	//   ....[103]....
        /*0204*/ 	.word	0x0000e310


	//   ....[104]....
        /*0208*/ 	.word	0x0000e3b0


	//   ....[105]....
        /*020c*/ 	.word	0x0000e440


	//   ....[106]....
        /*0210*/ 	.word	0x0000e580


	//   ....[107]....
        /*0214*/ 	.word	0x0000e600


	//   ....[108]....
        /*0218*/ 	.word	0x0000e6a0


	//   ....[109]....
        /*021c*/ 	.word	0x0000e730


	//   ....[110]....
        /*0220*/ 	.word	0x0000ef40


	//   ....[111]....
        /*0224*/ 	.word	0x0000efd0


	//   ....[112]....
        /*0228*/ 	.word	0x0000f070


	//   ....[113]....
        /*022c*/ 	.word	0x0000f100


	//   ....[114]....
        /*0230*/ 	.word	0x0000f250


	//   ....[115]....
        /*0234*/ 	.word	0x0000f2e0


	//   ....[116]....
        /*0238*/ 	.word	0x0000f380


	//   ....[117]....
        /*023c*/ 	.word	0x0000f410


	//   ....[118]....
        /*0240*/ 	.word	0x0000f560


	//   ....[119]....
        /*0244*/ 	.word	0x0000f5f0


	//   ....[120]....
        /*0248*/ 	.word	0x0000f690


	//   ....[121]....
        /*024c*/ 	.word	0x0000f720


	//   ....[122]....
        /*0250*/ 	.word	0x0000f8c0


	//   ....[123]....
        /*0254*/ 	.word	0x0000f950


	//   ....[124]....
        /*0258*/ 	.word	0x0000f9f0


	//   ....[125]....
        /*025c*/ 	.word	0x0000fa80


	//   ....[126]....
        /*0260*/ 	.word	0x0000fba0


	//   ....[127]....
        /*0264*/ 	.word	0x0000fc30


	//   ....[128]....
        /*0268*/ 	.word	0x0000fcd0


	//   ....[129]....
        /*026c*/ 	.word	0x0000fd60


	//   ....[130]....
        /*0270*/ 	.word	0x0000fe80


	//   ....[131]....
        /*0274*/ 	.word	0x0000ff10


	//   ....[132]....
        /*0278*/ 	.word	0x0000ffb0


	//   ....[133]....
        /*027c*/ 	.word	0x00010040


	//   ....[134]....
        /*0280*/ 	.word	0x00010160


	//   ....[135]....
        /*0284*/ 	.word	0x000101f0


	//   ....[136]....
        /*0288*/ 	.word	0x00010290


	//   ....[137]....
        /*028c*/ 	.word	0x00010320


	//   ....[138]....
        /*0290*/ 	.word	0x00010570


	//   ....[139]....
        /*0294*/ 	.word	0x00010600


	//   ....[140]....
        /*0298*/ 	.word	0x000107b0


	//   ....[141]....
        /*029c*/ 	.word	0x00010840


	//   ....[142]....
        /*02a0*/ 	.word	0x00010960


	//   ....[143]....
        /*02a4*/ 	.word	0x000109f0


	//   ....[144]....
        /*02a8*/ 	.word	0x00010b10


	//   ....[145]....
        /*02ac*/ 	.word	0x00010ba0


	//   ....[146]....
        /*02b0*/ 	.word	0x00010cc0


	//   ....[147]....
        /*02b4*/ 	.word	0x00010d50


	//   ....[148]....
        /*02b8*/ 	.word	0x00011000


	//   ....[149]....
        /*02bc*/ 	.word	0x00011090


	//   ....[150]....
        /*02c0*/ 	.word	0x00011240


	//   ....[151]....
        /*02c4*/ 	.word	0x000112d0


	//   ....[152]....
        /*02c8*/ 	.word	0x00011400


	//   ....[153]....
        /*02cc*/ 	.word	0x000114a0


	//   ....[154]....
        /*02d0*/ 	.word	0x000115d0


	//   ....[155]....
        /*02d4*/ 	.word	0x00011670


	//   ....[156]....
        /*02d8*/ 	.word	0x000117a0


	//   ....[157]....
        /*02dc*/ 	.word	0x00011840


	//   ....[158]....
        /*02e0*/ 	.word	0x00013bc0


	//   ....[159]....
        /*02e4*/ 	.word	0x00013c10


	//   ....[160]....
        /*02e8*/ 	.word	0x00013c40


	//   ....[161]....
        /*02ec*/ 	.word	0x00013c60


	//   ....[162]....
        /*02f0*/ 	.word	0x00013c80


	//   ....[163]....
        /*02f4*/ 	.word	0x00013ca0


	//   ....[164]....
        /*02f8*/ 	.word	0x00013cf0


	//   ....[165]....
        /*02fc*/ 	.word	0x00013d00


	//   ....[166]....
        /*0300*/ 	.word	0x00013e50


	//   ....[167]....
        /*0304*/ 	.word	0x00013ea0


	//   ....[168]....
        /*0308*/ 	.word	0x00013ee0


	//   ....[169]....
        /*030c*/ 	.word	0x00013f00


	//   ....[170]....
        /*0310*/ 	.word	0x00013f20


	//   ....[171]....
        /*0314*/ 	.word	0x00013f40


	//   ....[172]....
        /*0318*/ 	.word	0x00013f80


	//   ....[173]....
        /*031c*/ 	.word	0x00013f90


	//   ....[174]....
        /*0320*/ 	.word	0x00014160


	//   ....[175]....
        /*0324*/ 	.word	0x000141b0


	//   ....[176]....
        /*0328*/ 	.word	0x000141e0


	//   ....[177]....
        /*032c*/ 	.word	0x00014200


	//   ....[178]....
        /*0330*/ 	.word	0x00014220


	//   ....[179]....
        /*0334*/ 	.word	0x00014240


	//   ....[180]....
        /*0338*/ 	.word	0x00014290


	//   ....[181]....
        /*033c*/ 	.word	0x000142a0


	//   ....[182]....
        /*0340*/ 	.word	0x00014400


	//   ....[183]....
        /*0344*/ 	.word	0x00014450


	//   ....[184]....
        /*0348*/ 	.word	0x00014490


	//   ....[185]....
        /*034c*/ 	.word	0x000144b0


	//   ....[186]....
        /*0350*/ 	.word	0x000144d0


	//   ....[187]....
        /*0354*/ 	.word	0x000144f0


	//   ....[188]....
        /*0358*/ 	.word	0x00014530


	//   ....[189]....
        /*035c*/ 	.word	0x00014540


	//   ....[190]....
        /*0360*/ 	.word	0x00014720


	//   ....[191]....
        /*0364*/ 	.word	0x00014770


	//   ....[192]....
        /*0368*/ 	.word	0x000147a0


	//   ....[193]....
        /*036c*/ 	.word	0x000147c0


	//   ....[194]....
        /*0370*/ 	.word	0x000147e0


	//   ....[195]....
        /*0374*/ 	.word	0x00014800


	//   ....[196]....
        /*0378*/ 	.word	0x00014850


	//   ....[197]....
        /*037c*/ 	.word	0x00014860


	//   ....[198]....
        /*0380*/ 	.word	0x000149c0


	//   ....[199]....
        /*0384*/ 	.word	0x00014a10


	//   ....[200]....
        /*0388*/ 	.word	0x00014a50


	//   ....[201]....
        /*038c*/ 	.word	0x00014a70


	//   ....[202]....
        /*0390*/ 	.word	0x00014a90


	//   ....[203]....
        /*0394*/ 	.word	0x00014ab0


	//   ....[204]....
        /*0398*/ 	.word	0x00014af0


	//   ....[205]....
        /*039c*/ 	.word	0x00014b00


	//   ....[206]....
        /*03a0*/ 	.word	0x00014ce0


	//   ....[207]....
        /*03a4*/ 	.word	0x00014d30


	//   ....[208]....
        /*03a8*/ 	.word	0x00014d60


	//   ....[209]....
        /*03ac*/ 	.word	0x00014d80


	//   ....[210]....
        /*03b0*/ 	.word	0x00014da0


	//   ....[211]....
        /*03b4*/ 	.word	0x00014dc0


	//   ....[212]....
        /*03b8*/ 	.word	0x00014e10


	//   ....[213]....
        /*03bc*/ 	.word	0x00014e20


	//   ....[214]....
        /*03c0*/ 	.word	0x00014f70


	//   ....[215]....
        /*03c4*/ 	.word	0x00014fc0


	//   ....[216]....
        /*03c8*/ 	.word	0x00015000


	//   ....[217]....
        /*03cc*/ 	.word	0x00015020


	//   ....[218]....
        /*03d0*/ 	.word	0x00015040


	//   ....[219]....
        /*03d4*/ 	.word	0x00015060


	//   ....[220]....
        /*03d8*/ 	.word	0x000150a0


	//   ....[221]....
        /*03dc*/ 	.word	0x000150b0


	//   ....[222]....
        /*03e0*/ 	.word	0x00016b60


	//   ....[223]....
        /*03e4*/ 	.word	0x00016be0


	//   ....[224]....
        /*03e8*/ 	.word	0x00016c80


	//   ....[225]....
        /*03ec*/ 	.word	0x00016d10


	//   ....[226]....
        /*03f0*/ 	.word	0x00016e70


	//   ....[227]....
        /*03f4*/ 	.word	0x00016ef0


	//   ....[228]....
        /*03f8*/ 	.word	0x00016f90


	//   ....[229]....
        /*03fc*/ 	.word	0x00017020


	//   ....[230]....
        /*0400*/ 	.word	0x00017180


	//   ....[231]....
        /*0404*/ 	.word	0x00017200


	//   ....[232]....
        /*0408*/ 	.word	0x000172a0


	//   ....[233]....
        /*040c*/ 	.word	0x00017330


	//   ....[234]....
        /*0410*/ 	.word	0x000174e0


	//   ....[235]....
        /*0414*/ 	.word	0x00017560


	//   ....[236]....
        /*0418*/ 	.word	0x00017600


	//   ....[237]....
        /*041c*/ 	.word	0x00017690


	//   ....[238]....
        /*0420*/ 	.word	0x000177c0


	//   ....[239]....
        /*0424*/ 	.word	0x00017840


	//   ....[240]....
        /*0428*/ 	.word	0x000178e0


	//   ....[241]....
        /*042c*/ 	.word	0x00017970


	//   ....[242]....
        /*0430*/ 	.word	0x00017aa0


	//   ....[243]....
        /*0434*/ 	.word	0x00017b20


	//   ....[244]....
        /*0438*/ 	.word	0x00017bc0


	//   ....[245]....
        /*043c*/ 	.word	0x00017c50


	//   ....[246]....
        /*0440*/ 	.word	0x00017d80


	//   ....[247]....
        /*0444*/ 	.word	0x00017e00


	//   ....[248]....
        /*0448*/ 	.word	0x00017ea0


	//   ....[249]....
        /*044c*/ 	.word	0x00017f30


	//   ....[250]....
        /*0450*/ 	.word	0x00018790


	//   ....[251]....
        /*0454*/ 	.word	0x00018810


	//   ....[252]....
        /*0458*/ 	.word	0x000188e0


	//   ....[253]....
        /*045c*/ 	.word	0x00018970


	//   ....[254]....
        /*0460*/ 	.word	0x00018ae0


	//   ....[255]....
        /*0464*/ 	.word	0x00018b60


	//   ....[0]....
        /*0468*/ 	.word	0x00018c30


	//   ....[1]....
        /*046c*/ 	.word	0x00018cc0


	//   ....[2]....
        /*0470*/ 	.word	0x00018e30


	//   ....[3]....
        /*0474*/ 	.word	0x00018eb0


	//   ....[4]....
        /*0478*/ 	.word	0x00018f80


	//   ....[5]....
        /*047c*/ 	.word	0x00019010


	//   ....[6]....
        /*0480*/ 	.word	0x00019200


	//   ....[7]....
        /*0484*/ 	.word	0x00019280


	//   ....[8]....
        /*0488*/ 	.word	0x00019350


	//   ....[9]....
        /*048c*/ 	.word	0x000193e0


	//   ....[10]....
        /*0490*/ 	.word	0x00019520


	//   ....[11]....
        /*0494*/ 	.word	0x000195a0


	//   ....[12]....
        /*0498*/ 	.word	0x00019670


	//   ....[13]....
        /*049c*/ 	.word	0x00019700


	//   ....[14]....
        /*04a0*/ 	.word	0x00019840


	//   ....[15]....
        /*04a4*/ 	.word	0x000198c0


	//   ....[16]....
        /*04a8*/ 	.word	0x00019990


	//   ....[17]....
        /*04ac*/ 	.word	0x00019a20


	//   ....[18]....
        /*04b0*/ 	.word	0x00019b60


	//   ....[19]....
        /*04b4*/ 	.word	0x00019be0


	//   ....[20]....
        /*04b8*/ 	.word	0x00019cb0


	//   ....[21]....
        /*04bc*/ 	.word	0x00019d40


	//   ....[22]....
        /*04c0*/ 	.word	0x0001a590


	//   ....[23]....
        /*04c4*/ 	.word	0x0001a610


	//   ....[24]....
        /*04c8*/ 	.word	0x0001a6e0


	//   ....[25]....
        /*04cc*/ 	.word	0x0001a770


	//   ....[26]....
        /*04d0*/ 	.word	0x0001a8e0


	//   ....[27]....
        /*04d4*/ 	.word	0x0001a960


	//   ....[28]....
        /*04d8*/ 	.word	0x0001aa30


	//   ....[29]....
        /*04dc*/ 	.word	0x0001aac0


	//   ....[30]....
        /*04e0*/ 	.word	0x0001ac30


	//   ....[31]....
        /*04e4*/ 	.word	0x0001acb0


	//   ....[32]....
        /*04e8*/ 	.word	0x0001ad80


	//   ....[33]....
        /*04ec*/ 	.word	0x0001ae10


	//   ....[34]....
        /*04f0*/ 	.word	0x0001b000


	//   ....[35]....
        /*04f4*/ 	.word	0x0001b080


	//   ....[36]....
        /*04f8*/ 	.word	0x0001b150


	//   ....[37]....
        /*04fc*/ 	.word	0x0001b1e0


	//   ....[38]....
        /*0500*/ 	.word	0x0001b320


	//   ....[39]....
        /*0504*/ 	.word	0x0001b3a0


	//   ....[40]....
        /*0508*/ 	.word	0x0001b470


	//   ....[41]....
        /*050c*/ 	.word	0x0001b500


	//   ....[42]....
        /*0510*/ 	.word	0x0001b640


	//   ....[43]....
        /*0514*/ 	.word	0x0001b6c0


	//   ....[44]....
        /*0518*/ 	.word	0x0001b790


	//   ....[45]....
        /*051c*/ 	.word	0x0001b820


	//   ....[46]....
        /*0520*/ 	.word	0x0001b960


	//   ....[47]....
        /*0524*/ 	.word	0x0001b9e0


	//   ....[48]....
        /*0528*/ 	.word	0x0001bab0


	//   ....[49]....
        /*052c*/ 	.word	0x0001bb40


	//   ....[50]....
        /*0530*/ 	.word	0x0001c360


	//   ....[51]....
        /*0534*/ 	.word	0x0001c3f0


	//   ....[52]....
        /*0538*/ 	.word	0x0001c490


	//   ....[53]....
        /*053c*/ 	.word	0x0001c520


	//   ....[54]....
        /*0540*/ 	.word	0x0001c670


	//   ....[55]....
        /*0544*/ 	.word	0x0001c700


	//   ....[56]....
        /*0548*/ 	.word	0x0001c7a0


	//   ....[57]....
        /*054c*/ 	.word	0x0001c830


	//   ....[58]....
        /*0550*/ 	.word	0x0001c980


	//   ....[59]....
        /*0554*/ 	.word	0x0001ca10


	//   ....[60]....
        /*0558*/ 	.word	0x0001cab0


	//   ....[61]....
        /*055c*/ 	.word	0x0001cb40


	//   ....[62]....
        /*0560*/ 	.word	0x0001cd10


	//   ....[63]....
        /*0564*/ 	.word	0x0001cda0


	//   ....[64]....
        /*0568*/ 	.word	0x0001ce40


	//   ....[65]....
        /*056c*/ 	.word	0x0001ced0


	//   ....[66]....
        /*0570*/ 	.word	0x0001cff0


	//   ....[67]....
        /*0574*/ 	.word	0x0001d080


	//   ....[68]....
        /*0578*/ 	.word	0x0001d120


	//   ....[69]....
        /*057c*/ 	.word	0x0001d1b0


	//   ....[70]....
        /*0580*/ 	.word	0x0001d2d0


	//   ....[71]....
        /*0584*/ 	.word	0x0001d360


	//   ....[72]....
        /*0588*/ 	.word	0x0001d400


	//   ....[73]....
        /*058c*/ 	.word	0x0001d490


	//   ....[74]....
        /*0590*/ 	.word	0x0001d5b0


	//   ....[75]....
        /*0594*/ 	.word	0x0001d640


	//   ....[76]....
        /*0598*/ 	.word	0x0001d6e0


	//   ....[77]....
        /*059c*/ 	.word	0x0001d770


	//   ....[78]....
        /*05a0*/ 	.word	0x0001da30


	//   ....[79]....
        /*05a4*/ 	.word	0x0001dac0


	//   ....[80]....
        /*05a8*/ 	.word	0x0001dc80


	//   ....[81]....
        /*05ac*/ 	.word	0x0001dd10


	//   ....[82]....
        /*05b0*/ 	.word	0x0001de30


	//   ....[83]....
        /*05b4*/ 	.word	0x0001dec0


	//   ....[84]....
        /*05b8*/ 	.word	0x0001dfe0


	//   ....[85]....
        /*05bc*/ 	.word	0x0001e070


	//   ....[86]....
        /*05c0*/ 	.word	0x0001e190


	//   ....[87]....
        /*05c4*/ 	.word	0x0001e220


	//----- nvinfo : EIATTR_COOP_GROUP_MASK_REGIDS
	.align		4
.L_157:
        /*05c8*/ 	.byte	0x04, 0x29
        /*05ca*/ 	.short	(.L_159 - .L_158)


	//   ....[0]....
.L_158:
        /*05cc*/ 	.word	0xffffffff


	//   ....[1]....
        /*05d0*/ 	.word	0xffffffff


	//   ....[2]....
        /*05d4*/ 	.word	0xffffffff


	//   ....[3]....
        /*05d8*/ 	.word	0xffffffff


	//   ....[4]....
        /*05dc*/ 	.word	0xffffffff


	//   ....[5]....
        /*05e0*/ 	.word	0xffffffff


	//   ....[6]....
        /*05e4*/ 	.word	0xffffffff


	//   ....[7]....
        /*05e8*/ 	.word	0xffffffff


	//   ....[8]....
        /*05ec*/ 	.word	0xffffffff


	//   ....[9]....
        /*05f0*/ 	.word	0xffffffff


	//   ....[10]....
        /*05f4*/ 	.word	0xffffffff


	//   ....[11]....
        /*05f8*/ 	.word	0xffffffff


	//   ....[12]....
        /*05fc*/ 	.word	0xffffffff


	//   ....[13]....
        /*0600*/ 	.word	0xffffffff


	//   ....[14]....
        /*0604*/ 	.word	0xffffffff


	//   ....[15]....
        /*0608*/ 	.word	0xffffffff


	//   ....[16]....
        /*060c*/ 	.word	0xffffffff


	//   ....[17]....
        /*0610*/ 	.word	0xffffffff


	//   ....[18]....
        /*0614*/ 	.word	0xffffffff


	//   ....[19]....
        /*0618*/ 	.word	0xffffffff


	//   ....[20]....
        /*061c*/ 	.word	0xffffffff


	//   ....[21]....
        /*0620*/ 	.word	0xffffffff


	//   ....[22]....
        /*0624*/ 	.word	0xffffffff


	//   ....[23]....
        /*0628*/ 	.word	0xffffffff


	//   ....[24]....
        /*062c*/ 	.word	0xffffffff


	//   ....[25]....
        /*0630*/ 	.word	0xffffffff


	//   ....[26]....
        /*0634*/ 	.word	0xffffffff


	//   ....[27]....
        /*0638*/ 	.word	0xffffffff


	//   ....[28]....
        /*063c*/ 	.word	0xffffffff


	//   ....[29]....
        /*0640*/ 	.word	0xffffffff


	//   ....[30]....
        /*0644*/ 	.word	0xffffffff


	//   ....[31]....
        /*0648*/ 	.word	0xffffffff


	//   ....[32]....
        /*064c*/ 	.word	0xffffffff


	//   ....[33]....
        /*0650*/ 	.word	0xffffffff


	//   ....[34]....
        /*0654*/ 	.word	0xffffffff


	//   ....[35]....
        /*0658*/ 	.word	0xffffffff


	//   ....[36]....
        /*065c*/ 	.word	0xffffffff


	//   ....[37]....
        /*0660*/ 	.word	0xffffffff


	//   ....[38]....
        /*0664*/ 	.word	0xffffffff


	//   ....[39]....
        /*0668*/ 	.word	0xffffffff


	//   ....[40]....
        /*066c*/ 	.word	0xffffffff


	//   ....[41]....
        /*0670*/ 	.word	0xffffffff


	//   ....[42]....
        /*0674*/ 	.word	0xffffffff


	//   ....[43]....
        /*0678*/ 	.word	0xffffffff


	//   ....[44]....
        /*067c*/ 	.word	0xffffffff


	//   ....[45]....
        /*0680*/ 	.word	0xffffffff


	//   ....[46]....
        /*0684*/ 	.word	0xffffffff


	//   ....[47]....
        /*0688*/ 	.word	0xffffffff


	//   ....[48]....
        /*068c*/ 	.word	0xffffffff


	//----- nvinfo : EIATTR_COOP_GROUP_INSTR_OFFSETS
	.align		4
.L_159:
        /*0690*/ 	.byte	0x04, 0x28
        /*0692*/ 	.short	(.L_161 - .L_160)


	//   ....[0]....
.L_160:
        /*0694*/ 	.word	0x00006700


	//   ....[1]....
        /*0698*/ 	.word	0x00006740


	//   ....[2]....
        /*069c*/ 	.word	0x00006760


	//   ....[3]....
        /*06a0*/ 	.word	0x00006780


	//   ....[4]....
        /*06a4*/ 	.word	0x000067a0


	//   ....[5]....
        /*06a8*/ 	.word	0x000130f0


	//   ....[6]....
        /*06ac*/ 	.word	0x00013130


	//   ....[7]....
        /*06b0*/ 	.word	0x00013150


	//   ....[8]....
        /*06b4*/ 	.word	0x00013170


	//   ....[9]....
        /*06b8*/ 	.word	0x00013190


	//   ....[10]....
        /*06bc*/ 	.word	0x000131b0


	//   ....[11]....
        /*06c0*/ 	.word	0x00013b50


	//   ....[12]....
        /*06c4*/ 	.word	0x00013d50


	//   ....[13]....
        /*06c8*/ 	.word	0x00013de0


	//   ....[14]....
        /*06cc*/ 	.word	0x00013fe0


	//   ....[15]....
        /*06d0*/ 	.word	0x000140f0


	//   ....[16]....
        /*06d4*/ 	.word	0x000142f0


	//   ....[17]....
        /*06d8*/ 	.word	0x00014390


	//   ....[18]....
        /*06dc*/ 	.word	0x00014590


	//   ....[19]....
        /*06e0*/ 	.word	0x000146b0


	//   ....[20]....
        /*06e4*/ 	.word	0x000148b0


	//   ....[21]....
        /*06e8*/ 	.word	0x00014950


	//   ....[22]....
        /*06ec*/ 	.word	0x00014b50


	//   ....[23]....
        /*06f0*/ 	.word	0x00014c70


	//   ....[24]....
        /*06f4*/ 	.word	0x00014e70


	//   ....[25]....
        /*06f8*/ 	.word	0x00014f00


	//   ....[26]....
        /*06fc*/ 	.word	0x00015100


	//   ....[27]....
        /*0700*/ 	.word	0x0001e360


	//   ....[28]....
        /*0704*/ 	.word	0x0001e3d0


	//   ....[29]....
        /*0708*/ 	.word	0x0001e450


	//   ....[30]....
        /*070c*/ 	.word	0x0001e4d0


	//   ....[31]....
        /*0710*/ 	.word	0x0001e550


	//   ....[32]....
        /*0714*/ 	.word	0x0001e5e0


	//   ....[33]....
        /*0718*/ 	.word	0x0001e630


	//   ....[34]....
        /*071c*/ 	.word	0x0001e6a0


	//   ....[35]....
        /*0720*/ 	.word	0x0001e700


	//   ....[36]....
        /*0724*/ 	.word	0x0001e770


	//   ....[37]....
        /*0728*/ 	.word	0x0001e7d0


	//   ....[38]....
        /*072c*/ 	.word	0x0001e840


	//   ....[39]....
        /*0730*/ 	.word	0x0001e8a0


	//   ....[40]....
        /*0734*/ 	.word	0x0001e910


	//   ....[41]....
        /*0738*/ 	.word	0x0001e970


	//   ....[42]....
        /*073c*/ 	.word	0x0001e9e0


	//   ....[43]....
        /*0740*/ 	.word	0x0001ea40


	//   ....[44]....
        /*0744*/ 	.word	0x0001eab0


	//   ....[45]....
        /*0748*/ 	.word	0x0001eb10


	//   ....[46]....
        /*074c*/ 	.word	0x0001eb80


	//   ....[47]....
        /*0750*/ 	.word	0x0001ebe0


	//   ....[48]....
        /*0754*/ 	.word	0x0001ec50


	//----- nvinfo : EIATTR_EXIT_INSTR_OFFSETS
	.align		4
.L_161:
        /*0758*/ 	.byte	0x04, 0x1c
        /*075a*/ 	.short	(.L_163 - .L_162)


	//   ....[0]....
.L_162:
        /*075c*/ 	.word	0x00000290


	//   ....[1]....
        /*0760*/ 	.word	0x000002e0


	//   ....[2]....
        /*0764*/ 	.word	0x00001f10


	//   ....[3]....
        /*0768*/ 	.word	0x00002190


	//   ....[4]....
        /*076c*/ 	.word	0x00007490


	//----- nvinfo : EIATTR_MAX_THREADS
	.align		4
.L_163:
        /*0770*/ 	.byte	0x04, 0x05
        /*0772*/ 	.short	(.L_165 - .L_164)
.L_164:
        /*0774*/ 	.word	0x00000400
        /*0778*/ 	.word	0x00000001
        /*077c*/ 	.word	0x00000001


	//----- nvinfo : EIATTR_CRS_STACK_SIZE
	.align		4
.L_165:
        /*0780*/ 	.byte	0x04, 0x1e
        /*0782*/ 	.short	(.L_167 - .L_166)
.L_166:
        /*0784*/ 	.word	0x00000000
.L_167:


//--------------------- .nv.info._ZN4vllm25FilteredTopKUnifiedKernelIfiLi4EEEvPKT_PT0_PKS4_jjj --------------------------
	.section	.nv.info._ZN4vllm25FilteredTopKUnifiedKernelIfiLi4EEEvPKT_PT0_PKS4_jjj,"",@"SHT_CUDA_INFO"
	.sectionflags	@""
	.align	4


	//----- nvinfo : EIATTR_CUDA_API_VERSION
	.align		4
        /*0000*/ 	.byte	0x04, 0x37
        /*0002*/ 	.short	(.L_169 - .L_168)
.L_168:
        /*0004*/ 	.word	0x00000082


	//----- nvinfo : EIATTR_SW2861232_WAR
	.align		4
.L_169:
        /*0008*/ 	.byte	0x01, 0x35
	.zero		2


	//----- nvinfo : EIATTR_PARAM_CBANK
	.align		4
        /*000c*/ 	.byte	0x04, 0x0a
        /*000e*/ 	.short	(.L_171 - .L_170)
	.align		4
.L_170:
        /*0010*/ 	.word	index@(.nv.constant0._ZN4vllm25FilteredTopKUnifiedKernelIfiLi4EEEvPKT_PT0_PKS4_jjj)
        /*0014*/ 	.short	0x0160
        /*0016*/ 	.short	0x0024


	//----- nvinfo : EIATTR_CBANK_PARAM_SIZE
	.align		4
.L_171:
        /*0018*/ 	.byte	0x03, 0x19
        /*001a*/ 	.short	0x0024


	//----- nvinfo : EIATTR_KPARAM_INFO
	.align		4
        /*001c*/ 	.byte	0x04, 0x17
        /*001e*/ 	.short	(.L_173 - .L_172)
.L_172:
        /*0020*/ 	.word	0x00000000
        /*0024*/ 	.short	0x0005
        /*0026*/ 	.short	0x0020
        /*0028*/ 	.byte	0x00, 0xf0, 0x11, 0x00


	//----- nvinfo : EIATTR_KPARAM_INFO
	.align		4
.L_173:
        /*002c*/ 	.byte	0x04, 0x17
        /*002e*/ 	.short	(.L_175 - .L_174)
.L_174:
        /*0030*/ 	.word	0x00000000
        /*0034*/ 	.short	0x0004
        /*0036*/ 	.short	0x001c
        /*0038*/ 	.byte	0x00, 0xf0, 0x11, 0x00


	//----- nvinfo : EIATTR_KPARAM_INFO
	.align		4
.L_175:
        /*003c*/ 	.byte	0x04, 0x17
        /*003e*/ 	.short	(.L_177 - .L_176)
.L_176:
        /*0040*/ 	.word	0x00000000
        /*0044*/ 	.short	0x0003
        /*0046*/ 	.short	0x0018
        /*0048*/ 	.byte	0x00, 0xf0, 0x11, 0x00


	//----- nvinfo : EIATTR_KPARAM_INFO
	.align		4
.L_177:
        /*004c*/ 	.byte	0x04, 0x17
        /*004e*/ 	.short	(.L_179 - .L_178)
.L_178:
        /*0050*/ 	.word	0x00000000
        /*0054*/ 	.short	0x0002
        /*0056*/ 	.short	0x0010
        /*0058*/ 	.byte	0x00, 0xf0, 0x21, 0x00


	//----- nvinfo : EIATTR_KPARAM_INFO
	.align		4
.L_179:
        /*005c*/ 	.byte	0x04, 0x17
        /*005e*/ 	.short	(.L_181 - .L_180)
.L_180:
        /*0060*/ 	.word	0x00000000
        /*0064*/ 	.short	0x0001
        /*0066*/ 	.short	0x0008
        /*0068*/ 	.byte	0x00, 0xf0, 0x21, 0x00


	//----- nvinfo : EIATTR_KPARAM_INFO
	.align		4
.L_181:
        /*006c*/ 	.byte	0x04, 0x17
        /*006e*/ 	.short	(.L_183 - .L_182)
.L_182:
        /*0070*/ 	.word	0x00000000
        /*0074*/ 	.short	0x0000
        /*0076*/ 	.short	0x0000
        /*0078*/ 	.byte	0x00, 0xf0, 0x21, 0x00


	//----- nvinfo : EIATTR_MAXREG_COUNT
	.align		4
.L_183:
        /*007c*/ 	.byte	0x03, 0x1b
        /*007e*/ 	.short	0x0040


	//----- nvinfo : EIATTR_NUM_BARRIERS
	.align		4
        /*0080*/ 	.byte	0x02, 0x4c
        /*0082*/ 	.byte	0x01
	.zero		1


	//----- nvinfo : EIATTR_MERCURY_ISA_VERSION
	.align		4
        /*0084*/ 	.byte	0x03, 0x5f
        /*0086*/ 	.short	0x0000


	//----- nvinfo : EIATTR_INT_WARP_WIDE_INSTR_OFFSETS
	.align		4
        /*0088*/ 	.byte	0x04, 0x31
        /*008a*/ 	.short	(.L_185 - .L_184)


	//   ....[0]....
.L_184:
        /*008c*/ 	.word	0x000015f0


	//   ....[1]....
        /*0090*/ 	.word	0x00001670


	//   ....[2]....
        /*0094*/ 	.word	0x00001740


	//   ....[3]....
        /*0098*/ 	.word	0x000017c0


	//   ....[4]....
        /*009c*/ 	.word	0x000018e0


	//   ....[5]....
        /*00a0*/ 	.word	0x00001960


	//   ....[6]....
        /*00a4*/ 	.word	0x00001a40


	//   ....[7]....
        /*00a8*/ 	.word	0x00001ad0


	//   ....[8]....
        /*00ac*/ 	.word	0x00001bf0


	//   ....[9]....
        /*00b0*/ 	.word	0x00001c70


	//   ....[10]....
        /*00b4*/ 	.word	0x00001d50


	//   ....[11]....
        /*00b8*/ 	.word	0x00001de0


	//   ....[12]....
        /*00bc*/ 	.word	0x00001f00


	//   ....[13]....
        /*00c0*/ 	.word	0x00001f80


	//   ....[14]....
        /*00c4*/ 	.word	0x00002060


	//   ....[15]....
        /*00c8*/ 	.word	0x000020f0


	//   ....[16]....
        /*00cc*/ 	.word	0x00002280


	//   ....[17]....
        /*00d0*/ 	.word	0x00002300


	//   ....[18]....
        /*00d4*/ 	.word	0x000023d0


	//   ....[19]....
        /*00d8*/ 	.word	0x00002450


	//   ....[20]....
        /*00dc*/ 	.word	0x00002570


	//   ....[21]....
        /*00e0*/ 	.word	0x000025f0


	//   ....[22]....
        /*00e4*/ 	.word	0x000026d0


	//   ....[23]....
        /*00e8*/ 	.word	0x00002760


	//   ....[24]....
        /*00ec*/ 	.word	0x00002880


	//   ....[25]....
        /*00f0*/ 	.word	0x00002900


	//   ....[26]....
        /*00f4*/ 	.word	0x000029e0


	//   ....[27]....
        /*00f8*/ 	.word	0x00002a70


	//   ....[28]....
        /*00fc*/ 	.word	0x00002b90


	//   ....[29]....
        /*0100*/ 	.word	0x00002c10


	//   ....[30]....
        /*0104*/ 	.word	0x00002cf0


	//   ....[31]....
        /*0108*/ 	.word	0x00002d80


	//   ....[32]....
        /*010c*/ 	.word	0x00002f60


	//   ....[33]....
        /*0110*/ 	.word	0x00002fe0


	//   ....[34]....
        /*0114*/ 	.word	0x000030b0


	//   ....[35]....
        /*0118*/ 	.word	0x00003130


	//   ....[36]....
        /*011c*/ 	.word	0x00003990


	//   ....[37]....
        /*0120*/ 	.word	0x00003a10


	//   ....[38]....
        /*0124*/ 	.word	0x00003ab0


	//   ....[39]....
        /*0128*/ 	.word	0x00003b30


	//   ....[40]....
        /*012c*/ 	.word	0x00003ca0


	//   ....[41]....
        /*0130*/ 	.word	0x00003d20


	//   ....[42]....
        /*0134*/ 	.word	0x00003dc0


	//   ....[43]....
        /*0138*/ 	.word	0x00003e40


	//   ....[44]....
        /*013c*/ 	.word	0x00003fb0


	//   ....[45]....
        /*0140*/ 	.word	0x00004030


	//   ....[46]....
        /*0144*/ 	.word	0x000040d0


	//   ....[47]....
        /*0148*/ 	.word	0x00004150


	//   ....[48]....
        /*014c*/ 	.word	0x00004310


	//   ....[49]....
        /*0150*/ 	.word	0x00004390


	//   ....[50]....
        /*0154*/ 	.word	0x00004430


	//   ....[51]....
        /*0158*/ 	.word	0x000044b0


	//   ....[52]....
        /*015c*/ 	.word	0x000045f0


	//   ....[53]....
        /*0160*/ 	.word	0x00004670


	//   ....[54]....
        /*0164*/ 	.word	0x00004710


	//   ....[55]....
        /*0168*/ 	.word	0x00004790


	//   ....[56]....
        /*016c*/ 	.word	0x000048d0


	//   ....[57]....
        /*0170*/ 	.word	0x00004950


	//   ....[58]....
        /*0174*/ 	.word	0x000049f0


	//   ....[59]....
        /*0178*/ 	.word	0x00004a70


	//   ....[60]....
        /*017c*/ 	.word	0x00004bb0


	//   ....[61]....
        /*0180*/ 	.word	0x00004c30


	//   ....[62]....
        /*0184*/ 	.word	0x00004cd0


	//   ....[63]....
        /*0188*/ 	.word	0x00004d50


	//   ....[64]....
        /*018c*/ 	.word	0x00005590


	//   ....[65]....
        /*0190*/ 	.word	0x00005610


	//   ....[66]....
        /*0194*/ 	.word	0x000056b0


	//   ....[67]....
        /*0198*/ 	.word	0x00005730


	//   ....[68]....
        /*019c*/ 	.word	0x000058b0


	//   ....[69]....
        /*01a0*/ 	.word	0x00005930


	//   ....[70]....
        /*01a4*/ 	.word	0x000059d0


	//   ....[71]....
        /*01a8*/ 	.word	0x00005a50


	//   ....[72]....
        /*01ac*/ 	.word	0x00005bd0


	//   ....[73]....
        /*01b0*/ 	.word	0x00005c50


	//   ....[74]....
        /*01b4*/ 	.word	0x00005cf0


	//   ....[75]....
        /*01b8*/ 	.word	0x00005d70


	//   ....[76]....
        /*01bc*/ 	.word	0x00005f50


	//   ....[77]....
        /*01c0*/ 	.word	0x00005fd0


	//   ....[78]....
        /*01c4*/ 	.word	0x00006070


	//   ....[79]....
        /*01c8*/ 	.word	0x000060f0


	//   ....[80]....
        /*01cc*/ 	.word	0x00006240


	//   ....[81]....
        /*01d0*/ 	.word	0x000062c0


	//   ....[82]....
        /*01d4*/ 	.word	0x00006360


	//   ....[83]....
        /*01d8*/ 	.word	0x000063e0


	//   ....[84]....
        /*01dc*/ 	.word	0x00006530


	//   ....[85]....
        /*01e0*/ 	.word	0x000065b0


	//   ....[86]....
        /*01e4*/ 	.word	0x00006650


	//   ....[87]....
        /*01e8*/ 	.word	0x000066d0


	//   ....[88]....
        /*01ec*/ 	.word	0x00006820


	//   ....[89]....
        /*01f0*/ 	.word	0x000068a0


	//   ....[90]....
        /*01f4*/ 	.word	0x00006940


	//   ....[91]....
        /*01f8*/ 	.word	0x000069c0


	//   ....[92]....
        /*01fc*/ 	.word	0x00007200


	//   ....[93]....
        /*0200*/ 	.word	0x00007280


	//   ....[94]....
        /*0204*/ 	.word	0x00007320


	//   ....[95]....
        /*0208*/ 	.word	0x000073a0


	//   ....[96]....
        /*020c*/ 	.word	0x00007520


	//   ....[97]....
        /*0210*/ 	.word	0x000075a0


	//   ....[98]....
        /*0214*/ 	.word	0x00007640


	//   ....[99]....
        /*0218*/ 	.word	0x000076c0


	//   ....[100]....
        /*021c*/ 	.word	0x00007840


	//   ....[101]....
        /*0220*/ 	.word	0x000078c0


	//   ....[102]....
        /*0224*/ 	.word	0x00007960


	//   ....[103]....
        /*0228*/ 	.word	0x000079e0


	//   ....[104]....
        /*022c*/ 	.word	0x00007bb0


	//   ....[105]....
        /*0230*/ 	.word	0x00007c30


	//   ....[106]....
        /*0234*/ 	.word	0x00007cd0


	//   ....[107]....
        /*0238*/ 	.word	0x00007d50


	//   ....[108]....
        /*023c*/ 	.word	0x00007ea0


	//   ....[109]....
        /*0240*/ 	.word	0x00007f20


	//   ....[110]....
        /*0244*/ 	.word	0x00007fc0


	//   ....[111]....
        /*0248*/ 	.word	0x00008040


	//   ....[112]....
        /*024c*/ 	.word	0x00008190


	//   ....[113]....
        /*0250*/ 	.word	0x00008210


	//   ....[114]....
        /*0254*/ 	.word	0x000082b0


	//   ....[115]....
        /*0258*/ 	.word	0x00008330


	//   ....[116]....
        /*025c*/ 	.word	0x00008480


	//   ....[117]....
        /*0260*/ 	.word	0x00008500


	//   ....[118]....
        /*0264*/ 	.word	0x000085a0


	//   ....[119]....
        /*0268*/ 	.word	0x00008620


	//   ....[120]....
        /*026c*/ 	.word	0x00008e30


	//   ....[121]....
        /*0270*/ 	.word	0x00008ec0


	//   ....[122]....
        /*0274*/ 	.word	0x00008f40


	//   ....[123]....
        /*0278*/ 	.word	0x00008fc0


	//   ....[124]....
        /*027c*/ 	.word	0x00009120


	//   ....[125]....
        /*0280*/ 	.word	0x000091b0


	//   ....[126]....
        /*0284*/ 	.word	0x00009230


	//   ....[127]....
        /*0288*/ 	.word	0x000092b0


	//   ....[128]....
        /*028c*/ 	.word	0x00009410


	//   ....[129]....
        /*0290*/ 	.word	0x000094a0


	//   ....[130]....
        /*0294*/ 	.word	0x00009520


	//   ....[131]....
        /*0298*/ 	.word	0x000095a0


	//   ....[132]....
        /*029c*/ 	.word	0x00009760


	//   ....[133]....
        /*02a0*/ 	.word	0x000097f0


	//   ....[134]....
        /*02a4*/ 	.word	0x00009870


	//   ....[135]....
        /*02a8*/ 	.word	0x000098f0


	//   ....[136]....
        /*02ac*/ 	.word	0x00009a20


	//   ....[137]....
        /*02b0*/ 	.word	0x00009ab0


	//   ....[138]....
        /*02b4*/ 	.word	0x00009b30


	//   ....[139]....
        /*02b8*/ 	.word	0x00009bb0


	//   ....[140]....
        /*02bc*/ 	.word	0x00009ce0


	//   ....[141]....
        /*02c0*/ 	.word	0x00009d70


	//   ....[142]....
        /*02c4*/ 	.word	0x00009df0


	//   ....[143]....
        /*02c8*/ 	.word	0x00009e70


	//   ....[144]....
        /*02cc*/ 	.word	0x00009fa0


	//   ....[145]....
        /*02d0*/ 	.word	0x0000a030


	//   ....[146]....
        /*02d4*/ 	.word	0x0000a0b0


	//   ....[147]....
        /*02d8*/ 	.word	0x0000a130


	//   ....[148]....
        /*02dc*/ 	.word	0x0000a3a0


	//   ....[149]....
        /*02e0*/ 	.word	0x0000a420


	//   ....[150]....
        /*02e4*/ 	.word	0x0000a5e0


	//   ....[151]....
        /*02e8*/ 	.word	0x0000a660


	//   ....[152]....
        /*02ec*/ 	.word	0x0000a790


	//   ....[153]....
        /*02f0*/ 	.word	0x0000a810


	//   ....[154]....
        /*02f4*/ 	.word	0x0000a940


	//   ....[155]....
        /*02f8*/ 	.word	0x0000a9c0


	//   ....[156]....
        /*02fc*/ 	.word	0x0000aaf0


	//   ....[157]....
        /*0300*/ 	.word	0x0000ab70


	//   ....[158]....
        /*0304*/ 	.word	0x0000afa0


	//   ....[159]....
        /*0308*/ 	.word	0x0000b020


	//   ....[160]....
        /*030c*/ 	.word	0x0000b090


	//   ....[161]....
        /*0310*/ 	.word	0x0000b110


	//   ....[162]....
        /*0314*/ 	.word	0x0000b180


	//   ....[163]....
        /*0318*/ 	.word	0x0000b210


	//   ....[164]....
        /*031c*/ 	.word	0x0000b280


	//   ....[165]....
        /*0320*/ 	.word	0x0000b310


	//   ....[166]....
        /*0324*/ 	.word	0x0000b630


	//   ....[167]....
        /*0328*/ 	.word	0x0000b6b0


	//   ....[168]....
        /*032c*/ 	.word	0x0000b720


	//   ....[169]....
        /*0330*/ 	.word	0x0000b7b0


	//   ....[170]....
        /*0334*/ 	.word	0x0000b820


	//   ....[171]....
        /*0338*/ 	.word	0x0000b8b0


	//   ....[172]....
        /*033c*/ 	.word	0x0000b920


	//   ....[173]....
        /*0340*/ 	.word	0x0000b9b0


	//   ....[174]....
        /*0344*/ 	.word	0x0000bb80


	//   ....[175]....
        /*0348*/ 	.word	0x0000bc00


	//----- nvinfo : EIATTR_EXIT_INSTR_OFFSETS
	.align		4
.L_185:
        /*034c*/ 	.byte	0x04, 0x1c
        /*034e*/ 	.short	(.L_187 - .L_186)


	//   ....[0]....
.L_186:
        /*0350*/ 	.word	0x00000030


	//   ....[1]....
        /*0354*/ 	.word	0x00000110


	//   ....[2]....
        /*0358*/ 	.word	0x00000550


	//   ....[3]....
        /*035c*/ 	.word	0x000005d0


	//   ....[4]....
        /*0360*/ 	.word	0x0000bca0


	//   ....[5]....
        /*0364*/ 	.word	0x0000bd70


	//   ....[6]....
        /*0368*/ 	.word	0x0000bde0


	//----- nvinfo : EIATTR_MAX_THREADS
	.align		4
.L_187:
        /*036c*/ 	.byte	0x04, 0x05
        /*036e*/ 	.short	(.L_189 - .L_188)
.L_188:
        /*0370*/ 	.word	0x00000400
        /*0374*/ 	.word	0x00000001
        /*0378*/ 	.word	0x00000001


	//----- nvinfo : EIATTR_CRS_STACK_SIZE
	.align		4
.L_189:
        /*037c*/ 	.byte	0x04, 0x1e
        /*037e*/ 	.short	(.L_191 - .L_190)
.L_190:
        /*0380*/ 	.word	0x00000000
.L_191:


//--------------------- .nv.info._ZN4vllm25FilteredTopKUnifiedKernelIfiLi2EEEvPKT_PT0_PKS4_jjj --------------------------
	.section	.nv.info._ZN4vllm25FilteredTopKUnifiedKernelIfiLi2EEEvPKT_PT0_PKS4_jjj,"",@"SHT_CUDA_INFO"
	.sectionflags	@""
	.align	4


	//----- nvinfo : EIATTR_CUDA_API_VERSION
	.align		4
        /*0000*/ 	.byte	0x04, 0x37
        /*0002*/ 	.short	(.L_193 - .L_192)
.L_192:
        /*0004*/ 	.word	0x00000082


	//----- nvinfo : EIATTR_SW2861232_WAR
	.align		4
.L_193:
        /*0008*/ 	.byte	0x01, 0x35
	.zero		2


	//----- nvinfo : EIATTR_PARAM_CBANK
	.align		4
        /*000c*/ 	.byte	0x04, 0x0a
        /*000e*/ 	.short	(.L_195 - .L_194)
	.align		4
.L_194:
        /*0010*/ 	.word	index@(.nv.constant0._ZN4vllm25FilteredTopKUnifiedKernelIfiLi2EEEvPKT_PT0_PKS4_jjj)
        /*0014*/ 	.short	0x0160
        /*0016*/ 	.short	0x0024


	//----- nvinfo : EIATTR_CBANK_PARAM_SIZE
	.align		4
.L_195:
        /*0018*/ 	.byte	0x03, 0x19
        /*001a*/ 	.short	0x0024


	//----- nvinfo : EIATTR_KPARAM_INFO
	.align		4
        /*001c*/ 	.byte	0x04, 0x17
        /*001e*/ 	.short	(.L_197 - .L_196)
.L_196:
        /*0020*/ 	.word	0x00000000
        /*0024*/ 	.short	0x0005
        /*0026*/ 	.short	0x0020
        /*0028*/ 	.byte	0x00, 0xf0, 0x11, 0x00


	//----- nvinfo : EIATTR_KPARAM_INFO
	.align		4
.L_197:
        /*002c*/ 	.byte	0x04, 0x17
        /*002e*/ 	.short	(.L_199 - .L_198)
.L_198:
        /*0030*/ 	.word	0x00000000
        /*0034*/ 	.short	0x0004
        /*0036*/ 	.short	0x001c
        /*0038*/ 	.byte	0x00, 0xf0, 0x11, 0x00


	//----- nvinfo : EIATTR_KPARAM_INFO
	.align		4
.L_199:
        /*003c*/ 	.byte	0x04, 0x17
        /*003e*/ 	.short	(.L_201 - .L_200)
.L_200:
        /*0040*/ 	.word	0x00000000
        /*0044*/ 	.short	0x0003
        /*0046*/ 	.short	0x0018
        /*0048*/ 	.byte	0x00, 0xf0, 0x11, 0x00


	//----- nvinfo : EIATTR_KPARAM_INFO
	.align		4
.L_201:
        /*004c*/ 	.byte	0x04, 0x17
        /*004e*/ 	.short	(.L_203 - .L_202)
.L_202:
        /*0050*/ 	.word	0x00000000
        /*0054*/ 	.short	0x0002
        /*0056*/ 	.short	0x0010
        /*0058*/ 	.byte	0x00, 0xf0, 0x21, 0x00


	//----- nvinfo : EIATTR_KPARAM_INFO
	.align		4
.L_203:
        /*005c*/ 	.byte	0x04, 0x17
        /*005e*/ 	.short	(.L_205 - .L_204)
.L_204:
        /*0060*/ 	.word	0x00000000
        /*0064*/ 	.short	0x0001
        /*0066*/ 	.short	0x0008
        /*0068*/ 	.byte	0x00, 0xf0, 0x21, 0x00


	//----- nvinfo : EIATTR_KPARAM_INFO
	.align		4
.L_205:
        /*006c*/ 	.byte	0x04, 0x17
        /*006e*/ 	.short	(.L_207 - .L_206)
.L_206:
        /*0070*/ 	.word	0x00000000
        /*0074*/ 	.short	0x0000
        /*0076*/ 	.short	0x0000
        /*0078*/ 	.byte	0x00, 0xf0, 0x21, 0x00


	//----- nvinfo : EIATTR_MAXREG_COUNT
	.align		4
.L_207:
        /*007c*/ 	.byte	0x03, 0x1b
        /*007e*/ 	.short	0x0040


	//----- nvinfo : EIATTR_NUM_BARRIERS
	.align		4
        /*0080*/ 	.byte	0x02, 0x4c
        /*0082*/ 	.byte	0x01
	.zero		1


	//----- nvinfo : EIATTR_MERCURY_ISA_VERSION
	.align		4
        /*0084*/ 	.byte	0x03, 0x5f
        /*0086*/ 	.short	0x0000


	//----- nvinfo : EIATTR_INT_WARP_WIDE_INSTR_OFFSETS
	.align		4
        /*0088*/ 	.byte	0x04, 0x31
        /*008a*/ 	.short	(.L_209 - .L_208)


	//   ....[0]....
.L_208:
        /*008c*/ 	.word	0x000012e0


	//   ....[1]....
        /*0090*/ 	.word	0x00001360


	//   ....[2]....
        /*0094*/ 	.word	0x00001430


	//   ....[3]....
        /*0098*/ 	.word	0x000014b0


	//   ....[4]....
        /*009c*/ 	.word	0x000015d0


	//   ....[5]....
        /*00a0*/ 	.word	0x00001650


	//   ....[6]....
        /*00a4*/ 	.word	0x00001730


	//   ....[7]....
        /*00a8*/ 	.word	0x000017c0


	//   ....[8]....
        /*00ac*/ 	.word	0x00001930


	//   ....[9]....
        /*00b0*/ 	.word	0x000019b0


	//   ....[10]....
        /*00b4*/ 	.word	0x00001a80


	//   ....[11]....
        /*00b8*/ 	.word	0x00001b00


	//   ....[12]....
        /*00bc*/ 	.word	0x00001c20


	//   ....[13]....
        /*00c0*/ 	.word	0x00001ca0


	//   ....[14]....
        /*00c4*/ 	.word	0x00001d80


	//   ....[15]....
        /*00c8*/ 	.word	0x00001e10


	//   ....[16]....
        /*00cc*/ 	.word	0x00001ff0


	//   ....[17]....
        /*00d0*/ 	.word	0x00002070


	//   ....[18]....
        /*00d4*/ 	.word	0x00002140


	//   ....[19]....
        /*00d8*/ 	.word	0x000021c0


	//   ....[20]....
        /*00dc*/ 	.word	0x00002a00


	//   ....[21]....
        /*00e0*/ 	.word	0x00002a80


	//   ....[22]....
        /*00e4*/ 	.word	0x00002b20


	//   ....[23]....
        /*00e8*/ 	.word	0x00002ba0


	//   ....[24]....
        /*00ec*/ 	.word	0x00002d10


	//   ....[25]....
        /*00f0*/ 	.word	0x00002d90


	//   ....[26]....
        /*00f4*/ 	.word	0x00002e30


	//   ....[27]....
        /*00f8*/ 	.word	0x00002eb0


	//   ....[28]....
        /*00fc*/ 	.word	0x00003020


	//   ....[29]....
        /*0100*/ 	.word	0x000030a0


	//   ....[30]....
        /*0104*/ 	.word	0x00003140


	//   ....[31]....
        /*0108*/ 	.word	0x000031c0


	//   ....[32]....
        /*010c*/ 	.word	0x00003380


	//   ....[33]....
        /*0110*/ 	.word	0x00003400


	//   ....[34]....
        /*0114*/ 	.word	0x000034a0


	//   ....[35]....
        /*0118*/ 	.word	0x00003520


	//   ....[36]....
        /*011c*/ 	.word	0x00003660


	//   ....[37]....
        /*0120*/ 	.word	0x000036e0


	//   ....[38]....
        /*0124*/ 	.word	0x00003780


	//   ....[39]....
        /*0128*/ 	.word	0x00003800


	//   ....[40]....
        /*012c*/ 	.word	0x00003940


	//   ....[41]....
        /*0130*/ 	.word	0x000039c0


	//   ....[42]....
        /*0134*/ 	.word	0x00003a60


	//   ....[43]....
        /*0138*/ 	.word	0x00003ae0


	//   ....[44]....
        /*013c*/ 	.word	0x00003c20


	//   ....[45]....
        /*0140*/ 	.word	0x00003ca0


	//   ....[46]....
        /*0144*/ 	.word	0x00003d40


	//   ....[47]....
        /*0148*/ 	.word	0x00003dc0


	//   ....[48]....
        /*014c*/ 	.word	0x00004600


	//   ....[49]....
        /*0150*/ 	.word	0x00004680


	//   ....[50]....
        /*0154*/ 	.word	0x00004720


	//   ....[51]....
        /*0158*/ 	.word	0x000047a0


	//   ....[52]....
        /*015c*/ 	.word	0x00004920


	//   ....[53]....
        /*0160*/ 	.word	0x000049a0


	//   ....[54]....
        /*0164*/ 	.word	0x00004a40


	//   ....[55]....
        /*0168*/ 	.word	0x00004ac0


	//   ....[56]....
        /*016c*/ 	.word	0x00004c40


	//   ....[57]....
        /*0170*/ 	.word	0x00004cc0


	//   ....[58]....
        /*0174*/ 	.word	0x00004d60


	//   ....[59]....
        /*0178*/ 	.word	0x00004de0


	//   ....[60]....
        /*017c*/ 	.word	0x00004fc0


	//   ....[61]....
        /*0180*/ 	.word	0x00005040


	//   ....[62]....
        /*0184*/ 	.word	0x000050e0


	//   ....[63]....
        /*0188*/ 	.word	0x00005160


	//   ....[64]....
        /*018c*/ 	.word	0x000052b0


	//   ....[65]....
        /*0190*/ 	.word	0x00005330


	//   ....[66]....
        /*0194*/ 	.word	0x000053d0


	//   ....[67]....
        /*0198*/ 	.word	0x00005450


	//   ....[68]....
        /*019c*/ 	.word	0x000055a0


	//   ....[69]....
        /*01a0*/ 	.word	0x00005620


	//   ....[70]....
        /*01a4*/ 	.word	0x000056c0


	//   ....[71]....
        /*01a8*/ 	.word	0x00005740


	//   ....[72]....
        /*01ac*/ 	.word	0x00005890


	//   ....[73]....
        /*01b0*/ 	.word	0x00005910


	//   ....[74]....
        /*01b4*/ 	.word	0x000059b0


	//   ....[75]....
        /*01b8*/ 	.word	0x00005a30


	//   ....[76]....
        /*01bc*/ 	.word	0x00006270


	//   ....[77]....
        /*01c0*/ 	.word	0x000062f0


	//   ....[78]....
        /*01c4*/ 	.word	0x00006390


	//   ....[79]....
        /*01c8*/ 	.word	0x00006410


	//   ....[80]....
        /*01cc*/ 	.word	0x00006590


	//   ....[81]....
        /*01d0*/ 	.word	0x00006610


	//   ....[82]....
        /*01d4*/ 	.word	0x000066b0


	//   ....[83]....
        /*01d8*/ 	.word	0x00006730


	//   ....[84]....
        /*01dc*/ 	.word	0x000068b0


	//   ....[85]....
        /*01e0*/ 	.word	0x00006930


	//   ....[86]....
        /*01e4*/ 	.word	0x000069d0


	//   ....[87]....
        /*01e8*/ 	.word	0x00006a50


	//   ....[88]....
        /*01ec*/ 	.word	0x00006c20


	//   ....[89]....
        /*01f0*/ 	.word	0x00006ca0


	//   ....[90]....
        /*01f4*/ 	.word	0x00006d40


	//   ....[91]....
        /*01f8*/ 	.word	0x00006dc0


	//   ....[92]....
        /*01fc*/ 	.word	0x00006f10


	//   ....[93]....
        /*0200*/ 	.word	0x00006f90


	//   ....[94]....
        /*0204*/ 	.word	0x00007030


	//   ....[95]....
        /*0208*/ 	.word	0x000070b0


	//   ....[96]....
        /*020c*/ 	.word	0x00007200


	//   ....[97]....
        /*0210*/ 	.word	0x00007280


	//   ....[98]....
        /*0214*/ 	.word	0x00007320


	//   ....[99]....
        /*0218*/ 	.word	0x000073a0


	//   ....[100]....
        /*021c*/ 	.word	0x000074f0


	//   ....[101]....
        /*0220*/ 	.word	0x00007570


	//   ....[102]....
        /*0224*/ 	.word	0x00007610


	//   ....[103]....
        /*0228*/ 	.word	0x00007690


	//   ....[104]....
        /*022c*/ 	.word	0x00007ea0


	//   ....[105]....
        /*0230*/ 	.word	0x00007f30


	//   ....[106]....
        /*0234*/ 	.word	0x00007fb0


	//   ....[107]....
        /*0238*/ 	.word	0x00008030


	//   ....[108]....
        /*023c*/ 	.word	0x00008190


	//   ....[109]....
        /*0240*/ 	.word	0x00008220


	//   ....[110]....
        /*0244*/ 	.word	0x000082a0


	//   ....[111]....
        /*0248*/ 	.word	0x00008320


	//   ....[112]....
        /*024c*/ 	.word	0x00008480


	//   ....[113]....
        /*0250*/ 	.word	0x00008510


	//   ....[114]....
        /*0254*/ 	.word	0x00008590


	//   ....[115]....
        /*0258*/ 	.word	0x00008610


	//   ....[116]....
        /*025c*/ 	.word	0x000087d0


	//   ....[117]....
        /*0260*/ 	.word	0x00008860


	//   ....[118]....
        /*0264*/ 	.word	0x000088e0


	//   ....[119]....
        /*0268*/ 	.word	0x00008960


	//   ....[120]....
        /*026c*/ 	.word	0x00008a90


	//   ....[121]....
        /*0270*/ 	.word	0x00008b20


	//   ....[122]....
        /*0274*/ 	.word	0x00008ba0


	//   ....[123]....
        /*0278*/ 	.word	0x00008c20


	//   ....[124]....
        /*027c*/ 	.word	0x00008d50


	//   ....[125]....
        /*0280*/ 	.word	0x00008de0


	//   ....[126]....
        /*0284*/ 	.word	0x00008e60


	//   ....[127]....
        /*0288*/ 	.word	0x00008ee0


	//   ....[128]....
        /*028c*/ 	.word	0x00009010


	//   ....[129]....
        /*0290*/ 	.word	0x000090a0


	//   ....[130]....
        /*0294*/ 	.word	0x00009120


	//   ....[131]....
        /*0298*/ 	.word	0x000091a0


	//   ....[132]....
        /*029c*/ 	.word	0x00009410


	//   ....[133]....
        /*02a0*/ 	.word	0x00009490


	//   ....[134]....
        /*02a4*/ 	.word	0x00009650


	//   ....[135]....
        /*02a8*/ 	.word	0x000096d0


	//   ....[136]....
        /*02ac*/ 	.word	0x00009800


	//   ....[137]....
        /*02b0*/ 	.word	0x00009880


	//   ....[138]....
        /*02b4*/ 	.word	0x000099b0


	//   ....[139]....
        /*02b8*/ 	.word	0x00009a30


	//   ....[140]....
        /*02bc*/ 	.word	0x00009b60


	//   ....[141]....
        /*02c0*/ 	.word	0x00009be0


	//   ....[142]....
        /*02c4*/ 	.word	0x00009eb0


	//   ....[143]....
        /*02c8*/ 	.word	0x00009f30


	//   ....[144]....
        /*02cc*/ 	.word	0x00009fa0


	//   ....[145]....
        /*02d0*/ 	.word	0x0000a020


	//   ....[146]....
        /*02d4*/ 	.word	0x0000a1e0


	//   ....[147]....
        /*02d8*/ 	.word	0x0000a260


	//   ....[148]....
        /*02dc*/ 	.word	0x0000a2d0


	//   ....[149]....
        /*02e0*/ 	.word	0x0000a360


	//   ....[150]....
        /*02e4*/ 	.word	0x0000a520


	//   ....[151]....
        /*02e8*/ 	.word	0x0000a5a0


	//----- nvinfo : EIATTR_EXIT_INSTR_OFFSETS
	.align		4
.L_209:
        /*02ec*/ 	.byte	0x04, 0x1c
        /*02ee*/ 	.short	(.L_211 - .L_210)


	//   ....[0]....
.L_210:
        /*02f0*/ 	.word	0x00000030


	//   ....[1]....
        /*02f4*/ 	.word	0x00000110


	//   ....[2]....
        /*02f8*/ 	.word	0x00000550


	//   ....[3]....
        /*02fc*/ 	.word	0x000005d0


	//   ....[4]....
        /*0300*/ 	.word	0x0000a640


	//   ....[5]....
        /*0304*/ 	.word	0x0000a700


	//   ....[6]....
        /*0308*/ 	.word	0x0000a770


	//----- nvinfo : EIATTR_MAX_THREADS
	.align		4
.L_211:
        /*030c*/ 	.byte	0x04, 0x05
        /*030e*/ 	.short	(.L_213 - .L_212)
.L_212:
        /*0310*/ 	.word	0x00000400
        /*0314*/ 	.word	0x00000001
        /*0318*/ 	.word	0x00000001


	//----- nvinfo : EIATTR_CRS_STACK_SIZE
	.align		4
.L_213:
        /*031c*/ 	.byte	0x04, 0x1e
        /*031e*/ 	.short	(.L_215 - .L_214)
.L_214:
        /*0320*/ 	.word	0x00000000
.L_215:


//--------------------- .nv.info._ZN4vllm25FilteredTopKUnifiedKernelIfiLi1EEEvPKT_PT0_PKS4_jjj --------------------------
	.section	.nv.info._ZN4vllm25FilteredTopKUnifiedKernelIfiLi1EEEvPKT_PT0_PKS4_jjj,"",@"SHT_CUDA_INFO"
	.sectionflags	@""
	.align	4


	//----- nvinfo : EIATTR_CUDA_API_VERSION
	.align		4
        /*0000*/ 	.byte	0x04, 0x37
        /*0002*/ 	.short	(.L_217 - .L_216)
.L_216:
        /*0004*/ 	.word	0x00000082


	//----- nvinfo : EIATTR_SW2861232_WAR
	.align		4
.L_217:
        /*0008*/ 	.byte	0x01, 0x35
	.zero		2


	//----- nvinfo : EIATTR_PARAM_CBANK
	.align		4
        /*000c*/ 	.byte	0x04, 0x0a
        /*000e*/ 	.short	(.L_219 - .L_218)
	.align		4
.L_218:
        /*0010*/ 	.word	index@(.nv.constant0._ZN4vllm25FilteredTopKUnifiedKernelIfiLi1EEEvPKT_PT0_PKS4_jjj)
        /*0014*/ 	.short	0x0160
        /*0016*/ 	.short	0x0024


	//----- nvinfo : EIATTR_CBANK_PARAM_SIZE
	.align		4
.L_219:
        /*0018*/ 	.byte	0x03, 0x19
        /*001a*/ 	.short	0x0024


	//----- nvinfo : EIATTR_KPARAM_INFO
	.align		4
        /*001c*/ 	.byte	0x04, 0x17
        /*001e*/ 	.short	(.L_221 - .L_220)
.L_220:
        /*0020*/ 	.word	0x00000000
        /*0024*/ 	.short	0x0005
        /*0026*/ 	.short	0x0020
        /*0028*/ 	.byte	0x00, 0xf0, 0x11, 0x00


	//----- nvinfo : EIATTR_KPARAM_INFO
	.align		4
.L_221:
        /*002c*/ 	.byte	0x04, 0x17
        /*002e*/ 	.short	(.L_223 - .L_222)
.L_222:
        /*0030*/ 	.word	0x00000000
        /*0034*/ 	.short	0x0004
        /*0036*/ 	.short	0x001c
        /*0038*/ 	.byte	0x00, 0xf0, 0x11, 0x00


	//----- nvinfo : EIATTR_KPARAM_INFO
	.align		4
.L_223:
        /*003c*/ 	.byte	0x04, 0x17
        /*003e*/ 	.short	(.L_225 - .L_224)
.L_224:
        /*0040*/ 	.word	0x00000000
        /*0044*/ 	.short	0x0003
        /*0046*/ 	.short	0x0018
        /*0048*/ 	.byte	0x00, 0xf0, 0x11, 0x00


	//----- nvinfo : EIATTR_KPARAM_INFO
	.align		4
.L_225:
        /*004c*/ 	.byte	0x04, 0x17
        /*004e*/ 	.short	(.L_227 - .L_226)
.L_226:
        /*0050*/ 	.word	0x00000000
        /*0054*/ 	.short	0x0002
        /*0056*/ 	.short	0x0010
        /*0058*/ 	.byte	0x00, 0xf0, 0x21, 0x00


	//----- nvinfo : EIATTR_KPARAM_INFO
	.align		4
.L_227:
        /*005c*/ 	.byte	0x04, 0x17
        /*005e*/ 	.short	(.L_229 - .L_228)
.L_228:
        /*0060*/ 	.word	0x00000000
        /*0064*/ 	.short	0x0001
        /*0066*/ 	.short	0x0008
        /*0068*/ 	.byte	0x00, 0xf0, 0x21, 0x00


	//----- nvinfo : EIATTR_KPARAM_INFO
	.align		4
.L_229:
        /*006c*/ 	.byte	0x04, 0x17
        /*006e*/ 	.short	(.L_231 - .L_230)
.L_230:
        /*0070*/ 	.word	0x00000000
        /*0074*/ 	.short	0x0000
        /*0076*/ 	.short	0x0000
        /*0078*/ 	.byte	0x00, 0xf0, 0x21, 0x00


	//----- nvinfo : EIATTR_MAXREG_COUNT
	.align		4
.L_231:
        /*007c*/ 	.byte	0x03, 0x1b
        /*007e*/ 	.short	0x0040


	//----- nvinfo : EIATTR_NUM_BARRIERS
	.align		4
        /*0080*/ 	.byte	0x02, 0x4c
        /*0082*/ 	.byte	0x01
	.zero		1


	//----- nvinfo : EIATTR_MERCURY_ISA_VERSION
	.align		4
        /*0084*/ 	.byte	0x03, 0x5f
        /*0086*/ 	.short	0x0000


	//----- nvinfo : EIATTR_INT_WARP_WIDE_INSTR_OFFSETS
	.align		4
        /*0088*/ 	.byte	0x04, 0x31
        /*008a*/ 	.short	(.L_233 - .L_232)


	//   ....[0]....
.L_232:
        /*008c*/ 	.word	0x00001150


	//   ....[1]....
        /*0090*/ 	.word	0x000011d0


	//   ....[2]....
        /*0094*/ 	.word	0x000012a0


	//   ....[3]....
        /*0098*/ 	.word	0x00001320


	//   ....[4]....
        /*009c*/ 	.word	0x00001480


	//   ....[5]....
        /*00a0*/ 	.word	0x00001500


	//   ....[6]....
        /*00a4*/ 	.word	0x000015d0


	//   ....[7]....
        /*00a8*/ 	.word	0x00001650


	//   ....[8]....
        /*00ac*/ 	.word	0x00001820


	//   ....[9]....
        /*00b0*/ 	.word	0x000018a0


	//   ....[10]....
        /*00b4*/ 	.word	0x00001970


	//   ....[11]....
        /*00b8*/ 	.word	0x000019f0


	//   ....[12]....
        /*00bc*/ 	.word	0x00002230


	//   ....[13]....
        /*00c0*/ 	.word	0x000022b0


	//   ....[14]....
        /*00c4*/ 	.word	0x00002350


	//   ....[15]....
        /*00c8*/ 	.word	0x000023d0


	//   ....[16]....
        /*00cc*/ 	.word	0x00002540


	//   ....[17]....
        /*00d0*/ 	.word	0x000025c0


	//   ....[18]....
        /*00d4*/ 	.word	0x00002660


	//   ....[19]....
        /*00d8*/ 	.word	0x000026e0


	//   ....[20]....
        /*00dc*/ 	.word	0x00002850


	//   ....[21]....
        /*00e0*/ 	.word	0x000028d0


	//   ....[22]....
        /*00e4*/ 	.word	0x00002970


	//   ....[23]....
        /*00e8*/ 	.word	0x000029f0


	//   ....[24]....
        /*00ec*/ 	.word	0x00002bb0


	//   ....[25]....
        /*00f0*/ 	.word	0x00002c30


	//   ....[26]....
        /*00f4*/ 	.word	0x00002cd0


	//   ....[27]....
        /*00f8*/ 	.word	0x00002d50


	//   ....[28]....
        /*00fc*/ 	.word	0x00002e90


	//   ....[29]....
        /*0100*/ 	.word	0x00002f10


	//   ....[30]....
        /*0104*/ 	.word	0x00002fb0


	//   ....[31]....
        /*0108*/ 	.word	0x00003030


	//   ....[32]....
        /*010c*/ 	.word	0x00003170


	//   ....[33]....
        /*0110*/ 	.word	0x000031f0


	//   ....[34]....
        /*0114*/ 	.word	0x00003290


	//   ....[35]....
        /*0118*/ 	.word	0x00003310


	//   ....[36]....
        /*011c*/ 	.word	0x00003450


	//   ....[37]....
        /*0120*/ 	.word	0x000034d0


	//   ....[38]....
        /*0124*/ 	.word	0x00003570


	//   ....[39]....
        /*0128*/ 	.word	0x000035f0


	//   ....[40]....
        /*012c*/ 	.word	0x00003e30


	//   ....[41]....
        /*0130*/ 	.word	0x00003eb0


	//   ....[42]....
        /*0134*/ 	.word	0x00003f50


	//   ....[43]....
        /*0138*/ 	.word	0x00003fd0


	//   ....[44]....
        /*013c*/ 	.word	0x00004150


	//   ....[45]....
        /*0140*/ 	.word	0x000041d0


	//   ....[46]....
        /*0144*/ 	.word	0x00004270


	//   ....[47]....
        /*0148*/ 	.word	0x000042f0


	//   ....[48]....
        /*014c*/ 	.word	0x00004470


	//   ....[49]....
        /*0150*/ 	.word	0x000044f0


	//   ....[50]....
        /*0154*/ 	.word	0x00004590


	//   ....[51]....
        /*0158*/ 	.word	0x00004610


	//   ....[52]....
        /*015c*/ 	.word	0x000047f0


	//   ....[53]....
        /*0160*/ 	.word	0x00004870


	//   ....[54]....
        /*0164*/ 	.word	0x00004910


	//   ....[55]....
        /*0168*/ 	.word	0x00004990


	//   ....[56]....
        /*016c*/ 	.word	0x00004ae0


	//   ....[57]....
        /*0170*/ 	.word	0x00004b60


	//   ....[58]....
        /*0174*/ 	.word	0x00004c00


	//   ....[59]....
        /*0178*/ 	.word	0x00004c80


	//   ....[60]....
        /*017c*/ 	.word	0x00004dd0


	//   ....[61]....
        /*0180*/ 	.word	0x00004e50


	//   ....[62]....
        /*0184*/ 	.word	0x00004ef0


	//   ....[63]....
        /*0188*/ 	.word	0x00004f70


	//   ....[64]....
        /*018c*/ 	.word	0x000050c0


	//   ....[65]....
        /*0190*/ 	.word	0x00005140


	//   ....[66]....
        /*0194*/ 	.word	0x000051e0


	//   ....[67]....
        /*0198*/ 	.word	0x00005260


	//   ....[68]....
        /*019c*/ 	.word	0x00005aa0


	//   ....[69]....
        /*01a0*/ 	.word	0x00005b20


	//   ....[70]....
        /*01a4*/ 	.word	0x00005bc0


	//   ....[71]....
        /*01a8*/ 	.word	0x00005c40


	//   ....[72]....
        /*01ac*/ 	.word	0x00005dc0


	//   ....[73]....
        /*01b0*/ 	.word	0x00005e40


	//   ....[74]....
        /*01b4*/ 	.word	0x00005ee0


	//   ....[75]....
        /*01b8*/ 	.word	0x00005f60


	//   ....[76]....
        /*01bc*/ 	.word	0x000060e0


	//   ....[77]....
        /*01c0*/ 	.word	0x00006160


	//   ....[78]....
        /*01c4*/ 	.word	0x00006200


	//   ....[79]....
        /*01c8*/ 	.word	0x00006280


	//   ....[80]....
        /*01cc*/ 	.word	0x00006450


	//   ....[81]....
        /*01d0*/ 	.word	0x000064d0


	//   ....[82]....
        /*01d4*/ 	.word	0x00006570


	//   ....[83]....
        /*01d8*/ 	.word	0x000065f0


	//   ....[84]....
        /*01dc*/ 	.word	0x00006740


	//   ....[85]....
        /*01e0*/ 	.word	0x000067c0


	//   ....[86]....
        /*01e4*/ 	.word	0x00006860


	//   ....[87]....
        /*01e8*/ 	.word	0x000068e0


	//   ....[88]....
        /*01ec*/ 	.word	0x00006a30


	//   ....[89]....
        /*01f0*/ 	.word	0x00006ab0


	//   ....[90]....
        /*01f4*/ 	.word	0x00006b50


	//   ....[91]....
        /*01f8*/ 	.word	0x00006bd0


	//   ....[92]....
        /*01fc*/ 	.word	0x00006d20


	//   ....[93]....
        /*0200*/ 	.word	0x00006da0


	//   ....[94]....
        /*0204*/ 	.word	0x00006e40


	//   ....[95]....
        /*0208*/ 	.word	0x00006ec0


	//   ....[96]....
        /*020c*/ 	.word	0x000076d0


	//   ....[97]....
        /*0210*/ 	.word	0x00007760


	//   ....[98]....
        /*0214*/ 	.word	0x000077e0


	//   ....[99]....
        /*0218*/ 	.word	0x00007860


	//   ....[100]....
        /*021c*/ 	.word	0x000079c0


	//   ....[101]....
        /*0220*/ 	.word	0x00007a50


	//   ....[102]....
        /*0224*/ 	.word	0x00007ad0


	//   ....[103]....
        /*0228*/ 	.word	0x00007b50


	//   ....[104]....
        /*022c*/ 	.word	0x00007cb0


	//   ....[105]....
        /*0230*/ 	.word	0x00007d40


	//   ....[106]....
        /*0234*/ 	.word	0x00007dc0


	//   ....[107]....
        /*0238*/ 	.word	0x00007e40


	//   ....[108]....
        /*023c*/ 	.word	0x00008000


	//   ....[109]....
        /*0240*/ 	.word	0x00008090


	//   ....[110]....
        /*0244*/ 	.word	0x00008110


	//   ....[111]....
        /*0248*/ 	.word	0x00008190


	//   ....[112]....
        /*024c*/ 	.word	0x000082c0


	//   ....[113]....
        /*0250*/ 	.word	0x00008350


	//   ....[114]....
        /*0254*/ 	.word	0x000083d0


	//   ....[115]....
        /*0258*/ 	.word	0x00008450


	//   ....[116]....
        /*025c*/ 	.word	0x00008580


	//   ....[117]....
        /*0260*/ 	.word	0x00008610


	//   ....[118]....
        /*0264*/ 	.word	0x00008690


	//   ....[119]....
        /*0268*/ 	.word	0x00008710


	//   ....[120]....
        /*026c*/ 	.word	0x00008840


	//   ....[121]....
        /*0270*/ 	.word	0x000088d0


	//   ....[122]....
        /*0274*/ 	.word	0x00008950


	//   ....[123]....
        /*0278*/ 	.word	0x000089d0


	//   ....[124]....
        /*027c*/ 	.word	0x00008c40


	//   ....[125]....
        /*0280*/ 	.word	0x00008cc0


	//   ....[126]....
        /*0284*/ 	.word	0x00008e80


	//   ....[127]....
        /*0288*/ 	.word	0x00008f00


	//   ....[128]....
        /*028c*/ 	.word	0x00009030


	//   ....[129]....
        /*0290*/ 	.word	0x000090b0


	//   ....[130]....
        /*0294*/ 	.word	0x000091e0


	//   ....[131]....
        /*0298*/ 	.word	0x00009260


	//   ....[132]....
        /*029c*/ 	.word	0x00009390


	//   ....[133]....
        /*02a0*/ 	.word	0x00009410


	//   ....[134]....
        /*02a4*/ 	.word	0x00009630


	//   ....[135]....
        /*02a8*/ 	.word	0x000096b0


	//   ....[136]....
        /*02ac*/ 	.word	0x000097d0


	//   ....[137]....
        /*02b0*/ 	.word	0x00009850


	//   ....[138]....
        /*02b4*/ 	.word	0x00009a00


	//   ....[139]....
        /*02b8*/ 	.word	0x00009a80


	//----- nvinfo : EIATTR_EXIT_INSTR_OFFSETS
	.align		4
.L_233:
        /*02bc*/ 	.byte	0x04, 0x1c
        /*02be*/ 	.short	(.L_235 - .L_234)


	//   ....[0]....
.L_234:
        /*02c0*/ 	.word	0x00000030


	//   ....[1]....
        /*02c4*/ 	.word	0x00000110


	//   ....[2]....
        /*02c8*/ 	.word	0x00000550


	//   ....[3]....
        /*02cc*/ 	.word	0x000005d0


	//   ....[4]....
        /*02d0*/ 	.word	0x00009b20


	//   ....[5]....
        /*02d4*/ 	.word	0x00009be0


	//   ....[6]....
        /*02d8*/ 	.word	0x00009c50


	//----- nvinfo : EIATTR_MAX_THREADS
	.align		4
.L_235:
        /*02dc*/ 	.byte	0x04, 0x05
        /*02de*/ 	.short	(.L_237 - .L_236)
.L_236:
        /*02e0*/ 	.word	0x00000400
        /*02e4*/ 	.word	0x00000001
        /*02e8*/ 	.word	0x00000001


	//----- nvinfo : EIATTR_CRS_STACK_SIZE
	.align		4
.L_237:
        /*02ec*/ 	.byte	0x04, 0x1e
        /*02ee*/ 	.short	(.L_239 - .L_238)
.L_238:
        /*02f0*/ 	.word	0x00000000
.L_239:


//--------------------- .nv.info._ZN3cub17CUB_300001_SM_8006detail11EmptyKernelIvEEvv --------------------------
	.section	.nv.info._ZN3cub17CUB_300001_SM_8006detail11EmptyKernelIvEEvv,"",@"SHT_CUDA_INFO"
	.sectionflags	@""
	.align	4


	//----- nvinfo : EIATTR_CUDA_API_VERSION
	.align		4
        /*0000*/ 	.byte	0x04, 0x37
        /*0002*/ 	.short	(.L_241 - .L_240)
.L_240:
        /*0004*/ 	.word	0x00000082


	//----- nvinfo : EIATTR_SW2861232_WAR
	.align		4
.L_241:
        /*0008*/ 	.byte	0x01, 0x35
	.zero		2


	//----- nvinfo : EIATTR_MAXREG_COUNT
	.align		4
        /*000c*/ 	.byte	0x03, 0x1b
        /*000e*/ 	.short	0x00ff


	//----- nvinfo : EIATTR_MERCURY_ISA_VERSION
	.align		4
        /*0010*/ 	.byte	0x03, 0x5f
        /*0012*/ 	.short	0x0000


	//----- nvinfo : EIATTR_EXIT_INSTR_OFFSETS
	.align		4
        /*0014*/ 	.byte	0x04, 0x1c
        /*0016*/ 	.short	(.L_243 - .L_242)


	//   ....[0]....
.L_242:
        /*0018*/ 	.word	0x00000010
.L_243:


//--------------------- .nv.callgraph             --------------------------
	.section	.nv.callgraph,"",@"SHT_CUDA_CALLGRAPH"
	.align	4
	.sectionentsize	8
	.align		4
        /*0000*/ 	.word	0x00000000
	.align		4
        /*0004*/ 	.word	0xffffffff
	.align		4
        /*0008*/ 	.word	0x00000000
	.align		4
        /*000c*/ 	.word	0xfffffffe
	.align		4
        /*0010*/ 	.word	0x00000000
	.align		4
        /*0014*/ 	.word	0xfffffffd
	.align		4
        /*0018*/ 	.word	0x00000000
	.align		4
        /*001c*/ 	.word	0xfffffffc


//--------------------- .nv.rel.action            --------------------------
	.section	.nv.rel.action,"",@"SHT_CUDA_RELOCINFO"
	.align	8
	.sectionentsize	8
        /*0000*/ 	.byte	0x73, 0x00, 0x00, 0x00, 0x00, 0x00, 0x00, 0x00, 0x00, 0x00, 0x00, 0x11, 0x25, 0x00, 0x05, 0x36


//--------------------- .nv.constant4             --------------------------
	.section	.nv.constant4,"a",@progbits
	.align	8
	.align		8
.nv.constant4:
        /*0000*/ 	.dword	_ZN37_INTERNAL_1185ba60_7_topk_cu_8dabdab74cuda3std3__45__cpo5beginE
	.align		8
        /*0008*/ 	.dword	_ZN37_INTERNAL_1185ba60_7_topk_cu_8dabdab74cuda3std3__45__cpo3endE
	.align		8
        /*0010*/ 	.dword	_ZN37_INTERNAL_1185ba60_7_topk_cu_8dabdab74cuda3std3__45__cpo6cbeginE
	.align		8
        /*0018*/ 	.dword	_ZN37_INTERNAL_1185ba60_7_topk_cu_8dabdab74cuda3std3__45__cpo4cendE
	.align		8
        /*0020*/ 	.dword	_ZN37_INTERNAL_1185ba60_7_topk_cu_8dabdab74cuda3std3__45__cpo6rbeginE
	.align		8
        /*0028*/ 	.dword	_ZN37_INTERNAL_1185ba60_7_topk_cu_8dabdab74cuda3std3__45__cpo4rendE
	.align		8
        /*0030*/ 	.dword	_ZN37_INTERNAL_1185ba60_7_topk_cu_8dabdab74cuda3std3__45__cpo7crbeginE
	.align		8
        /*0038*/ 	.dword	_ZN37_INTERNAL_1185ba60_7_topk_cu_8dabdab74cuda3std3__45__cpo5crendE
	.align		8
        /*0040*/ 	.dword	_ZN37_INTERNAL_1185ba60_7_topk_cu_8dabdab74cuda3std3__439_GLOBAL__N__1185ba60_7_topk_cu_8dabdab76ignoreE
	.align		8
        /*0048*/ 	.dword	_ZN37_INTERNAL_1185ba60_7_topk_cu_8dabdab74cuda3std3__419piecewise_constructE
	.align		8
        /*0050*/ 	.dword	_ZN37_INTERNAL_1185ba60_7_topk_cu_8dabdab74cuda3std3__48in_placeE
	.align		8
        /*0058*/ 	.dword	_ZN37_INTERNAL_1185ba60_7_topk_cu_8dabdab74cuda3std3__420unreachable_sentinelE
	.align		8
        /*0060*/ 	.dword	_ZN37_INTERNAL_1185ba60_7_topk_cu_8dabdab74cuda3std3__47nulloptE
	.align		8
        /*0068*/ 	.dword	_ZN37_INTERNAL_1185ba60_7_topk_cu_8dabdab74cuda3std3__48unexpectE
	.align		8
        /*0070*/ 	.dword	_ZN37_INTERNAL_1185ba60_7_topk_cu_8dabdab74cuda3std6ranges3__45__cpo4swapE
	.align		8
        /*0078*/ 	.dword	_ZN37_INTERNAL_1185ba60_7_topk_cu_8dabdab74cuda3std6ranges3__45__cpo9iter_moveE
	.align		8
        /*0080*/ 	.dword	_ZN37_INTERNAL_1185ba60_7_topk_cu_8dabdab74cuda3std6ranges3__45__cpo5beginE
	.align		8
        /*0088*/ 	.dword	_ZN37_INTERNAL_1185ba60_7_topk_cu_8dabdab74cuda3std6ranges3__45__cpo3endE
	.align		8
        /*0090*/ 	.dword	_ZN37_INTERNAL_1185ba60_7_topk_cu_8dabdab74cuda3std6ranges3__45__cpo6cbeginE
	.align		8
        /*0098*/ 	.dword	_ZN37_INTERNAL_1185ba60_7_topk_cu_8dabdab74cuda3std6ranges3__45__cpo4cendE
	.align		8
        /*00a0*/ 	.dword	_ZN37_INTERNAL_1185ba60_7_topk_cu_8dabdab74cuda3std6ranges3__45__cpo7advanceE
	.align		8
        /*00a8*/ 	.dword	_ZN37_INTERNAL_1185ba60_7_topk_cu_8dabdab74cuda3std6ranges3__45__cpo9iter_swapE
	.align		8
        /*00b0*/ 	.dword	_ZN37_INTERNAL_1185ba60_7_topk_cu_8dabdab74cuda3std6ranges3__45__cpo4nextE
	.align		8
        /*00b8*/ 	.dword	_ZN37_INTERNAL_1185ba60_7_topk_cu_8dabdab74cuda3std6ranges3__45__cpo4prevE
	.align		8
        /*00c0*/ 	.dword	_ZN37_INTERNAL_1185ba60_7_topk_cu_8dabdab74cuda3std6ranges3__45__cpo4dataE
	.align		8
        /*00c8*/ 	.dword	_ZN37_INTERNAL_1185ba60_7_topk_cu_8dabdab74cuda3std6ranges3__45__cpo5cdataE
	.align		8
        /*00d0*/ 	.dword	_ZN37_INTERNAL_1185ba60_7_topk_cu_8dabdab74cuda3std6ranges3__45__cpo4sizeE
	.align		8
        /*00d8*/ 	.dword	_ZN37_INTERNAL_1185ba60_7_topk_cu_8dabdab74cuda3std6ranges3__45__cpo5ssizeE
	.align		8
        /*00e0*/ 	.dword	_ZN37_INTERNAL_1185ba60_7_topk_cu_8dabdab74cuda3std6ranges3__45__cpo8distanceE
	.align		8
        /*00e8*/ 	.dword	_ZN37_INTERNAL_1185ba60_7_topk_cu_8dabdab76thrust23THRUST_300001_SM_800_NS6system6detail10sequential3seqE
	.align		8
        /*00f0*/ 	.dword	_ZN37_INTERNAL_1185ba60_7_topk_cu_8dabdab76thrust23THRUST_300001_SM_800_NS12placeholders2_1E
	.align		8
        /*00f8*/ 	.dword	_ZN37_INTERNAL_1185ba60_7_topk_cu_8dabdab76thrust23THRUST_300001_SM_800_NS12placeholders2_2E
	.align		8
        /*0100*/ 	.dword	_ZN37_INTERNAL_1185ba60_7_topk_cu_8dabdab76thrust23THRUST_300001_SM_800_NS12placeholders2_3E
	.align		8
        /*0108*/ 	.dword	_ZN37_INTERNAL_1185ba60_7_topk_cu_8dabdab76thrust23THRUST_300001_SM_800_NS12placeholders2_4E
	.align		8
        /*0110*/ 	.dword	_ZN37_INTERNAL_1185ba60_7_topk_cu_8dabdab76thrust23THRUST_300001_SM_800_NS12placeholders2_5E
	.align		8
        /*0118*/ 	.dword	_ZN37_INTERNAL_1185ba60_7_topk_cu_8dabdab76thrust23THRUST_300001_SM_800_NS12placeholders2_6E
	.align		8
        /*0120*/ 	.dword	_ZN37_INTERNAL_1185ba60_7_topk_cu_8dabdab76thrust23THRUST_300001_SM_800_NS12placeholders2_7E
	.align		8
        /*0128*/ 	.dword	_ZN37_INTERNAL_1185ba60_7_topk_cu_8dabdab76thrust23THRUST_300001_SM_800_NS12placeholders2_8E
	.align		8
        /*0130*/ 	.dword	_ZN37_INTERNAL_1185ba60_7_topk_cu_8dabdab76thrust23THRUST_300001_SM_800_NS12placeholders2_9E
	.align		8
        /*0138*/ 	.dword	_ZN37_INTERNAL_1185ba60_7_topk_cu_8dabdab76thrust23THRUST_300001_SM_800_NS12placeholders3_10E


//--------------------- .nv.constant0._ZN4vllm10persistent22persistent_topk_kernelILj1EEEvNS0_20PersistentTopKParamsE --------------------------
	.section	.nv.constant0._ZN4vllm10persistent22persistent_topk_kernelILj1EEEvNS0_20PersistentTopKParamsE,"a",@progbits
	.sectionflags	@""
	.align	4
.nv.constant0._ZN4vllm10persistent22persistent_topk_kernelILj1EEEvNS0_20PersistentTopKParamsE:
	.zero		408


//--------------------- .nv.constant0._ZN4vllm10persistent22persistent_topk_kernelILj2EEEvNS0_20PersistentTopKParamsE --------------------------
	.section	.nv.constant0._ZN4vllm10persistent22persistent_topk_kernelILj2EEEvNS0_20PersistentTopKParamsE,"a",@progbits
	.sectionflags	@""
	.align	4
.nv.constant0._ZN4vllm10persistent22persistent_topk_kernelILj2EEEvNS0_20PersistentTopKParamsE:
	.zero		408


//--------------------- .nv.constant0._ZN4vllm10persistent22persistent_topk_kernelILj4EEEvNS0_20PersistentTopKParamsE --------------------------
	.section	.nv.constant0._ZN4vllm10persistent22persistent_topk_kernelILj4EEEvNS0_20PersistentTopKParamsE,"a",@progbits
	.sectionflags	@""
	.align	4
.nv.constant0._ZN4vllm10persistent22persistent_topk_kernelILj4EEEvNS0_20PersistentTopKParamsE:
	.zero		408


//--------------------- .nv.constant0._ZN4vllm25FilteredTopKUnifiedKernelIfiLi4EEEvPKT_PT0_PKS4_jjj --------------------------
	.section	.nv.constant0._ZN4vllm25FilteredTopKUnifiedKernelIfiLi4EEEvPKT_PT0_PKS4_jjj,"a",@progbits
	.sectionflags	@""
	.align	4
.nv.constant0._ZN4vllm25FilteredTopKUnifiedKernelIfiLi4EEEvPKT_PT0_PKS4_jjj:
	.zero		388


//--------------------- .nv.constant0._ZN4vllm25FilteredTopKUnifiedKernelIfiLi2EEEvPKT_PT0_PKS4_jjj --------------------------
	.section	.nv.constant0._ZN4vllm25FilteredTopKUnifiedKernelIfiLi2EEEvPKT_PT0_PKS4_jjj,"a",@progbits
	.sectionflags	@""
	.align	4
.nv.constant0._ZN4vllm25FilteredTopKUnifiedKernelIfiLi2EEEvPKT_PT0_PKS4_jjj:
	.zero		388


//--------------------- .nv.constant0._ZN4vllm25FilteredTopKUnifiedKernelIfiLi1EEEvPKT_PT0_PKS4_jjj --------------------------
	.section	.nv.constant0._ZN4vllm25FilteredTopKUnifiedKernelIfiLi1EEEvPKT_PT0_PKS4_jjj,"a",@progbits
	.sectionflags	@""
	.align	4
.nv.constant0._ZN4vllm25FilteredTopKUnifiedKernelIfiLi1EEEvPKT_PT0_PKS4_jjj:
	.zero		388


//--------------------- .nv.constant0._ZN3cub17CUB_300001_SM_8006detail11EmptyKernelIvEEvv --------------------------
	.section	.nv.constant0._ZN3cub17CUB_300001_SM_8006detail11EmptyKernelIvEEvv,"a",@progbits
	.sectionflags	@""
	.align	4
.nv.constant0._ZN3cub17CUB_300001_SM_8006detail11EmptyKernelIvEEvv:
	.zero		352


//--------------------- .text._ZN4vllm10persistent22persistent_topk_kernelILj1EEEvNS0_20PersistentTopKParamsE --------------------------
	.section	.text._ZN4vllm10persistent22persistent_topk_kernelILj1EEEvNS0_20PersistentTopKParamsE,"ax",@progbits
	.sectioninfo	@"SHI_REGISTERS=32"
	.align	128
        .global         _ZN4vllm10persistent22persistent_topk_kernelILj1EEEvNS0_20PersistentTopKParamsE
        .type           _ZN4vllm10persistent22persistent_topk_kernelILj1EEEvNS0_20PersistentTopKParamsE,@function
        .size           _ZN4vllm10persistent22persistent_topk_kernelILj1EEEvNS0_20PersistentTopKParamsE,(.L_x_2981 - _ZN4vllm10persistent22persistent_topk_kernelILj1EEEvNS0_20PersistentTopKParamsE)
        .other          _ZN4vllm10persistent22persistent_topk_kernelILj1EEEvNS0_20PersistentTopKParamsE,@"STO_CUDA_ENTRY STV_DEFAULT"
_ZN4vllm10persistent22persistent_topk_kernelILj1EEEvNS0_20PersistentTopKParamsE:
.text._ZN4vllm10persistent22persistent_topk_kernelILj1EEEvNS0_20PersistentTopKParamsE:
[----:B------:R-:W-:Y:S02]  /*0000*/  IMAD.MOV.U32 R1, RZ, RZ, c[0x0][0x28] ;  /* 0x00000a00ff017624 */ /* 0x000fe400078e00ff */
[----:B------:R-:W0:Y:S01]  /*0010*/  I2F.U32.RP R0, c[0x0][0x18c] ;  /* 0x0000630000007b06 */ /* 0x000e220000209000 */
[----:B------:R-:W-:Y:S01]  /*0020*/  ULDC UR9, c[0x0][0x18c] ;  /* 0x0000630000097ab9 */ /* 0x000fe20000000800 */
[----:B------:R-:W1:Y:S01]  /*0030*/  S2UR UR10, SR_CTAID.X ;  /* 0x00000000000a79c3 */ /* 0x000e620000002500 */
[----:B------:R-:W-:Y:S01]  /*0040*/  UMOV UR4, URZ ;  /* 0x0000003f00047c82 */ /* 0x000fe20008000000 */
[----:B------:R-:W-:Y:S01]  /*0050*/  IADD3 R1, R1, -0x20, RZ ;  /* 0xffffffe001017810 */ /* 0x000fe20007ffe0ff */
[----:B------:R-:W-:Y:S02]  /*0060*/  ULDC UR11, c[0x0][0xc] ;  /* 0x00000300000b7ab9 */ /* 0x000fe40000000800 */
[----:B------:R-:W-:Y:S01]  /*0070*/  UISETP.NE.U32.AND UP1, UPT, URZ, UR9, UPT ;  /* 0x000000093f00728c */ /* 0x000fe2000bf25070 */
[----:B0-----:R-:W0:Y:S02]  /*0080*/  MUFU.RCP R0, R0 ;  /* 0x0000000000007308 */ /* 0x001e240000001000 */
[----:B0-----:R-:W-:-:S06]  /*0090*/  IADD3 R2, R0, 0xffffffe, RZ ;  /* 0x0ffffffe00027810 */ /* 0x001fcc0007ffe0ff */
[----:B------:R-:W0:Y:S02]  /*00a0*/  F2I.FTZ.U32.TRUNC.NTZ R2, R2 ;  /* 0x0000000200027305 */ /* 0x000e24000021f000 */
[----:B0-----:R-:W0:Y:S02]  /*00b0*/  R2UR UR5, R2 ;  /* 0x00000000020573c2 */ /* 0x001e2400000e0000 */
[----:B0-----:R-:W-:-:S04]  /*00c0*/  UIADD3 UR6, URZ, -UR5, URZ ;  /* 0x800000053f067290 */ /* 0x001fc8000fffe03f */
[----:B------:R-:W-:-:S04]  /*00d0*/  UIMAD UR6, UR6, UR9, URZ ;  /* 0x00000009060672a4 */ /* 0x000fc8000f8e023f */
[----:B------:R-:W-:-:S07]  /*00e0*/  UIMAD.WIDE.U32 UR4, UR5, UR6, UR4 ;  /* 0x00000006050472a5 */ /* 0x000fce000f8e0004 */
[----:B------:R-:W-:Y:S02]  /*00f0*/  UMOV UR6, UR5 ;  /* 0x0000000500067c82 */ /* 0x000fe40008000000 */
[----:B------:R-:W-:-:S07]  /*0100*/  UIMAD.WIDE.U32 UR4, UR6, UR11, URZ ;  /* 0x0000000b060472a5 */ /* 0x000fce000f8e003f */
[----:B------:R-:W-:Y:S02]  /*0110*/  UMOV UR8, UR5 ;  /* 0x0000000500087c82 */ /* 0x000fe40008000000 */
[----:B------:R-:W-:Y:S02]  /*0120*/  UIADD3 UR7, -UR8, URZ, URZ ;  /* 0x0000003f08077290 */ /* 0x000fe4000fffe13f */
[----:B-1----:R-:W-:Y:S02]  /*0130*/  UIMAD.WIDE.U32 UR4, UR6, UR10, URZ ;  /* 0x0000000a060472a5 */ /* 0x002fe4000f8e003f */
[----:B------:R-:W-:Y:S02]  /*0140*/  UIMAD UR7, UR7, UR9, UR11 ;  /* 0x00000009070772a4 */ /* 0x000fe4000f8e020b */
[----:B------:R-:W-:Y:S02]  /*0150*/  UIADD3 UR4, -UR5, URZ, URZ ;  /* 0x0000003f05047290 */ /* 0x000fe4000fffe13f */
[----:B------:R-:W-:-:S02]  /*0160*/  UISETP.GE.U32.AND UP2, UPT, UR7, UR9, UPT ;  /* 0x000000090700728c */ /* 0x000fc4000bf46070 */
[----:B------:R-:W-:-:S04]  /*0170*/  UIMAD UR4, UR4, UR9, UR10 ;  /* 0x00000009040472a4 */ /* 0x000fc8000f8e020a */
[----:B------:R-:W-:-:S05]  /*0180*/  UISETP.GE.U32.AND UP0, UPT, UR4, UR9, UPT ;  /* 0x000000090400728c */ /* 0x000fca000bf06070 */
[----:B------:R-:W-:Y:S02]  /*0190*/  @UP2 UIADD3 UR7, UR7, -UR9, URZ ;  /* 0x8000000907072290 */ /* 0x000fe4000fffe03f */
[----:B------:R-:W-:Y:S02]  /*01a0*/  @UP2 UIADD3 UR8, UR8, 0x1, URZ ;  /* 0x0000000108082890 */ /* 0x000fe4000fffe03f */
[----:B------:R-:W-:Y:S02]  /*01b0*/  UISETP.GE.U32.AND UP3, UPT, UR7, UR9, UPT ;  /* 0x000000090700728c */ /* 0x000fe4000bf66070 */
[----:B------:R-:W-:Y:S02]  /*01c0*/  ULOP3.LUT UR7, URZ, UR9, URZ, 0x33, !UPT ;  /* 0x000000093f077292 */ /* 0x000fe4000f8e333f */
[----:B------:R-:W-:Y:S02]  /*01d0*/  @UP0 UIADD3 UR4, UR4, -UR9, URZ ;  /* 0x8000000904040290 */ /* 0x000fe4000fffe03f */
[----:B------:R-:W-:-:S02]  /*01e0*/  @UP0 UIADD3 UR5, UR5, 0x1, URZ ;  /* 0x0000000105050890 */ /* 0x000fc4000fffe03f */
[----:B------:R-:W-:-:S03]  /*01f0*/  UISETP.GE.U32.AND UP2, UPT, UR4, UR9, UPT ;  /* 0x000000090400728c */ /* 0x000fc6000bf46070 */
[----:B------:R-:W-:-:S04]  /*0200*/  @UP3 UIADD3 UR8, UR8, 0x1, URZ ;  /* 0x0000000108083890 */ /* 0x000fc8000fffe03f */
[----:B------:R-:W-:-:S04]  /*0210*/  USEL UR6, UR7, UR8, !UP1 ;  /* 0x0000000807067287 */ /* 0x000fc8000c800000 */
[----:B------:R-:W-:Y:S02]  /*0220*/  UIMAD UR4, UR6, UR9, URZ ;  /* 0x00000009060472a4 */ /* 0x000fe4000f8e023f */
[----:B------:R-:W-:Y:S02]  /*0230*/  @UP2 UIADD3 UR5, UR5, 0x1, URZ ;  /* 0x0000000105052890 */ /* 0x000fe4000fffe03f */
[----:B------:R-:W-:Y:S02]  /*0240*/  UISETP.GE.U32.AND UP0, UPT, UR10, UR4, UPT ;  /* 0x000000040a00728c */ /* 0x000fe4000bf06070 */
[----:B------:R-:W-:-:S04]  /*0250*/  USEL UR7, UR7, UR5, !UP1 ;  /* 0x0000000507077287 */ /* 0x000fc8000c800000 */
[----:B------:R-:W-:Y:S01]  /*0260*/  PLOP3.LUT P0, PT, PT, PT, UP0, 0x80, 0x0 ;  /* 0x000000000000781c */ /* 0x000fe20003f0f008 */
[----:B------:R-:W-:-:S04]  /*0270*/  UIADD3 UR4, -UR7, URZ, URZ ;  /* 0x0000003f07047290 */ /* 0x000fc8000fffe13f */
[----:B------:R-:W-:-:S08]  /*0280*/  UIMAD UR10, UR4, UR9, UR10 ;  /* 0x00000009040a72a4 */ /* 0x000fd0000f8e020a */
[----:B------:R-:W-:Y:S05]  /*0290*/  @P0 EXIT ;  /* 0x000000000000094d */ /* 0x000fea0003800000 */
[----:B------:R-:W-:Y:S01]  /*02a0*/  UISETP.NE.AND UP0, UPT, UR10, URZ, UPT ;  /* 0x0000003f0a00728c */ /* 0x000fe2000bf05270 */
[----:B------:R-:W-:-:S05]  /*02b0*/  IMAD.MOV.U32 R0, RZ, RZ, c[0x0][0x190] ;  /* 0x00006400ff007624 */ /* 0x000fca00078e00ff */
[----:B------:R-:W-:Y:S02]  /*02c0*/  PLOP3.LUT P1, PT, PT, PT, UP0, 0x80, 0x0 ;  /* 0x000000000000781c */ /* 0x000fe40003f2f008 */
[----:B------:R-:W-:-:S13]  /*02d0*/  ISETP.LT.U32.AND P0, PT, R0, 0x8001, PT ;  /* 0x000080010000780c */ /* 0x000fda0003f01070 */
[----:B------:R-:W-:Y:S05]  /*02e0*/  @P1 EXIT P0 ;  /* 0x000000000000194d */ /* 0x000fea0000000000 */
[----:B------:R-:W0:Y:S01]  /*02f0*/  S2R R24, SR_TID.X ;  /* 0x0000000000187919 */ /* 0x000e220000002100 */
[----:B------:R-:W-:Y:S01]  /*0300*/  ISETP.GE.U32.AND P0, PT, R0, 0x8001, PT ;  /* 0x000080010000780c */ /* 0x000fe20003f06070 */
[----:B------:R-:W-:-:S12]  /*0310*/  ULDC.64 UR16, c[0x0][0x118] ;  /* 0x0000460000107ab9 */ /* 0x000fd80000000a00 */
[----:B------:R-:W-:Y:S05]  /*0320*/  @!P0 BRA `(.L_x_0) ;  /* 0x00001b9000008947 */ /* 0x000fea0003800000 */
[----:B------:R-:W-:-:S13]  /*0330*/  PLOP3.LUT P0, PT, PT, PT, UP0, 0x80, 0x0 ;  /* 0x000000000000781c */ /* 0x000fda0003f0f008 */
[----:B------:R-:W-:Y:S05]  /*0340*/  @P0 BRA `(.L_x_1) ;  /* 0x00001b6000000947 */ /* 0x000fea0003800000 */
[----:B------:R-:W-:Y:S01]  /*0350*/  UMOV UR4, 0xc10 ;  /* 0x00000c1000047882 */ /* 0x000fe20000000000 */
[C---:B0-----:R-:W-:Y:S01]  /*0360*/  ISETP.GT.U32.AND P2, PT, R24.reuse, 0xff, PT ;  /* 0x000000ff1800780c */ /* 0x041fe20003f44070 */
[----:B------:R-:W-:Y:S01]  /*0370*/  ULDC.64 UR8, c[0x0][0x178] ;  /* 0x00005e0000087ab9 */ /* 0x000fe20000000a00 */
[----:B------:R-:W-:Y:S01]  /*0380*/  IADD3 R14, -R24, 0xff, RZ ;  /* 0x000000ff180e7810 */ /* 0x000fe20007ffe1ff */
[----:B------:R-:W-:Y:S01]  /*0390*/  UIMAD.WIDE.U32 UR8, UR7, UR4, UR8 ;  /* 0x00000004070872a5 */ /* 0x000fe2000f8e0008 */
[----:B------:R-:W-:Y:S02]  /*03a0*/  BSSY B0, `(.L_x_2) ;  /* 0x000011d000007945 */ /* 0x000fe40003800000 */
[----:B------:R-:W-:Y:S01]  /*03b0*/  UMOV UR4, URZ ;  /* 0x0000003f00047c82 */ /* 0x000fe20008000000 */
[----:B------:R-:W-:Y:S01]  /*03c0*/  LEA.HI R0, R14, 0x1, RZ, 0x16 ;  /* 0x000000010e007811 */ /* 0x000fe200078fb0ff */
[----:B------:R-:W-:Y:S01]  /*03d0*/  UIADD3 UR4, UR9, UR4, URZ ;  /* 0x0000000409047290 */ /* 0x000fe2000fffe03f */
[----:B------:R-:W-:-:S02]  /*03e0*/  IMAD.U32 R3, RZ, RZ, UR9 ;  /* 0x00000009ff037e24 */ /* 0x000fc4000f8e00ff */
[----:B------:R-:W-:-:S03]  /*03f0*/  IMAD.U32 R2, RZ, RZ, UR8 ;  /* 0x00000008ff027e24 */ /* 0x000fc6000f8e00ff */
[----:B------:R-:W-:-:S04]  /*0400*/  IMAD.U32 R3, RZ, RZ, UR4 ;  /* 0x00000004ff037e24 */ /* 0x000fc8000f8e00ff */
[----:B------:R-:W-:Y:S01]  /*0410*/  IMAD.WIDE.U32 R4, R24, 0x4, R2 ;  /* 0x0000000418047825 */ /* 0x000fe200078e0002 */
[----:B------:R-:W-:Y:S05]  /*0420*/  @P2 BRA `(.L_x_3) ;  /* 0x0000114000002947 */ /* 0x000fea0003800000 */
[----:B------:R-:W-:Y:S01]  /*0430*/  LOP3.LUT P0, R6, R0, 0x3, RZ, 0xc0, !PT ;  /* 0x0000000300067812 */ /* 0x000fe2000780c0ff */
[----:B------:R-:W-:Y:S01]  /*0440*/  BSSY B1, `(.L_x_4) ;  /* 0x000000d000017945 */ /* 0x000fe20003800000 */
[----:B------:R-:W-:Y:S01]  /*0450*/  ISETP.GE.U32.AND P1, PT, R14, 0xc00, PT ;  /* 0x00000c000e00780c */ /* 0x000fe20003f26070 */
[----:B------:R-:W-:-:S10]  /*0460*/  IMAD.MOV.U32 R7, RZ, RZ, R24 ;  /* 0x000000ffff077224 */ /* 0x000fd400078e0018 */
[----:B------:R-:W-:Y:S05]  /*0470*/  @!P0 BRA `(.L_x_5) ;  /* 0x0000009000008947 */ /* 0x000fea0003800000 */
[----:B------:R0:W-:Y:S01]  /*0480*/  STG.E [R4.64], RZ ;  /* 0x000000ff04007986 */ /* 0x0001e2000c101910 */
[----:B------:R-:W-:Y:S02]  /*0490*/  ISETP.NE.AND P0, PT, R6, 0x1, PT ;  /* 0x000000010600780c */ /* 0x000fe40003f05270 */
[----:B------:R-:W-:-:S11]  /*04a0*/  IADD3 R7, R24, 0x400, RZ ;  /* 0x0000040018077810 */ /* 0x000fd60007ffe0ff */
[----:B------:R-:W-:Y:S05]  /*04b0*/  @!P0 BRA `(.L_x_5) ;  /* 0x0000005000008947 */ /* 0x000fea0003800000 */
[----:B0-----:R-:W-:Y:S01]  /*04c0*/  ISETP.NE.AND P0, PT, R6, 0x2, PT ;  /* 0x000000020600780c */ /* 0x001fe20003f05270 */
[----:B------:R0:W-:Y:S01]  /*04d0*/  STG.E [R4.64+0x1000], RZ ;  /* 0x001000ff04007986 */ /* 0x0001e2000c101910 */
[----:B------:R-:W-:-:S11]  /*04e0*/  IADD3 R7, R24, 0x800, RZ ;  /* 0x0000080018077810 */ /* 0x000fd60007ffe0ff */
[----:B------:R0:W-:Y:S01]  /*04f0*/  @P0 STG.E [R4.64+0x2000], RZ ;  /* 0x002000ff04000986 */ /* 0x0001e2000c101910 */
[----:B------:R-:W-:-:S03]  /*0500*/  @P0 IADD3 R7, R24, 0xc00, RZ ;  /* 0x00000c0018070810 */ /* 0x000fc60007ffe0ff */
.L_x_5:
[----:B0-----:R-:W-:Y:S05]  /*0510*/  BSYNC B1 ;  /* 0x0000000000017941 */ /* 0x001fea0003800000 */
.L_x_4:
[----:B------:R-:W-:Y:S01]  /*0520*/  BSSY B1, `(.L_x_6) ;  /* 0x0000079000017945 */ /* 0x000fe20003800000 */
[----:B------:R-:W-:Y:S05]  /*0530*/  @!P1 BRA `(.L_x_7) ;  /* 0x0000077000009947 */ /* 0x000fea0003800000 */
[----:B------:R-:W-:Y:S01]  /*0540*/  ISETP.GE.U32.AND P1, PT, R7, 0x100, PT ;  /* 0x000001000700780c */ /* 0x000fe20003f26070 */
[----:B------:R-:W-:Y:S01]  /*0550*/  BSSY B2, `(.L_x_8) ;  /* 0x0000010000027945 */ /* 0x000fe20003800000 */
[----:B------:R-:W-:-:S11]  /*0560*/  PLOP3.LUT P0, PT, PT, PT, PT, 0x80, 0x0 ;  /* 0x000000000000781c */ /* 0x000fd60003f0f070 */
[----:B------:R-:W-:Y:S05]  /*0570*/  @!P1 BRA `(.L_x_9) ;  /* 0x000000d000009947 */ /* 0x000fea0003800000 */
[C---:B------:R-:W-:Y:S01]  /*0580*/  IADD3 R11, R7.reuse, 0x400, RZ ;  /* 0x00000400070b7810 */ /* 0x040fe20007ffe0ff */
[C-C-:B------:R-:W-:Y:S01]  /*0590*/  IMAD.WIDE.U32 R8, R7.reuse, 0x4, R2.reuse ;  /* 0x0000000407087825 */ /* 0x140fe200078e0002 */
[C---:B------:R-:W-:Y:S02]  /*05a0*/  IADD3 R13, R7.reuse, 0x800, RZ ;  /* 0x00000800070d7810 */ /* 0x040fe40007ffe0ff */
[----:B------:R-:W-:Y:S01]  /*05b0*/  IADD3 R17, R7, 0xc00, RZ ;  /* 0x00000c0007117810 */ /* 0x000fe20007ffe0ff */
[--C-:B------:R-:W-:Y:S01]  /*05c0*/  IMAD.WIDE.U32 R10, R11, 0x4, R2.reuse ;  /* 0x000000040b0a7825 */ /* 0x100fe200078e0002 */
[----:B------:R0:W-:Y:S01]  /*05d0*/  STG.E [R8.64], RZ ;  /* 0x000000ff08007986 */ /* 0x0001e2000c101910 */
[----:B------:R-:W-:Y:S02]  /*05e0*/  PLOP3.LUT P0, PT, PT, PT, PT, 0x8, 0x0 ;  /* 0x000000000000781c */ /* 0x000fe40003f0e170 */
[----:B------:R-:W-:Y:S01]  /*05f0*/  IMAD.WIDE.U32 R12, R13, 0x4, R2 ;  /* 0x000000040d0c7825 */ /* 0x000fe200078e0002 */
[----:B------:R0:W-:Y:S01]  /*0600*/  STG.E [R10.64], RZ ;  /* 0x000000ff0a007986 */ /* 0x0001e2000c101910 */
[----:B------:R-:W-:-:S02]  /*0610*/  IADD3 R7, R7, 0x1000, RZ ;  /* 0x0000100007077810 */ /* 0x000fc40007ffe0ff */
[----:B------:R-:W-:Y:S01]  /*0620*/  IMAD.WIDE.U32 R16, R17, 0x4, R2 ;  /* 0x0000000411107825 */ /* 0x000fe200078e0002 */
[----:B------:R0:W-:Y:S04]  /*0630*/  STG.E [R12.64], RZ ;  /* 0x000000ff0c007986 */ /* 0x0001e8000c101910 */
[----:B------:R0:W-:Y:S02]  /*0640*/  STG.E [R16.64], RZ ;  /* 0x000000ff10007986 */ /* 0x0001e4000c101910 */
.L_x_9:
[----:B------:R-:W-:Y:S05]  /*0650*/  BSYNC B2 ;  /* 0x0000000000027941 */ /* 0x000fea0003800000 */
.L_x_8:
[C---:B------:R-:W-:Y:S01]  /*0660*/  ISETP.GE.U32.AND P1, PT, R7.reuse, 0x100, PT ;  /* 0x000001000700780c */ /* 0x040fe20003f26070 */
[----:B------:R-:W-:Y:S01]  /*0670*/  BSSY B2, `(.L_x_10) ;  /* 0x0000037000027945 */ /* 0x000fe20003800000 */
[----:B------:R-:W-:-:S04]  /*0680*/  IADD3 R6, -R7, 0x100, RZ ;  /* 0x0000010007067810 */ /* 0x000fc80007ffe1ff */
[----:B------:R-:W-:-:S13]  /*0690*/  ISETP.LE.U32.OR P1, PT, R6, 0x3000, P1 ;  /* 0x000030000600780c */ /* 0x000fda0000f23470 */
[----:B------:R-:W-:Y:S05]  /*06a0*/  @P1 BRA `(.L_x_11) ;  /* 0x0000033000001947 */ /* 0x000fea0003800000 */
[----:B------:R-:W-:Y:S02]  /*06b0*/  PLOP3.LUT P0, PT, PT, PT, PT, 0x8, 0x0 ;  /* 0x000000000000781c */ /* 0x000fe40003f0e170 */
.L_x_12:
[C---:B0-----:R-:W-:Y:S01]  /*06c0*/  IADD3 R11, R7.reuse, 0x400, RZ ;  /* 0x00000400070b7810 */ /* 0x041fe20007ffe0ff */
[C-C-:B------:R-:W-:Y:S01]  /*06d0*/  IMAD.WIDE.U32 R8, R7.reuse, 0x4, R2.reuse ;  /* 0x0000000407087825 */ /* 0x140fe200078e0002 */
[C---:B------:R-:W-:Y:S02]  /*06e0*/  IADD3 R13, R7.reuse, 0x800, RZ ;  /* 0x00000800070d7810 */ /* 0x040fe40007ffe0ff */
[----:B------:R-:W-:Y:S01]  /*06f0*/  IADD3 R17, R7, 0xc00, RZ ;  /* 0x00000c0007117810 */ /* 0x000fe20007ffe0ff */
[--C-:B------:R-:W-:Y:S01]  /*0700*/  IMAD.WIDE.U32 R10, R11, 0x4, R2.reuse ;  /* 0x000000040b0a7825 */ /* 0x100fe200078e0002 */
[C---:B------:R-:W-:Y:S01]  /*0710*/  IADD3 R19, R7.reuse, 0x1000, RZ ;  /* 0x0000100007137810 */ /* 0x040fe20007ffe0ff */
[----:B------:R0:W-:Y:S01]  /*0720*/  STG.E [R8.64], RZ ;  /* 0x000000ff08007986 */ /* 0x0001e2000c101910 */
[----:B------:R-:W-:Y:S01]  /*0730*/  IADD3 R15, R7, 0x1c00, RZ ;  /* 0x00001c00070f7810 */ /* 0x000fe20007ffe0ff */
[--C-:B------:R-:W-:Y:S01]  /*0740*/  IMAD.WIDE.U32 R12, R13, 0x4, R2.reuse ;  /* 0x000000040d0c7825 */ /* 0x100fe200078e0002 */
[C---:B------:R-:W-:Y:S01]  /*0750*/  IADD3 R21, R7.reuse, 0x1400, RZ ;  /* 0x0000140007157810 */ /* 0x040fe20007ffe0ff */
[----:B------:R1:W-:Y:S01]  /*0760*/  STG.E [R10.64], RZ ;  /* 0x000000ff0a007986 */ /* 0x0003e2000c101910 */
[----:B------:R-:W-:Y:S01]  /*0770*/  IADD3 R23, R7, 0x2000, RZ ;  /* 0x0000200007177810 */ /* 0x000fe20007ffe0ff */
[--C-:B------:R-:W-:Y:S01]  /*0780*/  IMAD.WIDE.U32 R16, R17, 0x4, R2.reuse ;  /* 0x0000000411107825 */ /* 0x100fe200078e0002 */
[C---:B------:R-:W-:Y:S01]  /*0790*/  IADD3 R25, R7.reuse, 0x2400, RZ ;  /* 0x0000240007197810 */ /* 0x040fe20007ffe0ff */
[----:B------:R-:W-:Y:S01]  /*07a0*/  STG.E [R12.64], RZ ;  /* 0x000000ff0c007986 */ /* 0x000fe2000c101910 */
[----:B------:R-:W-:Y:S01]  /*07b0*/  IADD3 R27, R7, 0x3c00, RZ ;  /* 0x00003c00071b7810 */ /* 0x000fe20007ffe0ff */
[--C-:B------:R-:W-:Y:S01]  /*07c0*/  IMAD.WIDE.U32 R18, R19, 0x4, R2.reuse ;  /* 0x0000000413127825 */ /* 0x100fe200078e0002 */
[----:B0-----:R-:W-:Y:S01]  /*07d0*/  IADD3 R9, R7, 0x1800, RZ ;  /* 0x0000180007097810 */ /* 0x001fe20007ffe0ff */
[----:B------:R-:W-:Y:S02]  /*07e0*/  STG.E [R16.64], RZ ;  /* 0x000000ff10007986 */ /* 0x000fe4000c101910 */
[--C-:B-1----:R-:W-:Y:S01]  /*07f0*/  IMAD.WIDE.U32 R10, R15, 0x4, R2.reuse ;  /* 0x000000040f0a7825 */ /* 0x102fe200078e0002 */
[----:B------:R-:W-:Y:S01]  /*0800*/  IADD3 R15, R7, 0x2800, RZ ;  /* 0x00002800070f7810 */ /* 0x000fe20007ffe0ff */
[----:B------:R0:W-:Y:S02]  /*0810*/  STG.E [R18.64], RZ ;  /* 0x000000ff12007986 */ /* 0x0001e4000c101910 */
[----:B------:R-:W-:-:S04]  /*0820*/  IMAD.WIDE.U32 R20, R21, 0x4, R2 ;  /* 0x0000000415147825 */ /* 0x000fc800078e0002 */
[--C-:B------:R-:W-:Y:S01]  /*0830*/  IMAD.WIDE.U32 R8, R9, 0x4, R2.reuse ;  /* 0x0000000409087825 */ /* 0x100fe200078e0002 */
[----:B------:R1:W-:Y:S03]  /*0840*/  STG.E [R20.64], RZ ;  /* 0x000000ff14007986 */ /* 0x0003e6000c101910 */
[--C-:B0-----:R-:W-:Y:S01]  /*0850*/  IMAD.WIDE.U32 R18, R15, 0x4, R2.reuse ;  /* 0x000000040f127825 */ /* 0x101fe200078e0002 */
[----:B------:R-:W-:Y:S01]  /*0860*/  IADD3 R15, R7, 0x2c00, RZ ;  /* 0x00002c00070f7810 */ /* 0x000fe20007ffe0ff */
[----:B------:R0:W-:Y:S02]  /*0870*/  STG.E [R8.64], RZ ;  /* 0x000000ff08007986 */ /* 0x0001e4000c101910 */
[--C-:B------:R-:W-:Y:S01]  /*0880*/  IMAD.WIDE.U32 R12, R23, 0x4, R2.reuse ;  /* 0x00000004170c7825 */ /* 0x100fe200078e0002 */
[C---:B------:R-:W-:Y:S01]  /*0890*/  IADD3 R23, R7.reuse, 0x3400, RZ ;  /* 0x0000340007177810 */ /* 0x040fe20007ffe0ff */
[----:B------:R2:W-:Y:S01]  /*08a0*/  STG.E [R10.64], RZ ;  /* 0x000000ff0a007986 */ /* 0x0005e2000c101910 */
[----:B-1----:R-:W-:Y:S01]  /*08b0*/  IADD3 R21, R7, 0x3000, RZ ;  /* 0x0000300007157810 */ /* 0x002fe20007ffe0ff */
[--C-:B------:R-:W-:Y:S01]  /*08c0*/  IMAD.WIDE.U32 R16, R25, 0x4, R2.reuse ;  /* 0x0000000419107825 */ /* 0x100fe200078e0002 */
[C---:B------:R-:W-:Y:S01]  /*08d0*/  IADD3 R25, R7.reuse, 0x3800, RZ ;  /* 0x0000380007197810 */ /* 0x040fe20007ffe0ff */
[----:B------:R1:W-:Y:S01]  /*08e0*/  STG.E [R12.64], RZ ;  /* 0x000000ff0c007986 */ /* 0x0003e2000c101910 */
[----:B------:R-:W-:Y:S01]  /*08f0*/  IADD3 R7, R7, 0x4000, RZ ;  /* 0x0000400007077810 */ /* 0x000fe20007ffe0ff */
[----:B0-----:R-:W-:-:S02]  /*0900*/  IMAD.WIDE.U32 R8, R15, 0x4, R2 ;  /* 0x000000040f087825 */ /* 0x001fc400078e0002 */
[----:B------:R0:W-:Y:S01]  /*0910*/  STG.E [R16.64], RZ ;  /* 0x000000ff10007986 */ /* 0x0001e2000c101910 */
[----:B------:R-:W-:Y:S01]  /*0920*/  ISETP.GE.U32.AND P1, PT, R7, -0x2f00, PT ;  /* 0xffffd1000700780c */ /* 0x000fe20003f26070 */
[--C-:B--2---:R-:W-:Y:S02]  /*0930*/  IMAD.WIDE.U32 R10, R21, 0x4, R2.reuse ;  /* 0x00000004150a7825 */ /* 0x104fe400078e0002 */
[----:B------:R0:W-:Y:S02]  /*0940*/  STG.E [R18.64], RZ ;  /* 0x000000ff12007986 */ /* 0x0001e4000c101910 */
[--C-:B------:R-:W-:Y:S02]  /*0950*/  IMAD.WIDE.U32 R20, R23, 0x4, R2.reuse ;  /* 0x0000000417147825 */ /* 0x100fe400078e0002 */
[----:B------:R0:W-:Y:S02]  /*0960*/  STG.E [R8.64], RZ ;  /* 0x000000ff08007986 */ /* 0x0001e4000c101910 */
[----:B-1----:R-:W-:-:S02]  /*0970*/  IMAD.WIDE.U32 R12, R25, 0x4, R2 ;  /* 0x00000004190c7825 */ /* 0x002fc400078e0002 */
[----:B------:R0:W-:Y:S02]  /*0980*/  STG.E [R10.64], RZ ;  /* 0x000000ff0a007986 */ /* 0x0001e4000c101910 */
[----:B------:R-:W-:Y:S02]  /*0990*/  IMAD.WIDE.U32 R22, R27, 0x4, R2 ;  /* 0x000000041b167825 */ /* 0x000fe400078e0002 */
[----:B------:R0:W-:Y:S04]  /*09a0*/  STG.E [R20.64], RZ ;  /* 0x000000ff14007986 */ /* 0x0001e8000c101910 */
[----:B------:R0:W-:Y:S04]  /*09b0*/  STG.E [R12.64], RZ ;  /* 0x000000ff0c007986 */ /* 0x0001e8000c101910 */
[----:B------:R0:W-:Y:S01]  /*09c0*/  STG.E [R22.64], RZ ;  /* 0x000000ff16007986 */ /* 0x0001e2000c101910 */
[----:B------:R-:W-:Y:S05]  /*09d0*/  @!P1 BRA `(.L_x_12) ;  /* 0xfffffce000009947 */ /* 0x000fea000383ffff */
.L_x_11:
[----:B------:R-:W-:Y:S05]  /*09e0*/  BSYNC B2 ;  /* 0x0000000000027941 */ /* 0x000fea0003800000 */
.L_x_10:
[C---:B------:R-:W-:Y:S01]  /*09f0*/  ISETP.GE.U32.AND P1, PT, R7.reuse, 0x100, PT ;  /* 0x000001000700780c */ /* 0x040fe20003f26070 */
[----:B------:R-:W-:Y:S01]  /*0a00*/  BSSY B2, `(.L_x_13) ;  /* 0x000001d000027945 */ /* 0x000fe20003800000 */
[----:B------:R-:W-:-:S04]  /*0a10*/  IADD3 R6, -R7, 0x100, RZ ;  /* 0x0000010007067810 */ /* 0x000fc80007ffe1ff */
[----:B------:R-:W-:-:S13]  /*0a20*/  ISETP.LE.U32.OR P1, PT, R6, 0x1000, P1 ;  /* 0x000010000600780c */ /* 0x000fda0000f23470 */
[----:B------:R-:W-:Y:S05]  /*0a30*/  @P1 BRA `(.L_x_14) ;  /* 0x0000019000001947 */ /* 0x000fea0003800000 */
        /* <DEDUP_REMOVED lines=13> */
[----:B------:R-:W-:Y:S01]  /*0b10*/  PLOP3.LUT P0, PT, PT, PT, PT, 0x8, 0x0 ;  /* 0x000000000000781c */ /* 0x000fe20003f0e170 */
[----:B------:R1:W-:Y:S01]  /*0b20*/  STG.E [R22.64], RZ ;  /* 0x000000ff16007986 */ /* 0x0003e2000c101910 */
[----:B------:R-:W-:Y:S01]  /*0b30*/  IADD3 R7, R7, 0x2000, RZ ;  /* 0x0000200007077810 */ /* 0x000fe20007ffe0ff */
[----:B------:R-:W-:-:S02]  /*0b40*/  IMAD.WIDE.U32 R10, R11, 0x4, R2 ;  /* 0x000000040b0a7825 */ /* 0x000fc400078e0002 */
[----:B------:R1:W-:Y:S02]  /*0b50*/  STG.E [R8.64], RZ ;  /* 0x000000ff08007986 */ /* 0x0003e4000c101910 */
[--C-:B------:R-:W-:Y:S02]  /*0b60*/  IMAD.WIDE.U32 R12, R13, 0x4, R2.reuse ;  /* 0x000000040d0c7825 */ /* 0x100fe400078e0002 */
[----:B------:R1:W-:Y:S02]  /*0b70*/  STG.E [R10.64], RZ ;  /* 0x000000ff0a007986 */ /* 0x0003e4000c101910 */
[--C-:B0-----:R-:W-:Y:S02]  /*0b80*/  IMAD.WIDE.U32 R16, R15, 0x4, R2.reuse ;  /* 0x000000040f107825 */ /* 0x101fe400078e0002 */
[----:B------:R1:W-:Y:S02]  /*0b90*/  STG.E [R12.64], RZ ;  /* 0x000000ff0c007986 */ /* 0x0003e4000c101910 */
[----:B------:R-:W-:-:S02]  /*0ba0*/  IMAD.WIDE.U32 R18, R19, 0x4, R2 ;  /* 0x0000000413127825 */ /* 0x000fc400078e0002 */
[----:B------:R1:W-:Y:S04]  /*0bb0*/  STG.E [R16.64], RZ ;  /* 0x000000ff10007986 */ /* 0x0003e8000c101910 */
[----:B------:R1:W-:Y:S02]  /*0bc0*/  STG.E [R18.64], RZ ;  /* 0x000000ff12007986 */ /* 0x0003e4000c101910 */
.L_x_14:
[----:B------:R-:W-:Y:S05]  /*0bd0*/  BSYNC B2 ;  /* 0x0000000000027941 */ /* 0x000fea0003800000 */
.L_x_13:
[----:B------:R-:W-:-:S13]  /*0be0*/  ISETP.LT.U32.OR P0, PT, R7, 0x100, P0 ;  /* 0x000001000700780c */ /* 0x000fda0000701470 */
[----:B------:R-:W-:Y:S05]  /*0bf0*/  @!P0 BRA `(.L_x_7) ;  /* 0x000000b000008947 */ /* 0x000fea0003800000 */
[C---:B01----:R-:W-:Y:S01]  /*0c00*/  IADD3 R9, R7.reuse, 0x400, RZ ;  /* 0x0000040007097810 */ /* 0x043fe20007ffe0ff */
[C-C-:B------:R-:W-:Y:S01]  /*0c10*/  IMAD.WIDE.U32 R16, R7.reuse, 0x4, R2.reuse ;  /* 0x0000000407107825 */ /* 0x140fe200078e0002 */
[C---:B------:R-:W-:Y:S02]  /*0c20*/  IADD3 R11, R7.reuse, 0x800, RZ ;  /* 0x00000800070b7810 */ /* 0x040fe40007ffe0ff */
[----:B------:R-:W-:Y:S01]  /*0c30*/  IADD3 R13, R7, 0xc00, RZ ;  /* 0x00000c00070d7810 */ /* 0x000fe20007ffe0ff */
[--C-:B------:R-:W-:Y:S01]  /*0c40*/  IMAD.WIDE.U32 R6, R9, 0x4, R2.reuse ;  /* 0x0000000409067825 */ /* 0x100fe200078e0002 */
[----:B------:R0:W-:Y:S03]  /*0c50*/  STG.E [R16.64], RZ ;  /* 0x000000ff10007986 */ /* 0x0001e6000c101910 */
[--C-:B------:R-:W-:Y:S01]  /*0c60*/  IMAD.WIDE.U32 R8, R11, 0x4, R2.reuse ;  /* 0x000000040b087825 */ /* 0x100fe200078e0002 */
[----:B------:R0:W-:Y:S03]  /*0c70*/  STG.E [R6.64], RZ ;  /* 0x000000ff06007986 */ /* 0x0001e6000c101910 */
[----:B------:R-:W-:Y:S01]  /*0c80*/  IMAD.WIDE.U32 R10, R13, 0x4, R2 ;  /* 0x000000040d0a7825 */ /* 0x000fe200078e0002 */
[----:B------:R0:W-:Y:S04]  /*0c90*/  STG.E [R8.64], RZ ;  /* 0x000000ff08007986 */ /* 0x0001e8000c101910 */
[----:B------:R0:W-:Y:S02]  /*0ca0*/  STG.E [R10.64], RZ ;  /* 0x000000ff0a007986 */ /* 0x0001e4000c101910 */
.L_x_7:
[----:B------:R-:W-:Y:S05]  /*0cb0*/  BSYNC B1 ;  /* 0x0000000000017941 */ /* 0x000fea0003800000 */
.L_x_6:
[----:B0-----:R-:W-:Y:S01]  /*0cc0*/  LOP3.LUT P0, R6, R0, 0x3, RZ, 0xc0, !PT ;  /* 0x0000000300067812 */ /* 0x001fe2000780c0ff */
[----:B------:R-:W-:Y:S01]  /*0cd0*/  BSSY B1, `(.L_x_15) ;  /* 0x000000d000017945 */ /* 0x000fe20003800000 */
[----:B------:R-:W-:Y:S01]  /*0ce0*/  ISETP.GE.U32.AND P1, PT, R14, 0xc00, PT ;  /* 0x00000c000e00780c */ /* 0x000fe20003f26070 */
[----:B-1----:R-:W-:-:S10]  /*0cf0*/  IMAD.MOV.U32 R9, RZ, RZ, R24 ;  /* 0x000000ffff097224 */ /* 0x002fd400078e0018 */
[----:B------:R-:W-:Y:S05]  /*0d00*/  @!P0 BRA `(.L_x_16) ;  /* 0x0000009000008947 */ /* 0x000fea0003800000 */
[----:B------:R0:W-:Y:S01]  /*0d10*/  STG.E [R4.64+0x400], RZ ;  /* 0x000400ff04007986 */ /* 0x0001e2000c101910 */
        /* <DEDUP_REMOVED lines=8> */
.L_x_16:
[----:B0-----:R-:W-:Y:S05]  /*0da0*/  BSYNC B1 ;  /* 0x0000000000017941 */ /* 0x001fea0003800000 */
.L_x_15:
[----:B------:R-:W-:Y:S05]  /*0db0*/  @!P1 BRA `(.L_x_3) ;  /* 0x000007b000009947 */ /* 0x000fea0003800000 */
[----:B------:R-:W-:Y:S01]  /*0dc0*/  ISETP.GE.U32.AND P1, PT, R9, 0x100, PT ;  /* 0x000001000900780c */ /* 0x000fe20003f26070 */
[----:B------:R-:W-:Y:S01]  /*0dd0*/  UIADD3 UR5, UP1, UR8, 0x400, URZ ;  /* 0x0000040008057890 */ /* 0x000fe2000ff3e03f */
[----:B------:R-:W-:Y:S01]  /*0de0*/  BSSY B1, `(.L_x_17) ;  /* 0x0000013000017945 */ /* 0x000fe20003800000 */
[----:B------:R-:W-:Y:S02]  /*0df0*/  PLOP3.LUT P0, PT, PT, PT, PT, 0x80, 0x0 ;  /* 0x000000000000781c */ /* 0x000fe40003f0f070 */
[----:B------:R-:W-:Y:S02]  /*0e00*/  UIADD3.X UR11, URZ, UR4, URZ, UP1, !UPT ;  /* 0x000000043f0b7290 */ /* 0x000fe40008ffe43f */
[----:B------:R-:W-:-:S04]  /*0e10*/  IMAD.U32 R6, RZ, RZ, UR5 ;  /* 0x00000005ff067e24 */ /* 0x000fc8000f8e00ff */
[----:B------:R-:W-:Y:S02]  /*0e20*/  IMAD.U32 R7, RZ, RZ, UR11 ;  /* 0x0000000bff077e24 */ /* 0x000fe4000f8e00ff */
        /* <DEDUP_REMOVED lines=14> */
.L_x_18:
[----:B------:R-:W-:Y:S05]  /*0f10*/  BSYNC B1 ;  /* 0x0000000000017941 */ /* 0x000fea0003800000 */
.L_x_17:
[C---:B------:R-:W-:Y:S01]  /*0f20*/  ISETP.GE.U32.AND P1, PT, R9.reuse, 0x100, PT ;  /* 0x000001000900780c */ /* 0x040fe20003f26070 */
[----:B------:R-:W-:Y:S01]  /*0f30*/  BSSY B1, `(.L_x_19) ;  /* 0x0000037000017945 */ /* 0x000fe20003800000 */
[----:B------:R-:W-:-:S04]  /*0f40*/  IADD3 R8, -R9, 0x100, RZ ;  /* 0x0000010009087810 */ /* 0x000fc80007ffe1ff */
[----:B------:R-:W-:-:S13]  /*0f50*/  ISETP.LE.U32.OR P1, PT, R8, 0x3000, P1 ;  /* 0x000030000800780c */ /* 0x000fda0000f23470 */
[----:B------:R-:W-:Y:S05]  /*0f60*/  @P1 BRA `(.L_x_20) ;  /* 0x0000033000001947 */ /* 0x000fea0003800000 */
[----:B------:R-:W-:Y:S02]  /*0f70*/  PLOP3.LUT P0, PT, PT, PT, PT, 0x8, 0x0 ;  /* 0x000000000000781c */ /* 0x000fe40003f0e170 */
.L_x_21:
        /* <DEDUP_REMOVED lines=50> */
.L_x_20:
[----:B------:R-:W-:Y:S05]  /*12a0*/  BSYNC B1 ;  /* 0x0000000000017941 */ /* 0x000fea0003800000 */
.L_x_19:
        /* <DEDUP_REMOVED lines=30> */
.L_x_23:
[----:B------:R-:W-:Y:S05]  /*1490*/  BSYNC B1 ;  /* 0x0000000000017941 */ /* 0x000fea0003800000 */
.L_x_22:
        /* <DEDUP_REMOVED lines=13> */
.L_x_3:
[----:B------:R-:W-:Y:S05]  /*1570*/  BSYNC B0 ;  /* 0x0000000000007941 */ /* 0x000fea0003800000 */
.L_x_2:
[----:B------:R-:W-:Y:S01]  /*1580*/  BSSY B0, `(.L_x_24) ;  /* 0x000008d000007945 */ /* 0x000fe20003800000 */
[----:B------:R-:W-:Y:S05]  /*1590*/  @P2 BRA `(.L_x_25) ;  /* 0x000008b000002947 */ /* 0x000fea0003800000 */
[----:B------:R-:W-:Y:S01]  /*15a0*/  LOP3.LUT P0, R0, R0, 0x3, RZ, 0xc0, !PT ;  /* 0x0000000300007812 */ /* 0x000fe2000780c0ff */
[----:B------:R-:W-:Y:S01]  /*15b0*/  BSSY B1, `(.L_x_26) ;  /* 0x000000d000017945 */ /* 0x000fe20003800000 */
[----:B------:R-:W-:Y:S01]  /*15c0*/  ISETP.GE.U32.AND P1, PT, R14, 0xc00, PT ;  /* 0x00000c000e00780c */ /* 0x000fe20003f26070 */
[----:B0-----:R-:W-:-:S10]  /*15d0*/  IMAD.MOV.U32 R7, RZ, RZ, R24 ;  /* 0x000000ffff077224 */ /* 0x001fd400078e0018 */
        /* <DEDUP_REMOVED lines=10> */
.L_x_27:
[----:B0-----:R-:W-:Y:S05]  /*1680*/  BSYNC B1 ;  /* 0x0000000000017941 */ /* 0x001fea0003800000 */
.L_x_26:
        /* <DEDUP_REMOVED lines=9> */
[C---:B-1----:R-:W-:Y:S01]  /*1720*/  IADD3 R11, R7.reuse, 0x400, RZ ;  /* 0x00000400070b7810 */ /* 0x042fe20007ffe0ff */
        /* <DEDUP_REMOVED lines=12> */
.L_x_29:
[----:B------:R-:W-:Y:S05]  /*17f0*/  BSYNC B1 ;  /* 0x0000000000017941 */ /* 0x000fea0003800000 */
.L_x_28:
[C---:B------:R-:W-:Y:S01]  /*1800*/  ISETP.GE.U32.AND P1, PT, R7.reuse, 0x100, PT ;  /* 0x000001000700780c */ /* 0x040fe20003f26070 */
[----:B------:R-:W-:Y:S01]  /*1810*/  BSSY B1, `(.L_x_30) ;  /* 0x0000037000017945 */ /* 0x000fe20003800000 */
[----:B------:R-:W-:-:S04]  /*1820*/  IADD3 R0, -R7, 0x100, RZ ;  /* 0x0000010007007810 */ /* 0x000fc80007ffe1ff */
[----:B------:R-:W-:-:S13]  /*1830*/  ISETP.LE.U32.OR P1, PT, R0, 0x3000, P1 ;  /* 0x000030000000780c */ /* 0x000fda0000f23470 */
[----:B------:R-:W-:Y:S05]  /*1840*/  @P1 BRA `(.L_x_31) ;  /* 0x0000033000001947 */ /* 0x000fea0003800000 */
[----:B------:R-:W-:Y:S02]  /*1850*/  PLOP3.LUT P0, PT, PT, PT, PT, 0x8, 0x0 ;  /* 0x000000000000781c */ /* 0x000fe40003f0e170 */
.L_x_32:
[C---:B01----:R-:W-:Y:S01]  /*1860*/  IADD3 R11, R7.reuse, 0x400, RZ ;  /* 0x00000400070b7810 */ /* 0x043fe20007ffe0ff */
        /* <DEDUP_REMOVED lines=18> */
[----:B------:R-:W-:-:S02]  /*1990*/  IMAD.WIDE.U32 R18, R19, 0x4, R4 ;  /* 0x0000000413127825 */ /* 0x000fc400078e0004 */
[----:B------:R0:W-:Y:S02]  /*19a0*/  STG.E [R16.64], RZ ;  /* 0x000000ff10007986 */ /* 0x0001e4000c101910 */
[--C-:B-1----:R-:W-:Y:S01]  /*19b0*/  IMAD.WIDE.U32 R10, R21, 0x4, R4.reuse ;  /* 0x00000004150a7825 */ /* 0x102fe200078e0004 */
[----:B------:R-:W-:Y:S01]  /*19c0*/  IADD3 R21, R7, 0x2800, RZ ;  /* 0x0000280007157810 */ /* 0x000fe20007ffe0ff */
[----:B------:R1:W-:Y:S02]  /*19d0*/  STG.E [R18.64], RZ ;  /* 0x000000ff12007986 */ /* 0x0003e4000c101910 */
[----:B------:R-:W-:-:S04]  /*19e0*/  IMAD.WIDE.U32 R8, R9, 0x4, R4 ;  /* 0x0000000409087825 */ /* 0x000fc800078e0004 */
[--C-:B0-----:R-:W-:Y:S01]  /*19f0*/  IMAD.WIDE.U32 R16, R21, 0x4, R4.reuse ;  /* 0x0000000415107825 */ /* 0x101fe200078e0004 */
[C---:B------:R-:W-:Y:S01]  /*1a00*/  IADD3 R21, R7.reuse, 0x3000, RZ ;  /* 0x0000300007157810 */ /* 0x040fe20007ffe0ff */
[----:B------:R0:W-:Y:S01]  /*1a10*/  STG.E [R8.64], RZ ;  /* 0x000000ff08007986 */ /* 0x0001e2000c101910 */
[----:B-1----:R-:W-:Y:S01]  /*1a20*/  IADD3 R19, R7, 0x2c00, RZ ;  /* 0x00002c0007137810 */ /* 0x002fe20007ffe0ff */
[--C-:B------:R-:W-:Y:S01]  /*1a30*/  IMAD.WIDE.U32 R12, R23, 0x4, R4.reuse ;  /* 0x00000004170c7825 */ /* 0x100fe200078e0004 */
[----:B------:R-:W-:Y:S01]  /*1a40*/  IADD3 R23, R7, 0x3400, RZ ;  /* 0x0000340007177810 */ /* 0x000fe20007ffe0ff */
[----:B------:R1:W-:Y:S02]  /*1a50*/  STG.E [R10.64], RZ ;  /* 0x000000ff0a007986 */ /* 0x0003e4000c101910 */
[--C-:B------:R-:W-:Y:S01]  /*1a60*/  IMAD.WIDE.U32 R14, R25, 0x4, R4.reuse ;  /* 0x00000004190e7825 */ /* 0x100fe200078e0004 */
[C---:B------:R-:W-:Y:S01]  /*1a70*/  IADD3 R25, R7.reuse, 0x3800, RZ ;  /* 0x0000380007197810 */ /* 0x040fe20007ffe0ff */
[----:B------:R2:W-:Y:S01]  /*1a80*/  STG.E [R12.64], RZ ;  /* 0x000000ff0c007986 */ /* 0x0005e2000c101910 */
[----:B------:R-:W-:Y:S01]  /*1a90*/  IADD3 R7, R7, 0x4000, RZ ;  /* 0x0000400007077810 */ /* 0x000fe20007ffe0ff */
[----:B0-----:R-:W-:-:S02]  /*1aa0*/  IMAD.WIDE.U32 R8, R19, 0x4, R4 ;  /* 0x0000000413087825 */ /* 0x001fc400078e0004 */
[----:B------:R0:W-:Y:S01]  /*1ab0*/  STG.E [R14.64], RZ ;  /* 0x000000ff0e007986 */ /* 0x0001e2000c101910 */
[----:B------:R-:W-:Y:S01]  /*1ac0*/  ISETP.GE.U32.AND P1, PT, R7, -0x2f00, PT ;  /* 0xffffd1000700780c */ /* 0x000fe20003f26070 */
[--C-:B-1----:R-:W-:Y:S02]  /*1ad0*/  IMAD.WIDE.U32 R10, R21, 0x4, R4.reuse ;  /* 0x00000004150a7825 */ /* 0x102fe400078e0004 */
[----:B------:R0:W-:Y:S02]  /*1ae0*/  STG.E [R16.64], RZ ;  /* 0x000000ff10007986 */ /* 0x0001e4000c101910 */
[--C-:B------:R-:W-:Y:S02]  /*1af0*/  IMAD.WIDE.U32 R18, R23, 0x4, R4.reuse ;  /* 0x0000000417127825 */ /* 0x100fe400078e0004 */
[----:B------:R0:W-:Y:S02]  /*1b00*/  STG.E [R8.64], RZ ;  /* 0x000000ff08007986 */ /* 0x0001e4000c101910 */
[----:B--2---:R-:W-:-:S02]  /*1b10*/  IMAD.WIDE.U32 R12, R25, 0x4, R4 ;  /* 0x00000004190c7825 */ /* 0x004fc400078e0004 */
[----:B------:R0:W-:Y:S02]  /*1b20*/  STG.E [R10.64], RZ ;  /* 0x000000ff0a007986 */ /* 0x0001e4000c101910 */
[----:B------:R-:W-:Y:S02]  /*1b30*/  IMAD.WIDE.U32 R20, R27, 0x4, R4 ;  /* 0x000000041b147825 */ /* 0x000fe400078e0004 */
[----:B------:R0:W-:Y:S04]  /*1b40*/  STG.E [R18.64], RZ ;  /* 0x000000ff12007986 */ /* 0x0001e8000c101910 */
[----:B------:R0:W-:Y:S04]  /*1b50*/  STG.E [R12.64], RZ ;  /* 0x000000ff0c007986 */ /* 0x0001e8000c101910 */
[----:B------:R0:W-:Y:S01]  /*1b60*/  STG.E [R20.64], RZ ;  /* 0x000000ff14007986 */ /* 0x0001e2000c101910 */
[----:B------:R-:W-:Y:S05]  /*1b70*/  @!P1 BRA `(.L_x_32) ;  /* 0xfffffce000009947 */ /* 0x000fea000383ffff */
.L_x_31:
[----:B------:R-:W-:Y:S05]  /*1b80*/  BSYNC B1 ;  /* 0x0000000000017941 */ /* 0x000fea0003800000 */
.L_x_30:
[C---:B------:R-:W-:Y:S01]  /*1b90*/  ISETP.GE.U32.AND P1, PT, R7.reuse, 0x100, PT ;  /* 0x000001000700780c */ /* 0x040fe20003f26070 */
[----:B------:R-:W-:Y:S01]  /*1ba0*/  BSSY B1, `(.L_x_33) ;  /* 0x000001d000017945 */ /* 0x000fe20003800000 */
[----:B------:R-:W-:-:S04]  /*1bb0*/  IADD3 R0, -R7, 0x100, RZ ;  /* 0x0000010007007810 */ /* 0x000fc80007ffe1ff */
[----:B------:R-:W-:-:S13]  /*1bc0*/  ISETP.LE.U32.OR P1, PT, R0, 0x1000, P1 ;  /* 0x000010000000780c */ /* 0x000fda0000f23470 */
[----:B------:R-:W-:Y:S05]  /*1bd0*/  @P1 BRA `(.L_x_34) ;  /* 0x0000019000001947 */ /* 0x000fea0003800000 */
        /* <DEDUP_REMOVED lines=25> */
.L_x_34:
[----:B------:R-:W-:Y:S05]  /*1d70*/  BSYNC B1 ;  /* 0x0000000000017941 */ /* 0x000fea0003800000 */
.L_x_33:
        /* <DEDUP_REMOVED lines=13> */
.L_x_25:
[----:B------:R-:W-:Y:S05]  /*1e50*/  BSYNC B0 ;  /* 0x0000000000007941 */ /* 0x000fea0003800000 */
.L_x_24:
[----:B------:R-:W-:-:S13]  /*1e60*/  ISETP.NE.AND P0, PT, R24, RZ, PT ;  /* 0x000000ff1800720c */ /* 0x000fda0003f05270 */
[----:B------:R2:W-:Y:S04]  /*1e70*/  @!P0 STG.E [R2.64+0xc00], RZ ;  /* 0x000c00ff02008986 */ /* 0x0005e8000c101910 */
[----:B------:R2:W-:Y:S04]  /*1e80*/  @!P0 STG.E [R2.64+0xc04], RZ ;  /* 0x000c04ff02008986 */ /* 0x0005e8000c101910 */
[----:B------:R2:W-:Y:S04]  /*1e90*/  @!P0 STG.E [R2.64+0xc08], RZ ;  /* 0x000c08ff02008986 */ /* 0x0005e8000c101910 */
[----:B------:R2:W-:Y:S02]  /*1ea0*/  @!P0 STG.E [R2.64+0xc0c], RZ ;  /* 0x000c0cff02008986 */ /* 0x0005e4000c101910 */
.L_x_1:
[----:B------:R-:W-:Y:S06]  /*1eb0*/  BAR.SYNC.DEFER_BLOCKING 0x0 ;  /* 0x0000000000007b1d */ /* 0x000fec0000010000 */
.L_x_0:
[----:B------:R-:W-:Y:S02]  /*1ec0*/  ULDC UR4, c[0x0][0x180] ;  /* 0x0000600000047ab9 */ /* 0x000fe40000000800 */
[----:B------:R-:W-:-:S04]  /*1ed0*/  UIADD3 UR4, UR4, -0x1, URZ ;  /* 0xffffffff04047890 */ /* 0x000fc8000fffe03f */
[----:B------:R-:W-:-:S04]  /*1ee0*/  UIADD3 UR8, UR6, UR4, URZ ;  /* 0x0000000406087290 */ /* 0x000fc8000fffe03f */
[----:B------:R-:W-:-:S06]  /*1ef0*/  UISETP.GE.U32.AND UP1, UPT, UR8, UR4, UPT ;  /* 0x000000040800728c */ /* 0x000fcc000bf26070 */
[----:B------:R-:W-:-:S13]  /*1f00*/  PLOP3.LUT P0, PT, PT, PT, UP1, 0x80, 0x0 ;  /* 0x000000000000781c */ /* 0x000fda0003f0f018 */
[----:B------:R-:W-:Y:S05]  /*1f10*/  @!P0 EXIT ;  /* 0x000000000000894d */ /* 0x000fea0003800000 */
[----:B------:R-:W3:Y:S01]  /*1f20*/  I2F.U32.RP R0, UR6 ;  /* 0x0000000600007d06 */ /* 0x000ee20008209000 */
[----:B------:R-:W-:Y:S01]  /*1f30*/  UIADD3 UR9, URZ, -UR6, URZ ;  /* 0x800000063f097290 */ /* 0x000fe2000fffe03f */
[----:B------:R-:W-:Y:S01]  /*1f40*/  BSSY B1, `(.L_x_35) ;  /* 0x0000502000017945 */ /* 0x000fe20003800000 */
[----:B------:R-:W-:Y:S01]  /*1f50*/  UMOV UR4, URZ ;  /* 0x0000003f00047c82 */ /* 0x000fe20008000000 */
[----:B------:R-:W-:Y:S01]  /*1f60*/  IMAD.MOV.U32 R28, RZ, RZ, RZ ;  /* 0x000000ffff1c7224 */ /* 0x000fe200078e00ff */
[----:B------:R-:W-:Y:S01]  /*1f70*/  UISETP.NE.U32.AND UP3, UPT, UR6, URZ, UPT ;  /* 0x0000003f0600728c */ /* 0x000fe2000bf65070 */
[----:B01----:R-:W-:Y:S01]  /*1f80*/  IMAD.MOV.U32 R26, RZ, RZ, RZ ;  /* 0x000000ffff1a7224 */ /* 0x003fe200078e00ff */
[----:B------:R-:W-:Y:S02]  /*1f90*/  ULDC UR12, c[0x0][0x188] ;  /* 0x00006200000c7ab9 */ /* 0x000fe40000000800 */
[----:B------:R-:W-:-:S04]  /*1fa0*/  UIMAD UR18, UR10, UR12, URZ ;  /* 0x0000000c0a1272a4 */ /* 0x000fc8000f8e023f */
[----:B------:R-:W-:Y:S01]  /*1fb0*/  UIADD3 UR12, UR18, UR12, URZ ;  /* 0x0000000c120c7290 */ /* 0x000fe2000fffe03f */
[----:B---3--:R-:W0:Y:S02]  /*1fc0*/  MUFU.RCP R0, R0 ;  /* 0x0000000000007308 */ /* 0x008e240000001000 */
[----:B0-2---:R-:W-:Y:S02]  /*1fd0*/  IADD3 R2, R0, 0xffffffe, RZ ;  /* 0x0ffffffe00027810 */ /* 0x005fe40007ffe0ff */
[----:B------:R-:W-:-:S04]  /*1fe0*/  IADD3 R0, -R24, 0xff, RZ ;  /* 0x000000ff18007810 */ /* 0x000fc80007ffe1ff */
[----:B------:R-:W0:Y:S01]  /*1ff0*/  F2I.FTZ.U32.TRUNC.NTZ R2, R2 ;  /* 0x0000000200027305 */ /* 0x000e22000021f000 */
[----:B------:R-:W-:-:S04]  /*2000*/  LEA.HI R0, R0, 0x1, RZ, 0x16 ;  /* 0x0000000100007811 */ /* 0x000fc800078fb0ff */
[----:B------:R-:W-:Y:S01]  /*2010*/  LOP3.LUT R0, R0, 0x3, RZ, 0xc0, !PT ;  /* 0x0000000300007812 */ /* 0x000fe200078ec0ff */
[----:B0-----:R-:W0:Y:S02]  /*2020*/  R2UR UR5, R2 ;  /* 0x00000000020573c2 */ /* 0x001e2400000e0000 */
[----:B0-----:R-:W-:-:S04]  /*2030*/  UIMAD UR9, UR9, UR5, URZ ;  /* 0x00000005090972a4 */ /* 0x001fc8000f8e023f */
[----:B------:R-:W-:-:S04]  /*2040*/  UIMAD.WIDE.U32 UR4, UR5, UR9, UR4 ;  /* 0x00000009050472a5 */ /* 0x000fc8000f8e0004 */
[----:B------:R-:W-:-:S07]  /*2050*/  UIMAD.WIDE.U32 UR4, UR5, UR8, URZ ;  /* 0x00000008050472a5 */ /* 0x000fce000f8e003f */
[----:B------:R-:W-:Y:S02]  /*2060*/  UMOV UR11, UR5 ;  /* 0x00000005000b7c82 */ /* 0x000fe40008000000 */
[----:B------:R-:W-:Y:S02]  /*2070*/  UIADD3 UR4, -UR11, URZ, URZ ;  /* 0x0000003f0b047290 */ /* 0x000fe4000fffe13f */
[----:B------:R-:W-:Y:S02]  /*2080*/  UMOV UR5, 0xc10 ;  /* 0x00000c1000057882 */ /* 0x000fe40000000000 */
[----:B------:R-:W-:-:S03]  /*2090*/  UIMAD UR8, UR6, UR4, UR8 ;  /* 0x00000004060872a4 */ /* 0x000fc6000f8e0208 */
[----:B------:R-:W-:Y:S02]  /*20a0*/  UMOV UR4, URZ ;  /* 0x0000003f00047c82 */ /* 0x000fe40008000000 */
[----:B------:R-:W-:-:S11]  /*20b0*/  UISETP.GE.U32.AND UP1, UPT, UR8, UR6, UPT ;  /* 0x000000060800728c */ /* 0x000fd6000bf26070 */
[----:B------:R-:W-:Y:S02]  /*20c0*/  @UP1 UIADD3 UR8, -UR6, UR8, URZ ;  /* 0x0000000806081290 */ /* 0x000fe4000fffe13f */
[----:B------:R-:W-:Y:S02]  /*20d0*/  @UP1 UIADD3 UR11, UR11, 0x1, URZ ;  /* 0x000000010b0b1890 */ /* 0x000fe4000fffe03f */
[----:B------:R-:W-:-:S03]  /*20e0*/  UISETP.GE.U32.AND UP2, UPT, UR8, UR6, UPT ;  /* 0x000000060800728c */ /* 0x000fc6000bf46070 */
[----:B------:R-:W-:Y:S02]  /*20f0*/  ULDC.64 UR8, c[0x0][0x178] ;  /* 0x00005e0000087ab9 */ /* 0x000fe40000000a00 */
[----:B------:R-:W-:-:S04]  /*2100*/  UIMAD.WIDE.U32 UR8, UR7, UR5, UR8 ;  /* 0x00000005070872a5 */ /* 0x000fc8000f8e0008 */
[----:B------:R-:W-:Y:S02]  /*2110*/  UIADD3 UR13, UR9, UR4, URZ ;  /* 0x00000004090d7290 */ /* 0x000fe4000fffe03f */
[----:B------:R-:W-:Y:S02]  /*2120*/  @UP2 UIADD3 UR11, UR11, 0x1, URZ ;  /* 0x000000010b0b2890 */ /* 0x000fe4000fffe03f */
[----:B------:R-:W-:Y:S02]  /*2130*/  @!UP3 ULOP3.LUT UR11, URZ, UR6, URZ, 0x33, !UPT ;  /* 0x000000063f0bb292 */ /* 0x000fe4000f8e333f */
.L_x_160:
[----:B------:R-:W-:Y:S01]  /*2140*/  IMAD.U32 R3, RZ, RZ, UR6 ;  /* 0x00000006ff037e24 */ /* 0x000fe2000f8e00ff */
[----:B------:R-:W-:Y:S03]  /*2150*/  YIELD ;  /* 0x0000000000007946 */ /* 0x000fe60003800000 */
[----:B0-----:R-:W-:-:S05]  /*2160*/  IMAD R8, R28, R3, UR7 ;  /* 0x000000071c087e24 */ /* 0x001fca000f8e0203 */
[----:B------:R-:W-:-:S13]  /*2170*/  ISETP.GE.U32.AND P0, PT, R8, c[0x0][0x180], PT ;  /* 0x0000600008007a0c */ /* 0x000fda0003f06070 */
[----:B-1---5:R-:W-:Y:S05]  /*2180*/  @P0 EXIT ;  /* 0x000000000000094d */ /* 0x022fea0003800000 */
[----:B------:R-:W-:-:S04]  /*2190*/  IMAD.MOV.U32 R13, RZ, RZ, 0x4 ;  /* 0x00000004ff0d7424 */ /* 0x000fc800078e00ff */
[----:B------:R-:W-:-:S06]  /*21a0*/  IMAD.WIDE.U32 R14, R8, R13, c[0x0][0x170] ;  /* 0x00005c00080e7625 */ /* 0x000fcc00078e000d */
[----:B------:R-:W2:Y:S01]  /*21b0*/  LDG.E R14, [R14.64] ;  /* 0x000000100e0e7981 */ /* 0x000ea2000c1e1900 */
[C---:B------:R-:W-:Y:S01]  /*21c0*/  IMAD.SHL.U32 R2, R8.reuse, 0x800, RZ ;  /* 0x0000080008027824 */ /* 0x040fe200078e00ff */
[----:B------:R-:W-:Y:S01]  /*21d0*/  BSSY B0, `(.L_x_36) ;  /* 0x00004d4000007945 */ /* 0x000fe20003800000 */
[----:B------:R-:W-:Y:S02]  /*21e0*/  IMAD R8, R8, c[0x0][0x184], RZ ;  /* 0x0000610008087a24 */ /* 0x000fe400078e02ff */
[----:B------:R-:W-:-:S04]  /*21f0*/  IMAD.WIDE.U32 R6, R2, R13, c[0x0][0x168] ;  /* 0x00005a0002067625 */ /* 0x000fc800078e000d */
[----:B------:R-:W-:Y:S01]  /*2200*/  IMAD.WIDE.U32 R12, R8, R13, c[0x0][0x160] ;  /* 0x00005800080c7625 */ /* 0x000fe200078e000d */
[----:B--2---:R-:W-:-:S13]  /*2210*/  ISETP.GE.U32.AND P0, PT, R14, 0x8001, PT ;  /* 0x000080010e00780c */ /* 0x004fda0003f06070 */
[----:B------:R-:W-:Y:S05]  /*2220*/  @!P0 BRA `(.L_x_37) ;  /* 0x0000480000008947 */ /* 0x000fea0003800000 */
[C---:B------:R-:W-:Y:S01]  /*2230*/  IMNMX.U32 R3, R14.reuse, UR12, PT ;  /* 0x0000000c0e037c17 */ /* 0x040fe2000b800000 */
[----:B------:R-:W-:Y:S01]  /*2240*/  BSSY B2, `(.L_x_38) ;  /* 0x000006d000027945 */ /* 0x000fe20003800000 */
[----:B------:R-:W-:Y:S02]  /*2250*/  ISETP.LE.U32.AND P0, PT, R14, UR18, PT ;  /* 0x000000120e007c0c */ /* 0x000fe4000bf03070 */
[----:B------:R-:W-:-:S04]  /*2260*/  IADD3 R3, R3, -UR18, RZ ;  /* 0x8000001203037c10 */ /* 0x000fc8000fffe0ff */
[----:B------:R-:W-:-:S04]  /*2270*/  SEL R3, R3, RZ, !P0 ;  /* 0x000000ff03037207 */ /* 0x000fc80004000000 */
[----:B------:R-:W-:-:S13]  /*2280*/  ISETP.GE.U32.AND P1, PT, R24, R3, PT ;  /* 0x000000031800720c */ /* 0x000fda0003f26070 */
[----:B------:R-:W-:Y:S05]  /*2290*/  @P1 BRA `(.L_x_39) ;  /* 0x0000067000001947 */ /* 0x000fea0003800000 */
[----:B------:R-:W-:Y:S01]  /*22a0*/  ISETP.GE.U32.AND P0, PT, R24, R3, PT ;  /* 0x000000031800720c */ /* 0x000fe20003f06070 */
[----:B------:R-:W-:Y:S01]  /*22b0*/  IMAD.MOV.U32 R16, RZ, RZ, R24 ;  /* 0x000000ffff107224 */ /* 0x000fe200078e0018 */
[----:B------:R-:W-:-:S05]  /*22c0*/  IADD3 R9, P2, R8, UR18, RZ ;  /* 0x0000001208097c10 */ /* 0x000fca000ff5e0ff */
[----:B------:R-:W-:-:S06]  /*22d0*/  IMAD.X R17, RZ, RZ, RZ, P2 ;  /* 0x000000ffff117224 */ /* 0x000fcc00010e06ff */
[----:B------:R-:W-:-:S05]  /*22e0*/  @P0 IADD3 R7, P2, R16, R9, RZ ;  /* 0x0000000910070210 */ /* 0x000fca0007f5e0ff */
[----:B------:R-:W-:Y:S01]  /*22f0*/  @P0 IMAD.X R10, RZ, RZ, R17, P2 ;  /* 0x000000ffff0a0224 */ /* 0x000fe200010e0611 */
[----:B------:R-:W-:-:S04]  /*2300*/  @P0 LEA R6, P2, R7, c[0x0][0x160], 0x2 ;  /* 0x0000580007060a11 */ /* 0x000fc800078410ff */
[----:B------:R-:W-:-:S05]  /*2310*/  @P0 LEA.HI.X R7, R7, c[0x0][0x164], R10, 0x2, P2 ;  /* 0x0000590007070a11 */ /* 0x000fca00010f140a */
[----:B------:R-:W2:Y:S01]  /*2320*/  @P0 LDG.E R6, [R6.64] ;  /* 0x0000001006060981 */ /* 0x000ea2000c1e1900 */
[----:B------:R-:W-:Y:S01]  /*2330*/  BSSY B3, `(.L_x_40) ;  /* 0x0000037000037945 */ /* 0x000fe20003800000 */
[----:B--2---:R-:W-:Y:S02]  /*2340*/  ISETP.GE.AND P2, PT, R6, RZ, P0 ;  /* 0x000000ff0600720c */ /* 0x004fe40000746270 */
[----:B------:R-:W-:-:S11]  /*2350*/  @P0 LOP3.LUT R11, RZ, R6, RZ, 0x33, !PT ;  /* 0x00000006ff0b0212 */ /* 0x000fd600078e33ff */
[----:B------:R-:W-:-:S05]  /*2360*/  @P2 LOP3.LUT R11, R6, 0x80000000, RZ, 0xfc, !PT ;  /* 0x80000000060b2812 */ /* 0x000fca00078efcff */
[----:B------:R0:W-:Y:S02]  /*2370*/  @P0 STS [R16.X4+0x820], R11 ;  /* 0x0008200b10000388 */ /* 0x0001e40000004800 */
[----:B0-----:R-:W-:Y:S02]  /*2380*/  @P0 IADD3 R16, R16, 0x400, RZ ;  /* 0x0000040010100810 */ /* 0x001fe40007ffe0ff */
[----:B------:R-:W-:Y:S02]  /*2390*/  PLOP3.LUT P0, PT, P0, PT, PT, 0x8, 0x0 ;  /* 0x000000000000781c */ /* 0x000fe4000070e170 */
[C---:B------:R-:W-:Y:S01]  /*23a0*/  ISETP.GT.U32.AND P2, PT, R3.reuse, R16, PT ;  /* 0x000000100300720c */ /* 0x040fe20003f44070 */
[----:B------:R-:W-:-:S05]  /*23b0*/  IMAD.IADD R10, R3, 0x1, -R16 ;  /* 0x00000001030a7824 */ /* 0x000fca00078e0a10 */
[----:B------:R-:W-:-:S13]  /*23c0*/  ISETP.LE.U32.OR P2, PT, R10, 0xc00, !P2 ;  /* 0x00000c000a00780c */ /* 0x000fda0005743470 */
[----:B------:R-:W-:Y:S05]  /*23d0*/  @P2 BRA `(.L_x_41) ;  /* 0x000002c000002947 */ /* 0x000fea0003800000 */
[----:B------:R-:W-:Y:S02]  /*23e0*/  PLOP3.LUT P0, PT, PT, PT, PT, 0x8, 0x0 ;  /* 0x000000000000781c */ /* 0x000fe40003f0e170 */
[----:B------:R-:W-:Y:S02]  /*23f0*/  IADD3 R19, R3, -0xc00, RZ ;  /* 0xfffff40003137810 */ /* 0x000fe40007ffe0ff */
.L_x_42:
[C---:B------:R-:W-:Y:S02]  /*2400*/  IADD3 R7, P2, R16.reuse, R9, RZ ;  /* 0x0000000910077210 */ /* 0x040fe40007f5e0ff */
[C---:B------:R-:W-:Y:S02]  /*2410*/  IADD3 R10, R16.reuse, 0x400, RZ ;  /* 0x00000400100a7810 */ /* 0x040fe40007ffe0ff */
[C---:B------:R-:W-:Y:S01]  /*2420*/  IADD3 R12, R16.reuse, 0x800, RZ ;  /* 0x00000800100c7810 */ /* 0x040fe20007ffe0ff */
[----:B------:R-:W-:Y:S01]  /*2430*/  IMAD.X R18, RZ, RZ, R17, P2 ;  /* 0x000000ffff127224 */ /* 0x000fe200010e0611 */
[----:B------:R-:W-:Y:S02]  /*2440*/  IADD3 R14, R16, 0xc00, RZ ;  /* 0x00000c00100e7810 */ /* 0x000fe40007ffe0ff */
[----:B------:R-:W-:-:S02]  /*2450*/  LEA R6, P2, R7, c[0x0][0x160], 0x2 ;  /* 0x0000580007067a11 */ /* 0x000fc400078410ff */
[-C--:B------:R-:W-:Y:S02]  /*2460*/  IADD3 R11, P3, R10, R9.reuse, RZ ;  /* 0x000000090a0b7210 */ /* 0x080fe40007f7e0ff */
[-C--:B------:R-:W-:Y:S02]  /*2470*/  IADD3 R13, P4, R12, R9.reuse, RZ ;  /* 0x000000090c0d7210 */ /* 0x080fe40007f9e0ff */
[----:B------:R-:W-:Y:S01]  /*2480*/  IADD3 R15, P5, R14, R9, RZ ;  /* 0x000000090e0f7210 */ /* 0x000fe20007fbe0ff */
[--C-:B------:R-:W-:Y:S01]  /*2490*/  IMAD.X R22, RZ, RZ, R17.reuse, P3 ;  /* 0x000000ffff167224 */ /* 0x100fe200018e0611 */
[----:B------:R-:W-:Y:S01]  /*24a0*/  LEA.HI.X R7, R7, c[0x0][0x164], R18, 0x2, P2 ;  /* 0x0000590007077a11 */ /* 0x000fe200010f1412 */
[--C-:B------:R-:W-:Y:S01]  /*24b0*/  IMAD.X R20, RZ, RZ, R17.reuse, P4 ;  /* 0x000000ffff147224 */ /* 0x100fe200020e0611 */
[----:B------:R-:W-:Y:S01]  /*24c0*/  LEA R10, P2, R11, c[0x0][0x160], 0x2 ;  /* 0x000058000b0a7a11 */ /* 0x000fe200078410ff */
[----:B------:R-:W-:Y:S01]  /*24d0*/  IMAD.X R18, RZ, RZ, R17, P5 ;  /* 0x000000ffff127224 */ /* 0x000fe200028e0611 */
[----:B------:R-:W-:Y:S01]  /*24e0*/  LEA R12, P3, R13, c[0x0][0x160], 0x2 ;  /* 0x000058000d0c7a11 */ /* 0x000fe200078610ff */
[----:B------:R-:W2:Y:S01]  /*24f0*/  LDG.E R6, [R6.64] ;  /* 0x0000001006067981 */ /* 0x000ea2000c1e1900 */
[----:B------:R-:W-:-:S02]  /*2500*/  LEA R14, P4, R15, c[0x0][0x160], 0x2 ;  /* 0x000058000f0e7a11 */ /* 0x000fc400078810ff */
[----:B------:R-:W-:Y:S02]  /*2510*/  LEA.HI.X R11, R11, c[0x0][0x164], R22, 0x2, P2 ;  /* 0x000059000b0b7a11 */ /* 0x000fe400010f1416 */
[----:B------:R-:W-:Y:S02]  /*2520*/  LEA.HI.X R13, R13, c[0x0][0x164], R20, 0x2, P3 ;  /* 0x000059000d0d7a11 */ /* 0x000fe400018f1414 */
[----:B------:R-:W-:Y:S01]  /*2530*/  LEA.HI.X R15, R15, c[0x0][0x164], R18, 0x2, P4 ;  /* 0x000059000f0f7a11 */ /* 0x000fe200020f1412 */
[----:B------:R-:W3:Y:S04]  /*2540*/  LDG.E R10, [R10.64] ;  /* 0x000000100a0a7981 */ /* 0x000ee8000c1e1900 */
[----:B------:R-:W4:Y:S04]  /*2550*/  LDG.E R12, [R12.64] ;  /* 0x000000100c0c7981 */ /* 0x000f28000c1e1900 */
[----:B------:R-:W5:Y:S01]  /*2560*/  LDG.E R14, [R14.64] ;  /* 0x000000100e0e7981 */ /* 0x000f62000c1e1900 */
[----:B--2---:R-:W-:-:S02]  /*2570*/  ISETP.GE.AND P2, PT, R6, RZ, PT ;  /* 0x000000ff0600720c */ /* 0x004fc40003f46270 */
[----:B---3--:R-:W-:Y:S02]  /*2580*/  ISETP.GE.AND P3, PT, R10, RZ, PT ;  /* 0x000000ff0a00720c */ /* 0x008fe40003f66270 */
[----:B----4-:R-:W-:Y:S02]  /*2590*/  ISETP.GE.AND P4, PT, R12, RZ, PT ;  /* 0x000000ff0c00720c */ /* 0x010fe40003f86270 */
[----:B-----5:R-:W-:Y:S02]  /*25a0*/  ISETP.GE.AND P5, PT, R14, RZ, PT ;  /* 0x000000ff0e00720c */ /* 0x020fe40003fa6270 */
[----:B------:R-:W-:Y:S02]  /*25b0*/  LOP3.LUT R21, RZ, R6, RZ, 0x33, !PT ;  /* 0x00000006ff157212 */ /* 0x000fe400078e33ff */
[----:B------:R-:W-:Y:S02]  /*25c0*/  LOP3.LUT R23, RZ, R10, RZ, 0x33, !PT ;  /* 0x0000000aff177212 */ /* 0x000fe400078e33ff */
[----:B------:R-:W-:-:S02]  /*25d0*/  LOP3.LUT R25, RZ, R12, RZ, 0x33, !PT ;  /* 0x0000000cff197212 */ /* 0x000fc400078e33ff */
[----:B------:R-:W-:Y:S02]  /*25e0*/  LOP3.LUT R7, RZ, R14, RZ, 0x33, !PT ;  /* 0x0000000eff077212 */ /* 0x000fe400078e33ff */
[----:B------:R-:W-:Y:S02]  /*25f0*/  @P2 LOP3.LUT R21, R6, 0x80000000, RZ, 0xfc, !PT ;  /* 0x8000000006152812 */ /* 0x000fe400078efcff */
[----:B------:R-:W-:Y:S02]  /*2600*/  @P3 LOP3.LUT R23, R10, 0x80000000, RZ, 0xfc, !PT ;  /* 0x800000000a173812 */ /* 0x000fe400078efcff */
[----:B------:R-:W-:Y:S02]  /*2610*/  @P4 LOP3.LUT R25, R12, 0x80000000, RZ, 0xfc, !PT ;  /* 0x800000000c194812 */ /* 0x000fe400078efcff */
[----:B------:R-:W-:Y:S01]  /*2620*/  @P5 LOP3.LUT R7, R14, 0x80000000, RZ, 0xfc, !PT ;  /* 0x800000000e075812 */ /* 0x000fe200078efcff */
[----:B------:R-:W-:Y:S04]  /*2630*/  STS [R16.X4+0x820], R21 ;  /* 0x0008201510007388 */ /* 0x000fe80000004800 */
[----:B------:R-:W-:Y:S04]  /*2640*/  STS [R16.X4+0x1820], R23 ;  /* 0x0018201710007388 */ /* 0x000fe80000004800 */
[----:B------:R-:W-:Y:S04]  /*2650*/  STS [R16.X4+0x2820], R25 ;  /* 0x0028201910007388 */ /* 0x000fe80000004800 */
[----:B------:R0:W-:Y:S02]  /*2660*/  STS [R16.X4+0x3820], R7 ;  /* 0x0038200710007388 */ /* 0x0001e40000004800 */
[----:B0-----:R-:W-:-:S04]  /*2670*/  IADD3 R16, R16, 0x1000, RZ ;  /* 0x0000100010107810 */ /* 0x001fc80007ffe0ff */
[----:B------:R-:W-:-:S13]  /*2680*/  ISETP.GE.U32.AND P2, PT, R16, R19, PT ;  /* 0x000000131000720c */ /* 0x000fda0003f46070 */
[----:B------:R-:W-:Y:S05]  /*2690*/  @!P2 BRA `(.L_x_42) ;  /* 0xfffffd600000a947 */ /* 0x000fea000383ffff */
.L_x_41:
[----:B------:R-:W-:Y:S05]  /*26a0*/  BSYNC B3 ;  /* 0x0000000000037941 */ /* 0x000fea0003800000 */
.L_x_40:
[C---:B------:R-:W-:Y:S01]  /*26b0*/  IMAD.IADD R6, R3.reuse, 0x1, -R16 ;  /* 0x0000000103067824 */ /* 0x040fe200078e0a10 */
[----:B------:R-:W-:Y:S01]  /*26c0*/  ISETP.GT.U32.AND P2, PT, R3, R16, PT ;  /* 0x000000100300720c */ /* 0x000fe20003f44070 */
[----:B------:R-:W-:Y:S03]  /*26d0*/  BSSY B3, `(.L_x_43) ;  /* 0x0000018000037945 */ /* 0x000fe60003800000 */
[----:B------:R-:W-:-:S13]  /*26e0*/  ISETP.LE.U32.OR P2, PT, R6, 0x400, !P2 ;  /* 0x000004000600780c */ /* 0x000fda0005743470 */
[----:B------:R-:W-:Y:S05]  /*26f0*/  @P2 BRA `(.L_x_44) ;  /* 0x0000015000002947 */ /* 0x000fea0003800000 */
[C---:B------:R-:W-:Y:S02]  /*2700*/  IADD3 R6, R16.reuse, 0x400, RZ ;  /* 0x0000040010067810 */ /* 0x040fe40007ffe0ff */
[-C--:B------:R-:W-:Y:S02]  /*2710*/  IADD3 R11, P2, R16, R9.reuse, RZ ;  /* 0x00000009100b7210 */ /* 0x080fe40007f5e0ff */
[----:B------:R-:W-:-:S03]  /*2720*/  IADD3 R7, P0, R6, R9, RZ ;  /* 0x0000000906077210 */ /* 0x000fc60007f1e0ff */
[--C-:B------:R-:W-:Y:S01]  /*2730*/  IMAD.X R14, RZ, RZ, R17.reuse, P2 ;  /* 0x000000ffff0e7224 */ /* 0x100fe200010e0611 */
[----:B------:R-:W-:Y:S01]  /*2740*/  LEA R10, P2, R11, c[0x0][0x160], 0x2 ;  /* 0x000058000b0a7a11 */ /* 0x000fe200078410ff */
[----:B------:R-:W-:Y:S01]  /*2750*/  IMAD.X R12, RZ, RZ, R17, P0 ;  /* 0x000000ffff0c7224 */ /* 0x000fe200000e0611 */
[----:B------:R-:W-:Y:S02]  /*2760*/  LEA R6, P0, R7, c[0x0][0x160], 0x2 ;  /* 0x0000580007067a11 */ /* 0x000fe400078010ff */
[----:B------:R-:W-:Y:S02]  /*2770*/  LEA.HI.X R11, R11, c[0x0][0x164], R14, 0x2, P2 ;  /* 0x000059000b0b7a11 */ /* 0x000fe400010f140e */
[----:B------:R-:W-:-:S03]  /*2780*/  LEA.HI.X R7, R7, c[0x0][0x164], R12, 0x2, P0 ;  /* 0x0000590007077a11 */ /* 0x000fc600000f140c */
[----:B------:R-:W2:Y:S04]  /*2790*/  LDG.E R10, [R10.64] ;  /* 0x000000100a0a7981 */ /* 0x000ea8000c1e1900 */
[----:B------:R-:W3:Y:S01]  /*27a0*/  LDG.E R6, [R6.64] ;  /* 0x0000001006067981 */ /* 0x000ee2000c1e1900 */
[----:B--2---:R-:W-:Y:S02]  /*27b0*/  ISETP.GE.AND P0, PT, R10, RZ, PT ;  /* 0x000000ff0a00720c */ /* 0x004fe40003f06270 */
[----:B------:R-:W-:Y:S02]  /*27c0*/  LOP3.LUT R13, RZ, R10, RZ, 0x33, !PT ;  /* 0x0000000aff0d7212 */ /* 0x000fe400078e33ff */
[----:B---3--:R-:W-:Y:S02]  /*27d0*/  ISETP.GE.AND P2, PT, R6, RZ, PT ;  /* 0x000000ff0600720c */ /* 0x008fe40003f46270 */
[----:B------:R-:W-:-:S07]  /*27e0*/  LOP3.LUT R15, RZ, R6, RZ, 0x33, !PT ;  /* 0x00000006ff0f7212 */ /* 0x000fce00078e33ff */
[----:B------:R-:W-:Y:S02]  /*27f0*/  @P0 LOP3.LUT R13, R10, 0x80000000, RZ, 0xfc, !PT ;  /* 0x800000000a0d0812 */ /* 0x000fe400078efcff */
[----:B------:R-:W-:Y:S02]  /*2800*/  PLOP3.LUT P0, PT, PT, PT, PT, 0x8, 0x0 ;  /* 0x000000000000781c */ /* 0x000fe40003f0e170 */
[----:B------:R-:W-:Y:S01]  /*2810*/  @P2 LOP3.LUT R15, R6, 0x80000000, RZ, 0xfc, !PT ;  /* 0x80000000060f2812 */ /* 0x000fe200078efcff */
[----:B------:R-:W-:Y:S04]  /*2820*/  STS [R16.X4+0x820], R13 ;  /* 0x0008200d10007388 */ /* 0x000fe80000004800 */
[----:B------:R0:W-:Y:S02]  /*2830*/  STS [R16.X4+0x1820], R15 ;  /* 0x0018200f10007388 */ /* 0x0001e40000004800 */
[----:B0-----:R-:W-:-:S02]  /*2840*/  IADD3 R16, R16, 0x800, RZ ;  /* 0x0000080010107810 */ /* 0x001fc40007ffe0ff */
.L_x_44:
[----:B------:R-:W-:Y:S05]  /*2850*/  BSYNC B3 ;  /* 0x0000000000037941 */ /* 0x000fea0003800000 */
.L_x_43:
[----:B------:R-:W-:-:S13]  /*2860*/  ISETP.LT.U32.OR P0, PT, R16, R3, P0 ;  /* 0x000000031000720c */ /* 0x000fda0000701470 */
[----:B------:R-:W-:Y:S05]  /*2870*/  @!P0 BRA `(.L_x_39) ;  /* 0x0000009000008947 */ /* 0x000fea0003800000 */
[----:B------:R-:W-:-:S05]  /*2880*/  IADD3 R9, P0, R16, R9, RZ ;  /* 0x0000000910097210 */ /* 0x000fca0007f1e0ff */
[----:B------:R-:W-:Y:S01]  /*2890*/  IMAD.X R10, RZ, RZ, R17, P0 ;  /* 0x000000ffff0a7224 */ /* 0x000fe200000e0611 */
[----:B------:R-:W-:-:S04]  /*28a0*/  LEA R6, P0, R9, c[0x0][0x160], 0x2 ;  /* 0x0000580009067a11 */ /* 0x000fc800078010ff */
[----:B------:R-:W-:-:S05]  /*28b0*/  LEA.HI.X R7, R9, c[0x0][0x164], R10, 0x2, P0 ;  /* 0x0000590009077a11 */ /* 0x000fca00000f140a */
[----:B------:R-:W2:Y:S02]  /*28c0*/  LDG.E R6, [R6.64] ;  /* 0x0000001006067981 */ /* 0x000ea4000c1e1900 */
[----:B--2---:R-:W-:Y:S02]  /*28d0*/  ISETP.GE.AND P0, PT, R6, RZ, PT ;  /* 0x000000ff0600720c */ /* 0x004fe40003f06270 */
[----:B------:R-:W-:-:S11]  /*28e0*/  LOP3.LUT R9, RZ, R6, RZ, 0x33, !PT ;  /* 0x00000006ff097212 */ /* 0x000fd600078e33ff */
[----:B------:R-:W-:-:S05]  /*28f0*/  @P0 LOP3.LUT R9, R6, 0x80000000, RZ, 0xfc, !PT ;  /* 0x8000000006090812 */ /* 0x000fca00078efcff */
[----:B------:R0:W-:Y:S02]  /*2900*/  STS [R16.X4+0x820], R9 ;  /* 0x0008200910007388 */ /* 0x0001e40000004800 */
.L_x_39:
[----:B------:R-:W-:Y:S05]  /*2910*/  BSYNC B2 ;  /* 0x0000000000027941 */ /* 0x000fea0003800000 */
.L_x_38:
[----:B0-----:R-:W-:Y:S01]  /*2920*/  IMAD.IADD R16, R3, 0x1, R24 ;  /* 0x0000000103107824 */ /* 0x001fe200078e0218 */
[----:B------:R-:W-:Y:S04]  /*2930*/  BSSY B2, `(.L_x_45) ;  /* 0x000006f000027945 */ /* 0x000fe80003800000 */
[----:B------:R-:W-:-:S13]  /*2940*/  ISETP.GE.U32.AND P0, PT, R16, R3, PT ;  /* 0x000000031000720c */ /* 0x000fda0003f06070 */
[----:B------:R-:W-:Y:S05]  /*2950*/  @P0 BRA `(.L_x_46) ;  /* 0x000006c000000947 */ /* 0x000fea0003800000 */
[----:B------:R-:W-:-:S13]  /*2960*/  ISETP.GE.U32.AND P0, PT, R16, R3, PT ;  /* 0x000000031000720c */ /* 0x000fda0003f06070 */
[----:B------:R-:W-:-:S04]  /*2970*/  @P0 IADD3 R7, R16, UR18, RZ ;  /* 0x0000001210070c10 */ /* 0x000fc8000fffe0ff */
[----:B------:R-:W-:-:S05]  /*2980*/  @P0 IADD3 R7, P2, R8, R7, RZ ;  /* 0x0000000708070210 */ /* 0x000fca0007f5e0ff */
[----:B------:R-:W-:Y:S01]  /*2990*/  @P0 IMAD.X R10, RZ, RZ, RZ, P2 ;  /* 0x000000ffff0a0224 */ /* 0x000fe200010e06ff */
        /* <DEDUP_REMOVED lines=16> */
.L_x_49:
[----:B------:R-:W-:Y:S01]  /*2aa0*/  IADD3 R7, R16, UR18, RZ ;  /* 0x0000001210077c10 */ /* 0x000fe2000fffe0ff */
[----:B------:R-:W-:Y:S02]  /*2ab0*/  IMAD.U32 R11, RZ, RZ, UR18 ;  /* 0x00000012ff0b7e24 */ /* 0x000fe4000f8e00ff */
[----:B------:R-:W-:Y:S01]  /*2ac0*/  IMAD.U32 R13, RZ, RZ, UR18 ;  /* 0x00000012ff0d7e24 */ /* 0x000fe2000f8e00ff */
[----:B------:R-:W-:Y:S01]  /*2ad0*/  IADD3 R10, P2, R8, R7, RZ ;  /* 0x00000007080a7210 */ /* 0x000fe20007f5e0ff */
[----:B------:R-:W-:Y:S01]  /*2ae0*/  IMAD.U32 R17, RZ, RZ, UR18 ;  /* 0x00000012ff117e24 */ /* 0x000fe2000f8e00ff */
[--C-:B------:R-:W-:Y:S02]  /*2af0*/  IADD3 R7, R11, 0x400, R16.reuse ;  /* 0x000004000b077810 */ /* 0x100fe40007ffe010 */
[----:B------:R-:W-:Y:S01]  /*2b00*/  IADD3 R11, R13, 0x800, R16 ;  /* 0x000008000d0b7810 */ /* 0x000fe20007ffe010 */
[----:B------:R-:W-:Y:S01]  /*2b10*/  IMAD.X R15, RZ, RZ, RZ, P2 ;  /* 0x000000ffff0f7224 */ /* 0x000fe200010e06ff */
[----:B------:R-:W-:-:S02]  /*2b20*/  LEA R6, P2, R10, c[0x0][0x160], 0x2 ;  /* 0x000058000a067a11 */ /* 0x000fc400078410ff */
[----:B------:R-:W-:Y:S02]  /*2b30*/  IADD3 R13, R17, 0xc00, R16 ;  /* 0x00000c00110d7810 */ /* 0x000fe40007ffe010 */
[----:B------:R-:W-:Y:S02]  /*2b40*/  IADD3 R19, P3, R8, R7, RZ ;  /* 0x0000000708137210 */ /* 0x000fe40007f7e0ff */
[----:B------:R-:W-:Y:S02]  /*2b50*/  LEA.HI.X R7, R10, c[0x0][0x164], R15, 0x2, P2 ;  /* 0x000059000a077a11 */ /* 0x000fe400010f140f */
[C---:B------:R-:W-:Y:S01]  /*2b60*/  IADD3 R17, P4, R8.reuse, R11, RZ ;  /* 0x0000000b08117210 */ /* 0x040fe20007f9e0ff */
[----:B------:R-:W-:Y:S01]  /*2b70*/  IMAD.X R22, RZ, RZ, RZ, P3 ;  /* 0x000000ffff167224 */ /* 0x000fe200018e06ff */
[----:B------:R-:W-:Y:S01]  /*2b80*/  IADD3 R15, P5, R8, R13, RZ ;  /* 0x0000000d080f7210 */ /* 0x000fe20007fbe0ff */
[----:B------:R-:W2:Y:S01]  /*2b90*/  LDG.E R6, [R6.64] ;  /* 0x0000001006067981 */ /* 0x000ea2000c1e1900 */
[----:B------:R-:W-:Y:S01]  /*2ba0*/  LEA R10, P2, R19, c[0x0][0x160], 0x2 ;  /* 0x00005800130a7a11 */ /* 0x000fe200078410ff */
[----:B------:R-:W-:Y:S01]  /*2bb0*/  IMAD.X R20, RZ, RZ, RZ, P4 ;  /* 0x000000ffff147224 */ /* 0x000fe200020e06ff */
[----:B------:R-:W-:Y:S01]  /*2bc0*/  LEA R12, P3, R17, c[0x0][0x160], 0x2 ;  /* 0x00005800110c7a11 */ /* 0x000fe200078610ff */
[----:B------:R-:W-:Y:S01]  /*2bd0*/  IMAD.X R18, RZ, RZ, RZ, P5 ;  /* 0x000000ffff127224 */ /* 0x000fe200028e06ff */
        /* <DEDUP_REMOVED lines=26> */
.L_x_48:
[----:B------:R-:W-:Y:S05]  /*2d80*/  BSYNC B3 ;  /* 0x0000000000037941 */ /* 0x000fea0003800000 */
.L_x_47:
[C---:B------:R-:W-:Y:S01]  /*2d90*/  IMAD.IADD R6, R3.reuse, 0x1, -R16 ;  /* 0x0000000103067824 */ /* 0x040fe200078e0a10 */
[----:B------:R-:W-:Y:S01]  /*2da0*/  ISETP.GT.U32.AND P2, PT, R3, R16, PT ;  /* 0x000000100300720c */ /* 0x000fe20003f44070 */
[----:B------:R-:W-:Y:S03]  /*2db0*/  BSSY B3, `(.L_x_50) ;  /* 0x000001a000037945 */ /* 0x000fe60003800000 */
[----:B------:R-:W-:-:S13]  /*2dc0*/  ISETP.LE.U32.OR P2, PT, R6, 0x400, !P2 ;  /* 0x000004000600780c */ /* 0x000fda0005743470 */
[----:B------:R-:W-:Y:S05]  /*2dd0*/  @P2 BRA `(.L_x_51) ;  /* 0x0000017000002947 */ /* 0x000fea0003800000 */
[----:B------:R-:W-:Y:S01]  /*2de0*/  IMAD.U32 R7, RZ, RZ, UR18 ;  /* 0x00000012ff077e24 */ /* 0x000fe2000f8e00ff */
[----:B------:R-:W-:-:S04]  /*2df0*/  IADD3 R9, R16, UR18, RZ ;  /* 0x0000001210097c10 */ /* 0x000fc8000fffe0ff */
[----:B------:R-:W-:Y:S02]  /*2e00*/  IADD3 R7, R7, 0x400, R16 ;  /* 0x0000040007077810 */ /* 0x000fe40007ffe010 */
[C---:B------:R-:W-:Y:S02]  /*2e10*/  IADD3 R9, P2, R8.reuse, R9, RZ ;  /* 0x0000000908097210 */ /* 0x040fe40007f5e0ff */
[----:B------:R-:W-:-:S03]  /*2e20*/  IADD3 R7, P0, R8, R7, RZ ;  /* 0x0000000708077210 */ /* 0x000fc60007f1e0ff */
[----:B------:R-:W-:Y:S01]  /*2e30*/  IMAD.X R14, RZ, RZ, RZ, P2 ;  /* 0x000000ffff0e7224 */ /* 0x000fe200010e06ff */
[----:B------:R-:W-:Y:S01]  /*2e40*/  LEA R10, P2, R9, c[0x0][0x160], 0x2 ;  /* 0x00005800090a7a11 */ /* 0x000fe200078410ff */
[----:B------:R-:W-:Y:S01]  /*2e50*/  IMAD.X R12, RZ, RZ, RZ, P0 ;  /* 0x000000ffff0c7224 */ /* 0x000fe200000e06ff */
        /* <DEDUP_REMOVED lines=15> */
.L_x_51:
[----:B------:R-:W-:Y:S05]  /*2f50*/  BSYNC B3 ;  /* 0x0000000000037941 */ /* 0x000fea0003800000 */
.L_x_50:
[----:B------:R-:W-:-:S13]  /*2f60*/  ISETP.LT.U32.OR P0, PT, R16, R3, P0 ;  /* 0x000000031000720c */ /* 0x000fda0000701470 */
[----:B------:R-:W-:Y:S05]  /*2f70*/  @!P0 BRA `(.L_x_46) ;  /* 0x000000a000008947 */ /* 0x000fea0003800000 */
[----:B------:R-:W-:-:S04]  /*2f80*/  IADD3 R7, R16, UR18, RZ ;  /* 0x0000001210077c10 */ /* 0x000fc8000fffe0ff */
[----:B------:R-:W-:-:S05]  /*2f90*/  IADD3 R7, P0, R8, R7, RZ ;  /* 0x0000000708077210 */ /* 0x000fca0007f1e0ff */
[----:B------:R-:W-:Y:S01]  /*2fa0*/  IMAD.X R8, RZ, RZ, RZ, P0 ;  /* 0x000000ffff087224 */ /* 0x000fe200000e06ff */
[----:B------:R-:W-:-:S04]  /*2fb0*/  LEA R6, P0, R7, c[0x0][0x160], 0x2 ;  /* 0x0000580007067a11 */ /* 0x000fc800078010ff */
[----:B------:R-:W-:-:S05]  /*2fc0*/  LEA.HI.X R7, R7, c[0x0][0x164], R8, 0x2, P0 ;  /* 0x0000590007077a11 */ /* 0x000fca00000f1408 */
[----:B------:R-:W2:Y:S02]  /*2fd0*/  LDG.E R6, [R6.64] ;  /* 0x0000001006067981 */ /* 0x000ea4000c1e1900 */
[----:B--2---:R-:W-:Y:S02]  /*2fe0*/  ISETP.GE.AND P0, PT, R6, RZ, PT ;  /* 0x000000ff0600720c */ /* 0x004fe40003f06270 */
[----:B------:R-:W-:-:S11]  /*2ff0*/  LOP3.LUT R9, RZ, R6, RZ, 0x33, !PT ;  /* 0x00000006ff097212 */ /* 0x000fd600078e33ff */
[----:B------:R-:W-:-:S05]  /*3000*/  @P0 LOP3.LUT R9, R6, 0x80000000, RZ, 0xfc, !PT ;  /* 0x8000000006090812 */ /* 0x000fca00078efcff */
[----:B------:R0:W-:Y:S02]  /*3010*/  STS [R16.X4+0x820], R9 ;  /* 0x0008200910007388 */ /* 0x0001e40000004800 */
.L_x_46:
[----:B------:R-:W-:Y:S05]  /*3020*/  BSYNC B2 ;  /* 0x0000000000027941 */ /* 0x000fea0003800000 */
.L_x_45:
[----:B------:R-:W-:Y:S01]  /*3030*/  WARPSYNC 0xffffffff ;  /* 0xffffffff00007948 */ /* 0x000fe20003800000 */
[----:B------:R-:W-:Y:S01]  /*3040*/  BAR.SYNC.DEFER_BLOCKING 0x0 ;  /* 0x0000000000007b1d */ /* 0x000fe20000010000 */
[----:B------:R-:W-:Y:S01]  /*3050*/  ISETP.NE.AND P2, PT, R24, RZ, PT ;  /* 0x000000ff1800720c */ /* 0x000fe20003f45270 */
[----:B------:R-:W-:-:S12]  /*3060*/  IMAD.MOV.U32 R6, RZ, RZ, RZ ;  /* 0x000000ffff067224 */ /* 0x000fd800078e00ff */
[----:B------:R-:W-:-:S05]  /*3070*/  @!P2 IMAD.MOV.U32 R7, RZ, RZ, 0x800 ;  /* 0x00000800ff07a424 */ /* 0x000fca00078e00ff */
[----:B------:R1:W-:Y:S04]  /*3080*/  @!P2 STS.64 [0x800], R6 ;  /* 0x00080006ff00a388 */ /* 0x0003e80000000a00 */
[----:B------:R-:W-:Y:S06]  /*3090*/  BAR.SYNC.DEFER_BLOCKING 0x0 ;  /* 0x0000000000007b1d */ /* 0x000fec0000010000 */
[----:B------:R-:W-:Y:S05]  /*30a0*/  @P2 BRA `(.L_x_52) ;  /* 0x0000014000002947 */ /* 0x000fea0003800000 */
[----:B-1----:R-:W-:Y:S02]  /*30b0*/  IMAD.U32 R8, RZ, RZ, UR8 ;  /* 0x00000008ff087e24 */ /* 0x002fe4000f8e00ff */
[----:B0-----:R-:W-:-:S02]  /*30c0*/  IMAD.U32 R9, RZ, RZ, UR9 ;  /* 0x00000009ff097e24 */ /* 0x001fc4000f8e00ff */
[----:B------:R-:W-:Y:S02]  /*30d0*/  IMAD.U32 R7, RZ, RZ, UR13 ;  /* 0x0000000dff077e24 */ /* 0x000fe4000f8e00ff */
[----:B------:R-:W-:Y:S02]  /*30e0*/  IMAD.MOV.U32 R9, RZ, RZ, 0x1 ;  /* 0x00000001ff097424 */ /* 0x000fe400078e00ff */
[----:B------:R-:W-:Y:S01]  /*30f0*/  IMAD.MOV.U32 R6, RZ, RZ, R8 ;  /* 0x000000ffff067224 */ /* 0x000fe200078e0008 */
[----:B------:R-:W-:Y:S06]  /*3100*/  MEMBAR.ALL.GPU ;  /* 0x0000000000007992 */ /* 0x000fec000000a000 */
[----:B------:R-:W-:-:S00]  /*3110*/  ERRBAR ;  /* 0x00000000000079ab */ /* 0x000fc00000000000 */
[----:B012345:R-:W-:-:S05]  /*3120*/  CCTL.IVALL ;  /* 0x00000000ff00798f */ /* 0x03ffca0002000000 */
[----:B------:R0:W-:Y:S01]  /*3130*/  RED.E.ADD.S32.STRONG.GPU [R6.64+0xc08], R9 ;  /* 0x000c08090600798e */ /* 0x0001e2000c10e390 */
[----:B------:R-:W-:-:S05]  /*3140*/  IADD3 R8, R26, 0x1, RZ ;  /* 0x000000011a087810 */ /* 0x000fca0007ffe0ff */
[----:B------:R-:W-:Y:S02]  /*3150*/  IMAD R11, R8, c[0x0][0x18c], RZ ;  /* 0x00006300080b7a24 */ /* 0x000fe400078e02ff */
.L_x_53:
[----:B------:R-:W-:Y:S02]  /*3160*/  IMAD.U32 R8, RZ, RZ, UR8 ;  /* 0x00000008ff087e24 */ /* 0x000fe4000f8e00ff */
[----:B0-----:R-:W-:Y:S02]  /*3170*/  IMAD.U32 R7, RZ, RZ, UR13 ;  /* 0x0000000dff077e24 */ /* 0x001fe4000f8e00ff */
[----:B------:R-:W-:Y:S02]  /*3180*/  IMAD.MOV.U32 R6, RZ, RZ, R8 ;  /* 0x000000ffff067224 */ /* 0x000fe400078e0008 */
[----:B------:R-:W-:-:S04]  /*3190*/  IMAD.U32 R9, RZ, RZ, UR9 ;  /* 0x00000009ff097e24 */ /* 0x000fc8000f8e00ff */
[----:B------:R-:W2:Y:S01]  /*31a0*/  LDG.E.STRONG.GPU R6, [R6.64+0xc08] ;  /* 0x000c081006067981 */ /* 0x000ea2000c1ef900 */
[----:B------:R-:W-:Y:S01]  /*31b0*/  YIELD ;  /* 0x0000000000007946 */ /* 0x000fe20003800000 */
[----:B--2---:R-:W-:Y:S01]  /*31c0*/  ISETP.GE.AND P0, PT, R6, R11, PT ;  /* 0x0000000b0600720c */ /* 0x004fe20003f06270 */
[----:B------:R-:W-:-:S12]  /*31d0*/  CCTL.IVALL ;  /* 0x00000000ff00798f */ /* 0x000fd80002000000 */
[----:B------:R-:W-:Y:S05]  /*31e0*/  @!P0 BRA `(.L_x_53) ;  /* 0xffffff7000008947 */ /* 0x000fea000383ffff */
.L_x_52:
[----:B-1----:R-:W-:Y:S01]  /*31f0*/  WARPSYNC 0xffffffff ;  /* 0xffffffff00007948 */ /* 0x002fe20003800000 */
[----:B------:R-:W-:Y:S06]  /*3200*/  BAR.SYNC.DEFER_BLOCKING 0x0 ;  /* 0x0000000000007b1d */ /* 0x000fec0000010000 */
[----:B------:R-:W-:Y:S01]  /*3210*/  BAR.SYNC.DEFER_BLOCKING 0x0 ;  /* 0x0000000000007b1d */ /* 0x000fe20000010000 */
[----:B------:R-:W-:-:S05]  /*3220*/  LOP3.LUT P0, RZ, R24, UR10, RZ, 0xfc, !PT ;  /* 0x0000000a18ff7c12 */ /* 0x000fca000f80fcff */
[----:B------:R-:W-:Y:S08]  /*3230*/  BSSY B2, `(.L_x_54) ;  /* 0x000000c000027945 */ /* 0x000ff00003800000 */
[----:B------:R-:W-:Y:S05]  /*3240*/  @P0 BRA `(.L_x_55) ;  /* 0x000000a000000947 */ /* 0x000fea0003800000 */
[----:B------:R-:W-:Y:S02]  /*3250*/  IMAD.U32 R8, RZ, RZ, UR8 ;  /* 0x00000008ff087e24 */ /* 0x000fe4000f8e00ff */
[----:B------:R-:W-:-:S02]  /*3260*/  IMAD.U32 R7, RZ, RZ, UR13 ;  /* 0x0000000dff077e24 */ /* 0x000fc4000f8e00ff */
[----:B0-----:R-:W-:Y:S02]  /*3270*/  IMAD.U32 R9, RZ, RZ, UR9 ;  /* 0x00000009ff097e24 */ /* 0x001fe4000f8e00ff */
[----:B------:R-:W-:Y:S01]  /*3280*/  IMAD.MOV.U32 R6, RZ, RZ, R8 ;  /* 0x000000ffff067224 */ /* 0x000fe200078e0008 */
[----:B------:R-:W-:Y:S06]  /*3290*/  MEMBAR.ALL.GPU ;  /* 0x0000000000007992 */ /* 0x000fec000000a000 */
[----:B------:R-:W-:-:S00]  /*32a0*/  ERRBAR ;  /* 0x00000000000079ab */ /* 0x000fc00000000000 */
[----:B012345:R-:W-:-:S05]  /*32b0*/  CCTL.IVALL ;  /* 0x00000000ff00798f */ /* 0x03ffca0002000000 */
[----:B------:R-:W-:Y:S06]  /*32c0*/  MEMBAR.ALL.GPU ;  /* 0x0000000000007992 */ /* 0x000fec000000a000 */
[----:B------:R-:W-:-:S00]  /*32d0*/  ERRBAR ;  /* 0x00000000000079ab */ /* 0x000fc00000000000 */
[----:B------:R0:W-:Y:S04]  /*32e0*/  STG.E.STRONG.GPU [R6.64+0xc0c], RZ ;  /* 0x000c0cff06007986 */ /* 0x0001e8000c10f910 */
.L_x_55:
[----:B------:R-:W-:Y:S05]  /*32f0*/  BSYNC B2 ;  /* 0x0000000000027941 */ /* 0x000fea0003800000 */
.L_x_54:
[----:B0-----:R-:W-:-:S03]  /*3300*/  IMAD.MOV.U32 R6, RZ, RZ, RZ ;  /* 0x000000ffff067224 */ /* 0x001fc600078e00ff */
.L_x_127:
[----:B------:R-:W0:Y:S01]  /*3310*/  LDS.64 R12, [0x800] ;  /* 0x00080000ff0c7984 */ /* 0x000e220000000a00 */
[----:B------:R-:W-:Y:S01]  /*3320*/  IMAD R7, R28, 0x4, R6 ;  /* 0x000000041c077824 */ /* 0x000fe200078e0206 */
[----:B------:R-:W-:Y:S01]  /*3330*/  ISETP.GT.U32.AND P3, PT, R24, 0xff, PT ;  /* 0x000000ff1800780c */ /* 0x000fe20003f64070 */
[----:B------:R-:W-:Y:S01]  /*3340*/  BSSY B2, `(.L_x_56) ;  /* 0x0000051000027945 */ /* 0x000fe20003800000 */
[----:B------:R-:W-:Y:S02]  /*3350*/  IMAD.MOV.U32 R27, RZ, RZ, R26 ;  /* 0x000000ffff1b7224 */ /* 0x000fe400078e001a */
[C---:B------:R-:W-:Y:S01]  /*3360*/  IADD3 R14, R7.reuse, 0x1, RZ ;  /* 0x00000001070e7810 */ /* 0x040fe20007ffe0ff */
[----:B------:R-:W-:-:S04]  /*3370*/  IMAD.WIDE.U32 R10, R7, -0x55555555, RZ ;  /* 0xaaaaaaab070a7825 */ /* 0x000fc800078e00ff */
[----:B------:R-:W-:Y:S01]  /*3380*/  IMAD.WIDE.U32 R8, R14, -0x55555555, RZ ;  /* 0xaaaaaaab0e087825 */ /* 0x000fe200078e00ff */
[----:B------:R-:W-:-:S04]  /*3390*/  SHF.R.U32.HI R10, RZ, 0x1, R11 ;  /* 0x00000001ff0a7819 */ /* 0x000fc8000001160b */
[----:B------:R-:W-:Y:S01]  /*33a0*/  SHF.R.U32.HI R9, RZ, 0x1, R9 ;  /* 0x00000001ff097819 */ /* 0x000fe20000011609 */
[----:B------:R-:W-:-:S04]  /*33b0*/  IMAD R7, R10, -0x3, R7 ;  /* 0xfffffffd0a077824 */ /* 0x000fc800078e0207 */
[----:B------:R-:W-:Y:S01]  /*33c0*/  IMAD R8, R9, -0x3, R14 ;  /* 0xfffffffd09087824 */ /* 0x000fe200078e020e */
[----:B------:R-:W-:Y:S05]  /*33d0*/  @P3 BRA `(.L_x_57) ;  /* 0x0000047000003947 */ /* 0x000fea0003800000 */
[----:B------:R-:W-:Y:S01]  /*33e0*/  ISETP.NE.AND P0, PT, R0, RZ, PT ;  /* 0x000000ff0000720c */ /* 0x000fe20003f05270 */
[----:B------:R-:W-:Y:S01]  /*33f0*/  BSSY B3, `(.L_x_58) ;  /* 0x000000e000037945 */ /* 0x000fe20003800000 */
[----:B------:R-:W-:-:S04]  /*3400*/  IADD3 R9, -R24, 0xff, RZ ;  /* 0x000000ff18097810 */ /* 0x000fc80007ffe1ff */
[----:B------:R-:W-:Y:S01]  /*3410*/  ISETP.GE.U32.AND P4, PT, R9, 0xc00, PT ;  /* 0x00000c000900780c */ /* 0x000fe20003f86070 */
[----:B------:R-:W-:-:S06]  /*3420*/  IMAD.MOV.U32 R9, RZ, RZ, R24 ;  /* 0x000000ffff097224 */ /* 0x000fcc00078e0018 */
[----:B------:R-:W-:Y:S05]  /*3430*/  @!P0 BRA `(.L_x_59) ;  /* 0x0000009000008947 */ /* 0x000fea0003800000 */
[----:B------:R1:W-:Y:S01]  /*3440*/  STS [R24.X4], RZ ;  /* 0x000000ff18007388 */ /* 0x0003e20000004800 */
[----:B------:R-:W-:Y:S02]  /*3450*/  ISETP.NE.AND P0, PT, R0, 0x1, PT ;  /* 0x000000010000780c */ /* 0x000fe40003f05270 */
[----:B------:R-:W-:-:S11]  /*3460*/  IADD3 R9, R24, 0x400, RZ ;  /* 0x0000040018097810 */ /* 0x000fd60007ffe0ff */
[----:B------:R-:W-:Y:S05]  /*3470*/  @!P0 BRA `(.L_x_59) ;  /* 0x0000005000008947 */ /* 0x000fea0003800000 */
[----:B-1----:R-:W-:Y:S01]  /*3480*/  ISETP.NE.AND P0, PT, R0, 0x2, PT ;  /* 0x000000020000780c */ /* 0x002fe20003f05270 */
[----:B------:R1:W-:Y:S01]  /*3490*/  STS [R24.X4+0x1000], RZ ;  /* 0x001000ff18007388 */ /* 0x0003e20000004800 */
[----:B------:R-:W-:-:S11]  /*34a0*/  IADD3 R9, R24, 0x800, RZ ;  /* 0x0000080018097810 */ /* 0x000fd60007ffe0ff */
[----:B------:R1:W-:Y:S01]  /*34b0*/  @P0 STS [R24.X4+0x2000], RZ ;  /* 0x002000ff18000388 */ /* 0x0003e20000004800 */
[----:B------:R-:W-:-:S03]  /*34c0*/  @P0 IADD3 R9, R24, 0xc00, RZ ;  /* 0x00000c0018090810 */ /* 0x000fc60007ffe0ff */
.L_x_59:
[----:B-1----:R-:W-:Y:S05]  /*34d0*/  BSYNC B3 ;  /* 0x0000000000037941 */ /* 0x002fea0003800000 */
.L_x_58:
[----:B------:R-:W-:Y:S05]  /*34e0*/  @!P4 BRA `(.L_x_57) ;  /* 0x000003600000c947 */ /* 0x000fea0003800000 */
[----:B------:R-:W-:Y:S01]  /*34f0*/  ISETP.GE.U32.AND P5, PT, R9, 0x100, PT ;  /* 0x000001000900780c */ /* 0x000fe20003fa6070 */
[----:B------:R-:W-:-:S12]  /*3500*/  BSSY B3, `(.L_x_60) ;  /* 0x000001f000037945 */ /* 0x000fd80003800000 */
[----:B------:R-:W-:Y:S04]  /*3510*/  @P5 STS [R9.X4], RZ ;  /* 0x000000ff09005388 */ /* 0x000fe80000004800 */
[----:B------:R-:W-:Y:S04]  /*3520*/  @P5 STS [R9.X4+0x1000], RZ ;  /* 0x001000ff09005388 */ /* 0x000fe80000004800 */
[----:B------:R-:W-:Y:S04]  /*3530*/  @P5 STS [R9.X4+0x2000], RZ ;  /* 0x002000ff09005388 */ /* 0x000fe80000004800 */
[----:B------:R1:W-:Y:S02]  /*3540*/  @P5 STS [R9.X4+0x3000], RZ ;  /* 0x003000ff09005388 */ /* 0x0003e40000004800 */
[----:B-1----:R-:W-:-:S04]  /*3550*/  @P5 IADD3 R9, R9, 0x1000, RZ ;  /* 0x0000100009095810 */ /* 0x002fc80007ffe0ff */
[C---:B------:R-:W-:Y:S02]  /*3560*/  ISETP.GE.U32.AND P0, PT, R9.reuse, 0x100, PT ;  /* 0x000001000900780c */ /* 0x040fe40003f06070 */
[----:B------:R-:W-:-:S04]  /*3570*/  IADD3 R10, -R9, 0x100, RZ ;  /* 0x00000100090a7810 */ /* 0x000fc80007ffe1ff */
[----:B------:R-:W-:Y:S02]  /*3580*/  ISETP.LE.U32.OR P4, PT, R10, 0x3000, P0 ;  /* 0x000030000a00780c */ /* 0x000fe40000783470 */
[----:B------:R-:W-:-:S11]  /*3590*/  PLOP3.LUT P0, PT, P5, PT, PT, 0x8, 0x0 ;  /* 0x000000000000781c */ /* 0x000fd60002f0e170 */
[----:B------:R-:W-:Y:S05]  /*35a0*/  @P4 BRA `(.L_x_61) ;  /* 0x0000014000004947 */ /* 0x000fea0003800000 */
[----:B------:R-:W-:Y:S02]  /*35b0*/  PLOP3.LUT P0, PT, PT, PT, PT, 0x8, 0x0 ;  /* 0x000000000000781c */ /* 0x000fe40003f0e170 */
.L_x_62:
[----:B------:R-:W-:Y:S04]  /*35c0*/  STS [R9.X4], RZ ;  /* 0x000000ff09007388 */ /* 0x000fe80000004800 */
[----:B------:R-:W-:Y:S04]  /*35d0*/  STS [R9.X4+0x1000], RZ ;  /* 0x001000ff09007388 */ /* 0x000fe80000004800 */
        /* <DEDUP_REMOVED lines=13> */
[----:B------:R1:W-:Y:S02]  /*36b0*/  STS [R9.X4+0xf000], RZ ;  /* 0x00f000ff09007388 */ /* 0x0003e40000004800 */
[----:B-1----:R-:W-:-:S04]  /*36c0*/  IADD3 R9, R9, 0x4000, RZ ;  /* 0x0000400009097810 */ /* 0x002fc80007ffe0ff */
[----:B------:R-:W-:-:S13]  /*36d0*/  ISETP.GE.U32.AND P4, PT, R9, -0x2f00, PT ;  /* 0xffffd1000900780c */ /* 0x000fda0003f86070 */
[----:B------:R-:W-:Y:S05]  /*36e0*/  @!P4 BRA `(.L_x_62) ;  /* 0xfffffed00000c947 */ /* 0x000fea000383ffff */
.L_x_61:
[----:B------:R-:W-:Y:S05]  /*36f0*/  BSYNC B3 ;  /* 0x0000000000037941 */ /* 0x000fea0003800000 */
.L_x_60:
[C---:B------:R-:W-:Y:S01]  /*3700*/  ISETP.GE.U32.AND P4, PT, R9.reuse, 0x100, PT ;  /* 0x000001000900780c */ /* 0x040fe20003f86070 */
[----:B------:R-:W-:Y:S01]  /*3710*/  BSSY B3, `(.L_x_63) ;  /* 0x000000e000037945 */ /* 0x000fe20003800000 */
[----:B------:R-:W-:-:S04]  /*3720*/  IADD3 R10, -R9, 0x100, RZ ;  /* 0x00000100090a7810 */ /* 0x000fc80007ffe1ff */
[----:B------:R-:W-:-:S13]  /*3730*/  ISETP.LE.U32.OR P4, PT, R10, 0x1000, P4 ;  /* 0x000010000a00780c */ /* 0x000fda0002783470 */
[----:B------:R-:W-:Y:S05]  /*3740*/  @P4 BRA `(.L_x_64) ;  /* 0x000000a000004947 */ /* 0x000fea0003800000 */
[----:B------:R-:W-:Y:S01]  /*3750*/  STS [R9.X4], RZ ;  /* 0x000000ff09007388 */ /* 0x000fe20000004800 */
[----:B------:R-:W-:-:S03]  /*3760*/  PLOP3.LUT P0, PT, PT, PT, PT, 0x8, 0x0 ;  /* 0x000000000000781c */ /* 0x000fc60003f0e170 */
[----:B------:R-:W-:Y:S04]  /*3770*/  STS [R9.X4+0x1000], RZ ;  /* 0x001000ff09007388 */ /* 0x000fe80000004800 */
[----:B------:R-:W-:Y:S04]  /*3780*/  STS [R9.X4+0x2000], RZ ;  /* 0x002000ff09007388 */ /* 0x000fe80000004800 */
[----:B------:R-:W-:Y:S04]  /*3790*/  STS [R9.X4+0x3000], RZ ;  /* 0x003000ff09007388 */ /* 0x000fe80000004800 */
[----:B------:R-:W-:Y:S04]  /*37a0*/  STS [R9.X4+0x4000], RZ ;  /* 0x004000ff09007388 */ /* 0x000fe80000004800 */
[----:B------:R-:W-:Y:S04]  /*37b0*/  STS [R9.X4+0x5000], RZ ;  /* 0x005000ff09007388 */ /* 0x000fe80000004800 */
[----:B------:R-:W-:Y:S04]  /*37c0*/  STS [R9.X4+0x6000], RZ ;  /* 0x006000ff09007388 */ /* 0x000fe80000004800 */
[----:B------:R1:W-:Y:S02]  /*37d0*/  STS [R9.X4+0x7000], RZ ;  /* 0x007000ff09007388 */ /* 0x0003e40000004800 */
[----:B-1----:R-:W-:-:S02]  /*37e0*/  IADD3 R9, R9, 0x2000, RZ ;  /* 0x0000200009097810 */ /* 0x002fc40007ffe0ff */
.L_x_64:
[----:B------:R-:W-:Y:S05]  /*37f0*/  BSYNC B3 ;  /* 0x0000000000037941 */ /* 0x000fea0003800000 */
.L_x_63:
[----:B------:R-:W-:-:S13]  /*3800*/  ISETP.LT.U32.OR P0, PT, R9, 0x100, P0 ;  /* 0x000001000900780c */ /* 0x000fda0000701470 */
[----:B------:R1:W-:Y:S04]  /*3810*/  @P0 STS [R9.X4], RZ ;  /* 0x000000ff09000388 */ /* 0x0003e80000004800 */
[----:B------:R1:W-:Y:S04]  /*3820*/  @P0 STS [R9.X4+0x1000], RZ ;  /* 0x001000ff09000388 */ /* 0x0003e80000004800 */
[----:B------:R1:W-:Y:S04]  /*3830*/  @P0 STS [R9.X4+0x2000], RZ ;  /* 0x002000ff09000388 */ /* 0x0003e80000004800 */
[----:B------:R1:W-:Y:S02]  /*3840*/  @P0 STS [R9.X4+0x3000], RZ ;  /* 0x003000ff09000388 */ /* 0x0003e40000004800 */
.L_x_57:
[----:B------:R-:W-:Y:S05]  /*3850*/  BSYNC B2 ;  /* 0x0000000000027941 */ /* 0x000fea0003800000 */
.L_x_56:
[----:B------:R-:W-:Y:S06]  /*3860*/  BAR.SYNC.DEFER_BLOCKING 0x0 ;  /* 0x0000000000007b1d */ /* 0x000fec0000010000 */
[----:B------:R-:W-:Y:S05]  /*3870*/  @P1 BRA `(.L_x_65) ;  /* 0x0000017000001947 */ /* 0x000fea0003800000 */
[----:B-1----:R-:W-:Y:S01]  /*3880*/  IMAD.MOV.U32 R9, RZ, RZ, -0x8 ;  /* 0xfffffff8ff097424 */ /* 0x002fe200078e00ff */
[----:B------:R-:W-:Y:S01]  /*3890*/  ISETP.NE.AND P0, PT, R6, RZ, PT ;  /* 0x000000ff0600720c */ /* 0x000fe20003f05270 */
[----:B------:R-:W-:-:S02]  /*38a0*/  IMAD.MOV.U32 R10, RZ, RZ, -0x1 ;  /* 0xffffffffff0a7424 */ /* 0x000fc400078e00ff */
[----:B------:R-:W-:-:S05]  /*38b0*/  IMAD R9, R6, R9, 0x20 ;  /* 0x0000002006097424 */ /* 0x000fca00078e0209 */
[----:B------:R-:W-:Y:S01]  /*38c0*/  SHF.L.U32 R9, R10, R9, RZ ;  /* 0x000000090a097219 */ /* 0x000fe200000006ff */
[----:B------:R-:W-:-:S03]  /*38d0*/  IMAD.MOV.U32 R10, RZ, RZ, R24 ;  /* 0x000000ffff0a7224 */ /* 0x000fc600078e0018 */
[----:B------:R-:W-:Y:S02]  /*38e0*/  SEL R11, R9, RZ, P0 ;  /* 0x000000ff090b7207 */ /* 0x000fe40000000000 */
.L_x_68:
[----:B------:R1:W2:Y:S01]  /*38f0*/  LDS R14, [R10.X4+0x820] ;  /* 0x000820000a0e7984 */ /* 0x0002a20000004800 */
[----:B------:R-:W-:Y:S01]  /*3900*/  YIELD ;  /* 0x0000000000007946 */ /* 0x000fe20003800000 */
[----:B------:R-:W-:Y:S01]  /*3910*/  BSSY B2, `(.L_x_66) ;  /* 0x000000c000027945 */ /* 0x000fe20003800000 */
[----:B-1----:R-:W-:-:S04]  /*3920*/  IADD3 R10, R10, 0x400, RZ ;  /* 0x000004000a0a7810 */ /* 0x002fc80007ffe0ff */
[----:B------:R-:W-:Y:S02]  /*3930*/  ISETP.GE.U32.AND P4, PT, R10, R3, PT ;  /* 0x000000030a00720c */ /* 0x000fe40003f86070 */
[----:B0-2---:R-:W-:-:S04]  /*3940*/  LOP3.LUT R9, R14, R11, RZ, 0xc0, !PT ;  /* 0x0000000b0e097212 */ /* 0x005fc800078ec0ff */
[----:B0-----:R-:W-:-:S13]  /*3950*/  ISETP.NE.AND P0, PT, R9, R12, PT ;  /* 0x0000000c0900720c */ /* 0x001fda0003f05270 */
[----:B------:R-:W-:Y:S05]  /*3960*/  @P0 BRA `(.L_x_67) ;  /* 0x0000006000000947 */ /* 0x000fea0003800000 */
[----:B------:R-:W-:-:S04]  /*3970*/  IMAD.MOV.U32 R9, RZ, RZ, -0x8 ;  /* 0xfffffff8ff097424 */ /* 0x000fc800078e00ff */
[----:B------:R-:W-:-:S05]  /*3980*/  IMAD R9, R6, R9, 0x18 ;  /* 0x0000001806097424 */ /* 0x000fca00078e0209 */
[----:B------:R-:W-:-:S05]  /*3990*/  SHF.R.U32.HI R9, RZ, R9, R14 ;  /* 0x00000009ff097219 */ /* 0x000fca000001160e */
[----:B------:R-:W-:-:S05]  /*39a0*/  IMAD.SHL.U32 R9, R9, 0x4, RZ ;  /* 0x0000000409097824 */ /* 0x000fca00078e00ff */
[----:B------:R-:W-:-:S05]  /*39b0*/  LOP3.LUT R9, R9, 0x3fc, RZ, 0xc0, !PT ;  /* 0x000003fc09097812 */ /* 0x000fca00078ec0ff */
[----:B------:R0:W-:Y:S02]  /*39c0*/  ATOMS.POPC.INC.32 RZ, [R9+URZ] ;  /* 0x0000000009ff7f8c */ /* 0x0001e4000d00003f */
.L_x_67:
[----:B------:R-:W-:Y:S05]  /*39d0*/  BSYNC B2 ;  /* 0x0000000000027941 */ /* 0x000fea0003800000 */
.L_x_66:
[----:B------:R-:W-:Y:S05]  /*39e0*/  @!P4 BRA `(.L_x_68) ;  /* 0xffffff000000c947 */ /* 0x000fea000383ffff */
.L_x_65:
[----:B------:R-:W-:Y:S01]  /*39f0*/  WARPSYNC 0xffffffff ;  /* 0xffffffff00007948 */ /* 0x000fe20003800000 */
[----:B------:R-:W-:Y:S06]  /*3a00*/  BAR.SYNC.DEFER_BLOCKING 0x0 ;  /* 0x0000000000007b1d */ /* 0x000fec0000010000 */
[----:B------:R-:W-:Y:S01]  /*3a10*/  BSSY B2, `(.L_x_69) ;  /* 0x0000059000027945 */ /* 0x000fe20003800000 */
[----:B------:R-:W-:Y:S05]  /*3a20*/  @P3 BRA `(.L_x_70) ;  /* 0x0000057000003947 */ /* 0x000fea0003800000 */
[----:B------:R-:W-:Y:S01]  /*3a30*/  ISETP.NE.AND P0, PT, R0, RZ, PT ;  /* 0x000000ff0000720c */ /* 0x000fe20003f05270 */
[----:B------:R-:W-:Y:S01]  /*3a40*/  BSSY B3, `(.L_x_71) ;  /* 0x0000025000037945 */ /* 0x000fe20003800000 */
[----:B01----:R-:W-:-:S11]  /*3a50*/  IMAD.MOV.U32 R9, RZ, RZ, R24 ;  /* 0x000000ffff097224 */ /* 0x003fd600078e0018 */
[----:B------:R-:W-:Y:S05]  /*3a60*/  @!P0 BRA `(.L_x_72) ;  /* 0x0000022000008947 */ /* 0x000fea0003800000 */
[----:B------:R-:W0:Y:S01]  /*3a70*/  LDS R9, [R24.X4] ;  /* 0x0000000018097984 */ /* 0x000e220000004800 */
[----:B------:R-:W-:Y:S01]  /*3a80*/  BSSY B4, `(.L_x_73) ;  /* 0x0000009000047945 */ /* 0x000fe20003800000 */
[----:B------:R-:W-:Y:S02]  /*3a90*/  ISETP.NE.AND P4, PT, R0, 0x1, PT ;  /* 0x000000010000780c */ /* 0x000fe40003f85270 */
[----:B------:R-:W-:Y:S02]  /*3aa0*/  IADD3 R15, R24, 0x400, RZ ;  /* 0x00000400180f7810 */ /* 0x000fe40007ffe0ff */
[----:B0-----:R-:W-:-:S13]  /*3ab0*/  ISETP.NE.AND P0, PT, R9, RZ, PT ;  /* 0x000000ff0900720c */ /* 0x001fda0003f05270 */
[----:B------:R-:W-:Y:S05]  /*3ac0*/  @!P0 BRA `(.L_x_74) ;  /* 0x0000004000008947 */ /* 0x000fea0003800000 */
[----:B------:R-:W-:-:S04]  /*3ad0*/  LEA R10, P0, R7, UR8, 0xa ;  /* 0x00000008070a7c11 */ /* 0x000fc8000f8050ff */
[----:B------:R-:W-:-:S05]  /*3ae0*/  LEA.HI.X R11, R7, UR13, RZ, 0xa, P0 ;  /* 0x0000000d070b7c11 */ /* 0x000fca00080f54ff */
[----:B------:R-:W-:-:S05]  /*3af0*/  IMAD.WIDE.U32 R10, R24, 0x4, R10 ;  /* 0x00000004180a7825 */ /* 0x000fca00078e000a */
[----:B------:R0:W-:Y:S02]  /*3b00*/  RED.E.ADD.STRONG.GPU [R10.64], R9 ;  /* 0x000000090a00798e */ /* 0x0001e4000c10e190 */
.L_x_74:
[----:B------:R-:W-:Y:S05]  /*3b10*/  BSYNC B4 ;  /* 0x0000000000047941 */ /* 0x000fea0003800000 */
.L_x_73:
[----:B0-----:R-:W-:Y:S01]  /*3b20*/  IMAD.MOV.U32 R9, RZ, RZ, R15 ;  /* 0x000000ffff097224 */ /* 0x001fe200078e000f */
[----:B------:R-:W-:Y:S05]  /*3b30*/  @!P4 BRA `(.L_x_72) ;  /* 0x000001500000c947 */ /* 0x000fea0003800000 */
[----:B------:R-:W0:Y:S01]  /*3b40*/  LDS R9, [R24.X4+0x1000] ;  /* 0x0010000018097984 */ /* 0x000e220000004800 */
        /* <DEDUP_REMOVED lines=9> */
.L_x_76:
[----:B------:R-:W-:Y:S05]  /*3be0*/  BSYNC B4 ;  /* 0x0000000000047941 */ /* 0x000fea0003800000 */
.L_x_75:
[----:B0-----:R-:W-:Y:S01]  /*3bf0*/  IMAD.MOV.U32 R9, RZ, RZ, R17 ;  /* 0x000000ffff097224 */ /* 0x001fe200078e0011 */
[----:B------:R-:W-:Y:S05]  /*3c00*/  @!P4 BRA `(.L_x_72) ;  /* 0x000000800000c947 */ /* 0x000fea0003800000 */
[----:B------:R-:W0:Y:S01]  /*3c10*/  LDS R15, [R24.X4+0x2000] ;  /* 0x00200000180f7984 */ /* 0x000e220000004800 */
[----:B------:R-:W-:Y:S02]  /*3c20*/  IADD3 R9, R24, 0xc00, RZ ;  /* 0x00000c0018097810 */ /* 0x000fe40007ffe0ff */
[----:B0-----:R-:W-:-:S13]  /*3c30*/  ISETP.NE.AND P0, PT, R15, RZ, PT ;  /* 0x000000ff0f00720c */ /* 0x001fda0003f05270 */
[----:B------:R-:W-:Y:S05]  /*3c40*/  @!P0 BRA `(.L_x_72) ;  /* 0x0000004000008947 */ /* 0x000fea0003800000 */
[----:B------:R-:W-:-:S04]  /*3c50*/  LEA R10, P0, R7, UR8, 0xa ;  /* 0x00000008070a7c11 */ /* 0x000fc8000f8050ff */
[----:B------:R-:W-:-:S05]  /*3c60*/  LEA.HI.X R11, R7, UR13, RZ, 0xa, P0 ;  /* 0x0000000d070b7c11 */ /* 0x000fca00080f54ff */
[----:B------:R-:W-:-:S05]  /*3c70*/  IMAD.WIDE.U32 R10, R17, 0x4, R10 ;  /* 0x00000004110a7825 */ /* 0x000fca00078e000a */
[----:B------:R0:W-:Y:S02]  /*3c80*/  RED.E.ADD.STRONG.GPU [R10.64], R15 ;  /* 0x0000000f0a00798e */ /* 0x0001e4000c10e190 */
.L_x_72:
[----:B------:R-:W-:Y:S05]  /*3c90*/  BSYNC B3 ;  /* 0x0000000000037941 */ /* 0x000fea0003800000 */
.L_x_71:
[----:B0-----:R-:W-:-:S04]  /*3ca0*/  IADD3 R10, -R24, 0xff, RZ ;  /* 0x000000ff180a7810 */ /* 0x001fc80007ffe1ff */
[----:B------:R-:W-:-:S13]  /*3cb0*/  ISETP.GE.U32.AND P0, PT, R10, 0xc00, PT ;  /* 0x00000c000a00780c */ /* 0x000fda0003f06070 */
[----:B------:R-:W-:Y:S05]  /*3cc0*/  @!P0 BRA `(.L_x_70) ;  /* 0x000002d000008947 */ /* 0x000fea0003800000 */
[----:B------:R-:W-:-:S05]  /*3cd0*/  IMAD.SHL.U32 R10, R9, 0x4, RZ ;  /* 0x00000004090a7824 */ /* 0x000fca00078e00ff */
.L_x_85:
[----:B0-----:R-:W0:Y:S01]  /*3ce0*/  LDS R17, [R10] ;  /* 0x000000000a117984 */ /* 0x001e220000000800 */
[----:B------:R-:W-:Y:S01]  /*3cf0*/  YIELD ;  /* 0x0000000000007946 */ /* 0x000fe20003800000 */
[----:B------:R-:W-:Y:S02]  /*3d00*/  BSSY B3, `(.L_x_77) ;  /* 0x000000d000037945 */ /* 0x000fe40003800000 */
[----:B------:R-:W1:Y:S04]  /*3d10*/  LDS R19, [R10+0x1000] ;  /* 0x001000000a137984 */ /* 0x000e680000000800 */
[----:B------:R-:W2:Y:S04]  /*3d20*/  LDS R16, [R10+0x2000] ;  /* 0x002000000a107984 */ /* 0x000ea80000000800 */
[----:B------:R-:W3:Y:S01]  /*3d30*/  LDS R11, [R10+0x3000] ;  /* 0x003000000a0b7984 */ /* 0x000ee20000000800 */
[----:B0-----:R-:W-:-:S02]  /*3d40*/  ISETP.NE.AND P6, PT, R17, RZ, PT ;  /* 0x000000ff1100720c */ /* 0x001fc40003fc5270 */
[----:B-1----:R-:W-:Y:S02]  /*3d50*/  ISETP.NE.AND P0, PT, R19, RZ, PT ;  /* 0x000000ff1300720c */ /* 0x002fe40003f05270 */
[----:B--2---:R-:W-:Y:S02]  /*3d60*/  ISETP.NE.AND P4, PT, R16, RZ, PT ;  /* 0x000000ff1000720c */ /* 0x004fe40003f85270 */
[----:B---3--:R-:W-:-:S07]  /*3d70*/  ISETP.NE.AND P5, PT, R11, RZ, PT ;  /* 0x000000ff0b00720c */ /* 0x008fce0003fa5270 */
[----:B------:R-:W-:Y:S05]  /*3d80*/  @!P6 BRA `(.L_x_78) ;  /* 0x000000400000e947 */ /* 0x000fea0003800000 */
[----:B------:R-:W-:-:S04]  /*3d90*/  LEA R14, P6, R7, UR8, 0xa ;  /* 0x00000008070e7c11 */ /* 0x000fc8000f8c50ff */
[----:B------:R-:W-:-:S05]  /*3da0*/  LEA.HI.X R15, R7, UR13, RZ, 0xa, P6 ;  /* 0x0000000d070f7c11 */ /* 0x000fca000b0f54ff */
[----:B------:R-:W-:-:S05]  /*3db0*/  IMAD.WIDE.U32 R14, R9, 0x4, R14 ;  /* 0x00000004090e7825 */ /* 0x000fca00078e000e */
[----:B------:R0:W-:Y:S02]  /*3dc0*/  RED.E.ADD.STRONG.GPU [R14.64], R17 ;  /* 0x000000110e00798e */ /* 0x0001e4000c10e190 */
.L_x_78:
[----:B------:R-:W-:Y:S05]  /*3dd0*/  BSYNC B3 ;  /* 0x0000000000037941 */ /* 0x000fea0003800000 */
.L_x_77:
[----:B------:R-:W-:Y:S01]  /*3de0*/  BSSY B3, `(.L_x_79) ;  /* 0x0000007000037945 */ /* 0x000fe20003800000 */
[----:B------:R-:W-:Y:S05]  /*3df0*/  @!P0 BRA `(.L_x_80) ;  /* 0x0000005000008947 */ /* 0x000fea0003800000 */
[----:B0-----:R-:W-:Y:S02]  /*3e00*/  LEA R14, P0, R7, UR8, 0xa ;  /* 0x00000008070e7c11 */ /* 0x001fe4000f8050ff */
[----:B------:R-:W-:Y:S02]  /*3e10*/  IADD3 R17, R9, 0x400, RZ ;  /* 0x0000040009117810 */ /* 0x000fe40007ffe0ff */
[----:B------:R-:W-:-:S05]  /*3e20*/  LEA.HI.X R15, R7, UR13, RZ, 0xa, P0 ;  /* 0x0000000d070f7c11 */ /* 0x000fca00080f54ff */
[----:B------:R-:W-:-:S05]  /*3e30*/  IMAD.WIDE.U32 R14, R17, 0x4, R14 ;  /* 0x00000004110e7825 */ /* 0x000fca00078e000e */
[----:B------:R0:W-:Y:S02]  /*3e40*/  RED.E.ADD.STRONG.GPU [R14.64], R19 ;  /* 0x000000130e00798e */ /* 0x0001e4000c10e190 */
.L_x_80:
[----:B------:R-:W-:Y:S05]  /*3e50*/  BSYNC B3 ;  /* 0x0000000000037941 */ /* 0x000fea0003800000 */
.L_x_79:
[----:B------:R-:W-:Y:S01]  /*3e60*/  BSSY B3, `(.L_x_81) ;  /* 0x0000007000037945 */ /* 0x000fe20003800000 */
[----:B------:R-:W-:Y:S05]  /*3e70*/  @!P4 BRA `(.L_x_82) ;  /* 0x000000500000c947 */ /* 0x000fea0003800000 */
[----:B0-----:R-:W-:Y:S02]  /*3e80*/  LEA R14, P0, R7, UR8, 0xa ;  /* 0x00000008070e7c11 */ /* 0x001fe4000f8050ff */
[----:B------:R-:W-:Y:S02]  /*3e90*/  IADD3 R17, R9, 0x800, RZ ;  /* 0x0000080009117810 */ /* 0x000fe40007ffe0ff */
[----:B------:R-:W-:-:S05]  /*3ea0*/  LEA.HI.X R15, R7, UR13, RZ, 0xa, P0 ;  /* 0x0000000d070f7c11 */ /* 0x000fca00080f54ff */
[----:B------:R-:W-:-:S05]  /*3eb0*/  IMAD.WIDE.U32 R14, R17, 0x4, R14 ;  /* 0x00000004110e7825 */ /* 0x000fca00078e000e */
[----:B------:R0:W-:Y:S02]  /*3ec0*/  RED.E.ADD.STRONG.GPU [R14.64], R16 ;  /* 0x000000100e00798e */ /* 0x0001e4000c10e190 */
.L_x_82:
[----:B------:R-:W-:Y:S05]  /*3ed0*/  BSYNC B3 ;  /* 0x0000000000037941 */ /* 0x000fea0003800000 */
.L_x_81:
[----:B------:R-:W-:Y:S01]  /*3ee0*/  BSSY B3, `(.L_x_83) ;  /* 0x0000007000037945 */ /* 0x000fe20003800000 */
[----:B------:R-:W-:Y:S05]  /*3ef0*/  @!P5 BRA `(.L_x_84) ;  /* 0x000000500000d947 */ /* 0x000fea0003800000 */
[----:B0-----:R-:W-:Y:S02]  /*3f00*/  LEA R14, P0, R7, UR8, 0xa ;  /* 0x00000008070e7c11 */ /* 0x001fe4000f8050ff */
[----:B------:R-:W-:Y:S02]  /*3f10*/  IADD3 R17, R9, 0xc00, RZ ;  /* 0x00000c0009117810 */ /* 0x000fe40007ffe0ff */
[----:B------:R-:W-:-:S05]  /*3f20*/  LEA.HI.X R15, R7, UR13, RZ, 0xa, P0 ;  /* 0x0000000d070f7c11 */ /* 0x000fca00080f54ff */
[----:B------:R-:W-:-:S05]  /*3f30*/  IMAD.WIDE.U32 R14, R17, 0x4, R14 ;  /* 0x00000004110e7825 */ /* 0x000fca00078e000e */
[----:B------:R0:W-:Y:S02]  /*3f40*/  RED.E.ADD.STRONG.GPU [R14.64], R11 ;  /* 0x0000000b0e00798e */ /* 0x0001e4000c10e190 */
.L_x_84:
[----:B------:R-:W-:Y:S05]  /*3f50*/  BSYNC B3 ;  /* 0x0000000000037941 */ /* 0x000fea0003800000 */
.L_x_83:
[----:B------:R-:W-:Y:S02]  /*3f60*/  IADD3 R9, R9, 0x1000, RZ ;  /* 0x0000100009097810 */ /* 0x000fe40007ffe0ff */
[----:B------:R-:W-:Y:S02]  /*3f70*/  IADD3 R10, R10, 0x4000, RZ ;  /* 0x000040000a0a7810 */ /* 0x000fe40007ffe0ff */
[----:B------:R-:W-:-:S13]  /*3f80*/  ISETP.GE.U32.AND P0, PT, R9, 0x100, PT ;  /* 0x000001000900780c */ /* 0x000fda0003f06070 */
[----:B------:R-:W-:Y:S05]  /*3f90*/  @!P0 BRA `(.L_x_85) ;  /* 0xfffffd4000008947 */ /* 0x000fea000383ffff */
.L_x_70:
[----:B------:R-:W-:Y:S05]  /*3fa0*/  BSYNC B2 ;  /* 0x0000000000027941 */ /* 0x000fea0003800000 */
.L_x_69:
[----:B------:R-:W-:Y:S01]  /*3fb0*/  PLOP3.LUT P0, PT, PT, PT, UP0, 0x80, 0x0 ;  /* 0x000000000000781c */ /* 0x000fe20003f0f008 */
[----:B------:R-:W-:Y:S03]  /*3fc0*/  BSSY B2, `(.L_x_86) ;  /* 0x0000096000027945 */ /* 0x000fe60003800000 */
[----:B------:R-:W-:-:S13]  /*3fd0*/  ISETP.GT.U32.OR P0, PT, R24, 0xff, P0 ;  /* 0x000000ff1800780c */ /* 0x000fda0000704470 */
[----:B------:R-:W-:Y:S05]  /*3fe0*/  @P0 BRA `(.L_x_87) ;  /* 0x0000093000000947 */ /* 0x000fea0003800000 */
[----:B------:R-:W-:Y:S01]  /*3ff0*/  ISETP.NE.AND P4, PT, R0, RZ, PT ;  /* 0x000000ff0000720c */ /* 0x000fe20003f85270 */
[----:B------:R-:W-:Y:S01]  /*4000*/  BSSY B3, `(.L_x_88) ;  /* 0x0000011000037945 */ /* 0x000fe20003800000 */
[----:B01----:R-:W-:-:S04]  /*4010*/  IADD3 R9, -R24, 0xff, RZ ;  /* 0x000000ff18097810 */ /* 0x003fc80007ffe1ff */
[----:B------:R-:W-:Y:S01]  /*4020*/  ISETP.GE.U32.AND P0, PT, R9, 0xc00, PT ;  /* 0x00000c000900780c */ /* 0x000fe20003f06070 */
[----:B------:R-:W-:-:S06]  /*4030*/  IMAD.MOV.U32 R9, RZ, RZ, R24 ;  /* 0x000000ffff097224 */ /* 0x000fcc00078e0018 */
[----:B------:R-:W-:Y:S05]  /*4040*/  @!P4 BRA `(.L_x_89) ;  /* 0x000000c00000c947 */ /* 0x000fea0003800000 */
[----:B------:R-:W-:Y:S02]  /*4050*/  LEA R10, P4, R8, UR8, 0xa ;  /* 0x00000008080a7c11 */ /* 0x000fe4000f8850ff */
[----:B------:R-:W-:Y:S02]  /*4060*/  IADD3 R9, R24, 0x400, RZ ;  /* 0x0000040018097810 */ /* 0x000fe40007ffe0ff */
[----:B------:R-:W-:Y:S02]  /*4070*/  LEA.HI.X R11, R8, UR13, RZ, 0xa, P4 ;  /* 0x0000000d080b7c11 */ /* 0x000fe4000a0f54ff */
[----:B------:R-:W-:-:S03]  /*4080*/  ISETP.NE.AND P4, PT, R0, 0x1, PT ;  /* 0x000000010000780c */ /* 0x000fc60003f85270 */
[----:B------:R-:W-:-:S05]  /*4090*/  IMAD.WIDE.U32 R10, R24, 0x4, R10 ;  /* 0x00000004180a7825 */ /* 0x000fca00078e000a */
[----:B------:R0:W-:Y:S05]  /*40a0*/  STG.E [R10.64], RZ ;  /* 0x000000ff0a007986 */ /* 0x0001ea000c101910 */
[----:B------:R-:W-:Y:S05]  /*40b0*/  @!P4 BRA `(.L_x_89) ;  /* 0x000000500000c947 */ /* 0x000fea0003800000 */
[----:B------:R-:W-:Y:S01]  /*40c0*/  ISETP.NE.AND P4, PT, R0, 0x2, PT ;  /* 0x000000020000780c */ /* 0x000fe20003f85270 */
[----:B------:R1:W-:Y:S01]  /*40d0*/  STG.E [R10.64+0x1000], RZ ;  /* 0x001000ff0a007986 */ /* 0x0003e2000c101910 */
[----:B------:R-:W-:-:S11]  /*40e0*/  IADD3 R9, R24, 0x800, RZ ;  /* 0x0000080018097810 */ /* 0x000fd60007ffe0ff */
[----:B------:R1:W-:Y:S01]  /*40f0*/  @P4 STG.E [R10.64+0x2000], RZ ;  /* 0x002000ff0a004986 */ /* 0x0003e2000c101910 */
[----:B------:R-:W-:-:S03]  /*4100*/  @P4 IADD3 R9, R24, 0xc00, RZ ;  /* 0x00000c0018094810 */ /* 0x000fc60007ffe0ff */
.L_x_89:
[----:B------:R-:W-:Y:S05]  /*4110*/  BSYNC B3 ;  /* 0x0000000000037941 */ /* 0x000fea0003800000 */
.L_x_88:
[----:B------:R-:W-:Y:S05]  /*4120*/  @!P0 BRA `(.L_x_87) ;  /* 0x000007f000008947 */ /* 0x000fea0003800000 */
[----:B------:R-:W-:Y:S01]  /*4130*/  ISETP.GE.U32.AND P4, PT, R9, 0x100, PT ;  /* 0x000001000900780c */ /* 0x000fe20003f86070 */
[----:B------:R-:W-:Y:S01]  /*4140*/  BSSY B3, `(.L_x_90) ;  /* 0x0000012000037945 */ /* 0x000fe20003800000 */
[----:B------:R-:W-:-:S11]  /*4150*/  PLOP3.LUT P0, PT, PT, PT, PT, 0x80, 0x0 ;  /* 0x000000000000781c */ /* 0x000fd60003f0f070 */
[----:B------:R-:W-:Y:S05]  /*4160*/  @!P4 BRA `(.L_x_91) ;  /* 0x000000f00000c947 */ /* 0x000fea0003800000 */
[C---:B------:R-:W-:Y:S02]  /*4170*/  LEA R18, P0, R8.reuse, UR8, 0xa ;  /* 0x0000000808127c11 */ /* 0x040fe4000f8050ff */
[C---:B------:R-:W-:Y:S02]  /*4180*/  IADD3 R15, R9.reuse, 0x400, RZ ;  /* 0x00000400090f7810 */ /* 0x040fe40007ffe0ff */
[----:B------:R-:W-:Y:S02]  /*4190*/  LEA.HI.X R19, R8, UR13, RZ, 0xa, P0 ;  /* 0x0000000d08137c11 */ /* 0x000fe400080f54ff */
[C---:B01----:R-:W-:Y:S02]  /*41a0*/  IADD3 R11, R9.reuse, 0x800, RZ ;  /* 0x00000800090b7810 */ /* 0x043fe40007ffe0ff */
[C---:B------:R-:W-:Y:S01]  /*41b0*/  IADD3 R21, R9.reuse, 0xc00, RZ ;  /* 0x00000c0009157810 */ /* 0x040fe20007ffe0ff */
[----:B------:R-:W-:Y:S01]  /*41c0*/  IMAD.WIDE.U32 R16, R9, 0x4, R18 ;  /* 0x0000000409107825 */ /* 0x000fe200078e0012 */
[----:B------:R-:W-:-:S02]  /*41d0*/  PLOP3.LUT P0, PT, PT, PT, PT, 0x8, 0x0 ;  /* 0x000000000000781c */ /* 0x000fc40003f0e170 */
        /* <DEDUP_REMOVED lines=8> */
.L_x_91:
[----:B------:R-:W-:Y:S05]  /*4260*/  BSYNC B3 ;  /* 0x0000000000037941 */ /* 0x000fea0003800000 */
.L_x_90:
[C---:B------:R-:W-:Y:S01]  /*4270*/  ISETP.GE.U32.AND P4, PT, R9.reuse, 0x100, PT ;  /* 0x000001000900780c */ /* 0x040fe20003f86070 */
[----:B------:R-:W-:Y:S01]  /*4280*/  BSSY B3, `(.L_x_92) ;  /* 0x0000039000037945 */ /* 0x000fe20003800000 */
[----:B01----:R-:W-:-:S04]  /*4290*/  IADD3 R10, -R9, 0x100, RZ ;  /* 0x00000100090a7810 */ /* 0x003fc80007ffe1ff */
[----:B------:R-:W-:-:S13]  /*42a0*/  ISETP.LE.U32.OR P4, PT, R10, 0x3000, P4 ;  /* 0x000030000a00780c */ /* 0x000fda0002783470 */
[----:B------:R-:W-:Y:S05]  /*42b0*/  @P4 BRA `(.L_x_93) ;  /* 0x0000035000004947 */ /* 0x000fea0003800000 */
[C---:B------:R-:W-:Y:S02]  /*42c0*/  LEA R10, P4, R8.reuse, UR8, 0xa ;  /* 0x00000008080a7c11 */ /* 0x040fe4000f8850ff */
[----:B------:R-:W-:Y:S02]  /*42d0*/  PLOP3.LUT P0, PT, PT, PT, PT, 0x8, 0x0 ;  /* 0x000000000000781c */ /* 0x000fe40003f0e170 */
[----:B------:R-:W-:-:S04]  /*42e0*/  LEA.HI.X R11, R8, UR13, RZ, 0xa, P4 ;  /* 0x0000000d080b7c11 */ /* 0x000fc8000a0f54ff */
.L_x_94:
[C---:B-1----:R-:W-:Y:S01]  /*42f0*/  IADD3 R15, R9.reuse, 0x400, RZ ;  /* 0x00000400090f7810 */ /* 0x042fe20007ffe0ff */
        /* <DEDUP_REMOVED lines=8> */
[----:B------:R-:W-:Y:S01]  /*4380*/  IADD3 R29, R9, 0x3c00, RZ ;  /* 0x00003c00091d7810 */ /* 0x000fe20007ffe0ff */
[----:B------:R1:W-:Y:S04]  /*4390*/  STG.E [R14.64], RZ ;  /* 0x000000ff0e007986 */ /* 0x0003e8000c101910 */
[----:B------:R2:W-:Y:S01]  /*43a0*/  STG.E [R18.64], RZ ;  /* 0x000000ff12007986 */ /* 0x0005e2000c101910 */
[----:B0-----:R-:W-:Y:S01]  /*43b0*/  IMAD.WIDE.U32 R16, R23, 0x4, R10 ;  /* 0x0000000417107825 */ /* 0x001fe200078e000a */
[----:B------:R-:W-:-:S03]  /*43c0*/  IADD3 R23, R9, 0x1c00, RZ ;  /* 0x00001c0009177810 */ /* 0x000fc60007ffe0ff */
[----:B-1----:R-:W-:Y:S01]  /*43d0*/  IMAD.WIDE.U32 R14, R21, 0x4, R10 ;  /* 0x00000004150e7825 */ /* 0x002fe200078e000a */
[----:B------:R-:W-:-:S03]  /*43e0*/  IADD3 R21, R9, 0x1800, RZ ;  /* 0x0000180009157810 */ /* 0x000fc60007ffe0ff */
[----:B--2---:R-:W-:Y:S01]  /*43f0*/  IMAD.WIDE.U32 R18, R25, 0x4, R10 ;  /* 0x0000000419127825 */ /* 0x004fe200078e000a */
[----:B------:R0:W-:Y:S01]  /*4400*/  STG.E [R14.64], RZ ;  /* 0x000000ff0e007986 */ /* 0x0001e2000c101910 */
[----:B------:R-:W-:-:S03]  /*4410*/  IADD3 R25, R9, 0x2400, RZ ;  /* 0x0000240009197810 */ /* 0x000fc60007ffe0ff */
[----:B------:R1:W-:Y:S04]  /*4420*/  STG.E [R16.64], RZ ;  /* 0x000000ff10007986 */ /* 0x0003e8000c101910 */
[----:B------:R2:W-:Y:S01]  /*4430*/  STG.E [R18.64], RZ ;  /* 0x000000ff12007986 */ /* 0x0005e2000c101910 */
[----:B0-----:R-:W-:Y:S01]  /*4440*/  IMAD.WIDE.U32 R14, R23, 0x4, R10 ;  /* 0x00000004170e7825 */ /* 0x001fe200078e000a */
[----:B------:R-:W-:-:S03]  /*4450*/  IADD3 R23, R9, 0x2800, RZ ;  /* 0x0000280009177810 */ /* 0x000fc60007ffe0ff */
[----:B-1----:R-:W-:Y:S01]  /*4460*/  IMAD.WIDE.U32 R16, R21, 0x4, R10 ;  /* 0x0000000415107825 */ /* 0x002fe200078e000a */
[----:B------:R-:W-:-:S04]  /*4470*/  IADD3 R21, R9, 0x2000, RZ ;  /* 0x0000200009157810 */ /* 0x000fc80007ffe0ff */
[----:B------:R0:W-:Y:S01]  /*4480*/  STG.E [R16.64], RZ ;  /* 0x000000ff10007986 */ /* 0x0001e2000c101910 */
[--C-:B--2---:R-:W-:Y:S01]  /*4490*/  IMAD.WIDE.U32 R18, R21, 0x4, R10.reuse ;  /* 0x0000000415127825 */ /* 0x104fe200078e000a */
[----:B------:R-:W-:Y:S02]  /*44a0*/  IADD3 R21, R9, 0x2c00, RZ ;  /* 0x00002c0009157810 */ /* 0x000fe40007ffe0ff */
[----:B------:R1:W-:Y:S04]  /*44b0*/  STG.E [R14.64], RZ ;  /* 0x000000ff0e007986 */ /* 0x0003e8000c101910 */
[----:B------:R2:W-:Y:S01]  /*44c0*/  STG.E [R18.64], RZ ;  /* 0x000000ff12007986 */ /* 0x0005e2000c101910 */
[----:B0-----:R-:W-:Y:S01]  /*44d0*/  IMAD.WIDE.U32 R16, R25, 0x4, R10 ;  /* 0x0000000419107825 */ /* 0x001fe200078e000a */
[----:B------:R-:W-:-:S03]  /*44e0*/  IADD3 R25, R9, 0x3800, RZ ;  /* 0x0000380009197810 */ /* 0x000fc60007ffe0ff */
[--C-:B-1----:R-:W-:Y:S01]  /*44f0*/  IMAD.WIDE.U32 R14, R23, 0x4, R10.reuse ;  /* 0x00000004170e7825 */ /* 0x102fe200078e000a */
[----:B------:R0:W-:Y:S01]  /*4500*/  STG.E [R16.64], RZ ;  /* 0x000000ff10007986 */ /* 0x0001e2000c101910 */
[----:B------:R-:W-:Y:S02]  /*4510*/  IADD3 R23, R9, 0x3000, RZ ;  /* 0x0000300009177810 */ /* 0x000fe40007ffe0ff */
[--C-:B--2---:R-:W-:Y:S01]  /*4520*/  IMAD.WIDE.U32 R18, R25, 0x4, R10.reuse ;  /* 0x0000000419127825 */ /* 0x104fe200078e000a */
[----:B------:R1:W-:Y:S03]  /*4530*/  STG.E [R14.64], RZ ;  /* 0x000000ff0e007986 */ /* 0x0003e6000c101910 */
[--C-:B0-----:R-:W-:Y:S01]  /*4540*/  IMAD.WIDE.U32 R16, R21, 0x4, R10.reuse ;  /* 0x0000000415107825 */ /* 0x101fe200078e000a */
[C---:B------:R-:W-:Y:S02]  /*4550*/  IADD3 R21, R9.reuse, 0x3400, RZ ;  /* 0x0000340009157810 */ /* 0x040fe40007ffe0ff */
[----:B------:R-:W-:Y:S01]  /*4560*/  IADD3 R9, R9, 0x4000, RZ ;  /* 0x0000400009097810 */ /* 0x000fe20007ffe0ff */
[----:B-1----:R-:W-:Y:S01]  /*4570*/  IMAD.WIDE.U32 R14, R23, 0x4, R10 ;  /* 0x00000004170e7825 */ /* 0x002fe200078e000a */
[----:B------:R0:W-:Y:S02]  /*4580*/  STG.E [R16.64], RZ ;  /* 0x000000ff10007986 */ /* 0x0001e4000c101910 */
[----:B------:R-:W-:-:S02]  /*4590*/  ISETP.GE.U32.AND P4, PT, R9, -0x2f00, PT ;  /* 0xffffd1000900780c */ /* 0x000fc40003f86070 */
[----:B------:R1:W-:Y:S01]  /*45a0*/  STG.E [R14.64], RZ ;  /* 0x000000ff0e007986 */ /* 0x0003e2000c101910 */
[----:B0-----:R-:W-:-:S04]  /*45b0*/  IMAD.WIDE.U32 R16, R21, 0x4, R10 ;  /* 0x0000000415107825 */ /* 0x001fc800078e000a */
[----:B------:R-:W-:Y:S01]  /*45c0*/  IMAD.WIDE.U32 R20, R29, 0x4, R10 ;  /* 0x000000041d147825 */ /* 0x000fe200078e000a */
[----:B------:R1:W-:Y:S04]  /*45d0*/  STG.E [R16.64], RZ ;  /* 0x000000ff10007986 */ /* 0x0003e8000c101910 */
[----:B------:R1:W-:Y:S04]  /*45e0*/  STG.E [R18.64], RZ ;  /* 0x000000ff12007986 */ /* 0x0003e8000c101910 */
[----:B------:R1:W-:Y:S01]  /*45f0*/  STG.E [R20.64], RZ ;  /* 0x000000ff14007986 */ /* 0x0003e2000c101910 */
[----:B------:R-:W-:Y:S05]  /*4600*/  @!P4 BRA `(.L_x_94) ;  /* 0xfffffce00000c947 */ /* 0x000fea000383ffff */
.L_x_93:
[----:B------:R-:W-:Y:S05]  /*4610*/  BSYNC B3 ;  /* 0x0000000000037941 */ /* 0x000fea0003800000 */
.L_x_92:
[C---:B------:R-:W-:Y:S01]  /*4620*/  ISETP.GE.U32.AND P4, PT, R9.reuse, 0x100, PT ;  /* 0x000001000900780c */ /* 0x040fe20003f86070 */
[----:B------:R-:W-:Y:S01]  /*4630*/  BSSY B3, `(.L_x_95) ;  /* 0x000001f000037945 */ /* 0x000fe20003800000 */
[----:B------:R-:W-:-:S04]  /*4640*/  IADD3 R10, -R9, 0x100, RZ ;  /* 0x00000100090a7810 */ /* 0x000fc80007ffe1ff */
[----:B------:R-:W-:-:S13]  /*4650*/  ISETP.LE.U32.OR P4, PT, R10, 0x1000, P4 ;  /* 0x000010000a00780c */ /* 0x000fda0002783470 */
[----:B------:R-:W-:Y:S05]  /*4660*/  @P4 BRA `(.L_x_96) ;  /* 0x000001b000004947 */ /* 0x000fea0003800000 */
[C---:B------:R-:W-:Y:S02]  /*4670*/  LEA R10, P0, R8.reuse, UR8, 0xa ;  /* 0x00000008080a7c11 */ /* 0x040fe4000f8050ff */
[C---:B-1----:R-:W-:Y:S02]  /*4680*/  IADD3 R17, R9.reuse, 0x400, RZ ;  /* 0x0000040009117810 */ /* 0x042fe40007ffe0ff */
[----:B------:R-:W-:Y:S02]  /*4690*/  LEA.HI.X R11, R8, UR13, RZ, 0xa, P0 ;  /* 0x0000000d080b7c11 */ /* 0x000fe400080f54ff */
[C---:B------:R-:W-:Y:S02]  /*46a0*/  IADD3 R19, R9.reuse, 0x800, RZ ;  /* 0x0000080009137810 */ /* 0x040fe40007ffe0ff */
[C---:B------:R-:W-:Y:S01]  /*46b0*/  IADD3 R21, R9.reuse, 0xc00, RZ ;  /* 0x00000c0009157810 */ /* 0x040fe20007ffe0ff */
[C---:B------:R-:W-:Y:S01]  /*46c0*/  IMAD.WIDE.U32 R14, R9.reuse, 0x4, R10 ;  /* 0x00000004090e7825 */ /* 0x040fe200078e000a */
[----:B------:R-:W-:-:S02]  /*46d0*/  IADD3 R29, R9, 0x1000, RZ ;  /* 0x00001000091d7810 */ /* 0x000fc40007ffe0ff */
[----:B------:R-:W-:Y:S01]  /*46e0*/  IADD3 R23, R9, 0x1800, RZ ;  /* 0x0000180009177810 */ /* 0x000fe20007ffe0ff */
[--C-:B------:R-:W-:Y:S01]  /*46f0*/  IMAD.WIDE.U32 R16, R17, 0x4, R10.reuse ;  /* 0x0000000411107825 */ /* 0x100fe200078e000a */
[----:B------:R0:W-:Y:S01]  /*4700*/  STG.E [R14.64], RZ ;  /* 0x000000ff0e007986 */ /* 0x0001e2000c101910 */
[----:B------:R-:W-:Y:S02]  /*4710*/  IADD3 R25, R9, 0x1c00, RZ ;  /* 0x00001c0009197810 */ /* 0x000fe40007ffe0ff */
[----:B------:R-:W-:Y:S01]  /*4720*/  IMAD.WIDE.U32 R18, R19, 0x4, R10 ;  /* 0x0000000413127825 */ /* 0x000fe200078e000a */
[----:B------:R1:W-:Y:S01]  /*4730*/  STG.E [R16.64], RZ ;  /* 0x000000ff10007986 */ /* 0x0003e2000c101910 */
[----:B------:R-:W-:-:S03]  /*4740*/  PLOP3.LUT P0, PT, PT, PT, PT, 0x8, 0x0 ;  /* 0x000000000000781c */ /* 0x000fc60003f0e170 */
[----:B------:R2:W-:Y:S01]  /*4750*/  STG.E [R18.64], RZ ;  /* 0x000000ff12007986 */ /* 0x0005e2000c101910 */
[--C-:B0-----:R-:W-:Y:S01]  /*4760*/  IMAD.WIDE.U32 R14, R21, 0x4, R10.reuse ;  /* 0x00000004150e7825 */ /* 0x101fe200078e000a */
[C---:B------:R-:W-:Y:S02]  /*4770*/  IADD3 R21, R9.reuse, 0x1400, RZ ;  /* 0x0000140009157810 */ /* 0x040fe40007ffe0ff */
[----:B------:R-:W-:Y:S02]  /*4780*/  IADD3 R9, R9, 0x2000, RZ ;  /* 0x0000200009097810 */ /* 0x000fe40007ffe0ff */
[----:B------:R0:W-:Y:S01]  /*4790*/  STG.E [R14.64], RZ ;  /* 0x000000ff0e007986 */ /* 0x0001e2000c101910 */
[----:B-1----:R-:W-:-:S04]  /*47a0*/  IMAD.WIDE.U32 R16, R21, 0x4, R10 ;  /* 0x0000000415107825 */ /* 0x002fc800078e000a */
[----:B--2---:R-:W-:-:S04]  /*47b0*/  IMAD.WIDE.U32 R18, R29, 0x4, R10 ;  /* 0x000000041d127825 */ /* 0x004fc800078e000a */
[--C-:B0-----:R-:W-:Y:S01]  /*47c0*/  IMAD.WIDE.U32 R14, R23, 0x4, R10.reuse ;  /* 0x00000004170e7825 */ /* 0x101fe200078e000a */
[----:B------:R0:W-:Y:S03]  /*47d0*/  STG.E [R18.64], RZ ;  /* 0x000000ff12007986 */ /* 0x0001e6000c101910 */
[----:B------:R-:W-:Y:S01]  /*47e0*/  IMAD.WIDE.U32 R10, R25, 0x4, R10 ;  /* 0x00000004190a7825 */ /* 0x000fe200078e000a */
[----:B------:R0:W-:Y:S04]  /*47f0*/  STG.E [R16.64], RZ ;  /* 0x000000ff10007986 */ /* 0x0001e8000c101910 */
[----:B------:R0:W-:Y:S04]  /*4800*/  STG.E [R14.64], RZ ;  /* 0x000000ff0e007986 */ /* 0x0001e8000c101910 */
[----:B------:R0:W-:Y:S02]  /*4810*/  STG.E [R10.64], RZ ;  /* 0x000000ff0a007986 */ /* 0x0001e4000c101910 */
.L_x_96:
[----:B------:R-:W-:Y:S05]  /*4820*/  BSYNC B3 ;  /* 0x0000000000037941 */ /* 0x000fea0003800000 */
.L_x_95:
[----:B------:R-:W-:-:S13]  /*4830*/  ISETP.LT.U32.OR P0, PT, R9, 0x100, P0 ;  /* 0x000001000900780c */ /* 0x000fda0000701470 */
[----:B------:R-:W-:Y:S05]  /*4840*/  @!P0 BRA `(.L_x_87) ;  /* 0x000000d000008947 */ /* 0x000fea0003800000 */
[C---:B0-----:R-:W-:Y:S02]  /*4850*/  LEA R10, P0, R8.reuse, UR8, 0xa ;  /* 0x00000008080a7c11 */ /* 0x041fe4000f8050ff */
[C---:B-1----:R-:W-:Y:S02]  /*4860*/  IADD3 R15, R9.reuse, 0x400, RZ ;  /* 0x00000400090f7810 */ /* 0x042fe40007ffe0ff */
[----:B------:R-:W-:Y:S02]  /*4870*/  LEA.HI.X R11, R8, UR13, RZ, 0xa, P0 ;  /* 0x0000000d080b7c11 */ /* 0x000fe400080f54ff */
[C---:B------:R-:W-:Y:S02]  /*4880*/  IADD3 R19, R9.reuse, 0x800, RZ ;  /* 0x0000080009137810 */ /* 0x040fe40007ffe0ff */
[C---:B------:R-:W-:Y:S01]  /*4890*/  IADD3 R21, R9.reuse, 0xc00, RZ ;  /* 0x00000c0009157810 */ /* 0x040fe20007ffe0ff */
[----:B------:R-:W-:-:S04]  /*48a0*/  IMAD.WIDE.U32 R16, R9, 0x4, R10 ;  /* 0x0000000409107825 */ /* 0x000fc800078e000a */
[--C-:B------:R-:W-:Y:S01]  /*48b0*/  IMAD.WIDE.U32 R14, R15, 0x4, R10.reuse ;  /* 0x000000040f0e7825 */ /* 0x100fe200078e000a */
[----:B------:R0:W-:Y:S03]  /*48c0*/  STG.E [R16.64], RZ ;  /* 0x000000ff10007986 */ /* 0x0001e6000c101910 */
[--C-:B------:R-:W-:Y:S01]  /*48d0*/  IMAD.WIDE.U32 R8, R19, 0x4, R10.reuse ;  /* 0x0000000413087825 */ /* 0x100fe200078e000a */
[----:B------:R0:W-:Y:S03]  /*48e0*/  STG.E [R14.64], RZ ;  /* 0x000000ff0e007986 */ /* 0x0001e6000c101910 */
[----:B------:R-:W-:Y:S01]  /*48f0*/  IMAD.WIDE.U32 R10, R21, 0x4, R10 ;  /* 0x00000004150a7825 */ /* 0x000fe200078e000a */
[----:B------:R0:W-:Y:S04]  /*4900*/  STG.E [R8.64], RZ ;  /* 0x000000ff08007986 */ /* 0x0001e8000c101910 */
[----:B------:R0:W-:Y:S02]  /*4910*/  STG.E [R10.64], RZ ;  /* 0x000000ff0a007986 */ /* 0x0001e4000c101910 */
.L_x_87:
[----:B------:R-:W-:Y:S05]  /*4920*/  BSYNC B2 ;  /* 0x0000000000027941 */ /* 0x000fea0003800000 */
.L_x_86:
[----:B------:R-:W-:Y:S05]  /*4930*/  @P2 BRA `(.L_x_97) ;  /* 0x0000014000002947 */ /* 0x000fea0003800000 */
[----:B01----:R-:W-:Y:S02]  /*4940*/  IMAD.U32 R10, RZ, RZ, UR8 ;  /* 0x00000008ff0a7e24 */ /* 0x003fe4000f8e00ff */
[----:B------:R-:W-:-:S02]  /*4950*/  IMAD.U32 R11, RZ, RZ, UR9 ;  /* 0x00000009ff0b7e24 */ /* 0x000fc4000f8e00ff */
        /* <DEDUP_REMOVED lines=9> */
.L_x_98:
        /* <DEDUP_REMOVED lines=9> */
.L_x_97:
[----:B------:R-:W-:Y:S01]  /*4a80*/  WARPSYNC 0xffffffff ;  /* 0xffffffff00007948 */ /* 0x000fe20003800000 */
[----:B------:R-:W-:Y:S06]  /*4a90*/  BAR.SYNC.DEFER_BLOCKING 0x0 ;  /* 0x0000000000007b1d */ /* 0x000fec0000010000 */
[----:B------:R-:W-:Y:S01]  /*4aa0*/  BSSY B2, `(.L_x_99) ;  /* 0x00000b5000027945 */ /* 0x000fe20003800000 */
[----:B------:R-:W-:Y:S06]  /*4ab0*/  BAR.SYNC.DEFER_BLOCKING 0x0 ;  /* 0x0000000000007b1d */ /* 0x000fec0000010000 */
[----:B------:R-:W-:Y:S05]  /*4ac0*/  @P3 BRA `(.L_x_100) ;  /* 0x00000b2000003947 */ /* 0x000fea0003800000 */
[----:B------:R-:W-:Y:S01]  /*4ad0*/  ISETP.NE.AND P4, PT, R0, RZ, PT ;  /* 0x000000ff0000720c */ /* 0x000fe20003f85270 */
[----:B------:R-:W-:Y:S01]  /*4ae0*/  BSSY B3, `(.L_x_101) ;  /* 0x0000014000037945 */ /* 0x000fe20003800000 */
[----:B0-----:R-:W-:-:S04]  /*4af0*/  IADD3 R8, -R24, 0xff, RZ ;  /* 0x000000ff18087810 */ /* 0x001fc80007ffe1ff */
[----:B------:R-:W-:Y:S01]  /*4b00*/  ISETP.GE.U32.AND P0, PT, R8, 0xc00, PT ;  /* 0x00000c000800780c */ /* 0x000fe20003f06070 */
[----:B------:R-:W-:-:S06]  /*4b10*/  IMAD.MOV.U32 R8, RZ, RZ, R24 ;  /* 0x000000ffff087224 */ /* 0x000fcc00078e0018 */
[----:B------:R-:W-:Y:S05]  /*4b20*/  @!P4 BRA `(.L_x_102) ;  /* 0x000000f00000c947 */ /* 0x000fea0003800000 */
[----:B-1----:R-:W-:-:S04]  /*4b30*/  LEA R10, P4, R7, UR8, 0xa ;  /* 0x00000008070a7c11 */ /* 0x002fc8000f8850ff */
[----:B------:R-:W-:-:S05]  /*4b40*/  LEA.HI.X R11, R7, UR13, RZ, 0xa, P4 ;  /* 0x0000000d070b7c11 */ /* 0x000fca000a0f54ff */
[----:B------:R-:W-:-:S05]  /*4b50*/  IMAD.WIDE.U32 R10, R24, 0x4, R10 ;  /* 0x00000004180a7825 */ /* 0x000fca00078e000a */
[----:B------:R-:W2:Y:S01]  /*4b60*/  LDG.E R9, [R10.64] ;  /* 0x000000100a097981 */ /* 0x000ea2000c1e1900 */
[----:B------:R-:W-:Y:S02]  /*4b70*/  ISETP.NE.AND P4, PT, R0, 0x1, PT ;  /* 0x000000010000780c */ /* 0x000fe40003f85270 */
[----:B------:R-:W-:Y:S01]  /*4b80*/  IADD3 R8, R24, 0x400, RZ ;  /* 0x0000040018087810 */ /* 0x000fe20007ffe0ff */
[----:B--2---:R0:W-:Y:S10]  /*4b90*/  STS [R24.X4+0x400], R9 ;  /* 0x0004000918007388 */ /* 0x0041f40000004800 */
[----:B------:R-:W-:Y:S05]  /*4ba0*/  @!P4 BRA `(.L_x_102) ;  /* 0x000000700000c947 */ /* 0x000fea0003800000 */
[----:B------:R-:W-:Y:S01]  /*4bb0*/  ISETP.NE.AND P4, PT, R0, 0x2, PT ;  /* 0x000000020000780c */ /* 0x000fe20003f85270 */
[----:B0-----:R-:W2:-:S12]  /*4bc0*/  LDG.E R9, [R10.64+0x1000] ;  /* 0x001000100a097981 */ /* 0x001e98000c1e1900 */
[----:B------:R-:W3:Y:S01]  /*4bd0*/  @P4 LDG.E R15, [R10.64+0x2000] ;  /* 0x002000100a0f4981 */ /* 0x000ee2000c1e1900 */
[C---:B------:R-:W-:Y:S02]  /*4be0*/  IADD3 R8, R24.reuse, 0x800, RZ ;  /* 0x0000080018087810 */ /* 0x040fe40007ffe0ff */
[----:B------:R-:W-:Y:S01]  /*4bf0*/  @P4 IADD3 R8, R24, 0xc00, RZ ;  /* 0x00000c0018084810 */ /* 0x000fe20007ffe0ff */
[----:B--2---:R0:W-:Y:S04]  /*4c00*/  STS [R24.X4+0x1400], R9 ;  /* 0x0014000918007388 */ /* 0x0041e80000004800 */
[----:B---3--:R0:W-:Y:S02]  /*4c10*/  @P4 STS [R24.X4+0x2400], R15 ;  /* 0x0024000f18004388 */ /* 0x0081e40000004800 */
.L_x_102:
[----:B------:R-:W-:Y:S05]  /*4c20*/  BSYNC B3 ;  /* 0x0000000000037941 */ /* 0x000fea0003800000 */
.L_x_101:
[----:B------:R-:W-:Y:S05]  /*4c30*/  @!P0 BRA `(.L_x_100) ;  /* 0x000009b000008947 */ /* 0x000fea0003800000 */
[----:B------:R-:W-:-:S13]  /*4c40*/  ISETP.GE.U32.AND P5, PT, R8, 0x100, PT ;  /* 0x000001000800780c */ /* 0x000fda0003fa6070 */
[C---:B-1----:R-:W-:Y:S02]  /*4c50*/  @P5 LEA R18, P0, R7.reuse, UR8, 0xa ;  /* 0x0000000807125c11 */ /* 0x042fe4000f8050ff */
[C---:B------:R-:W-:Y:S02]  /*4c60*/  @P5 IADD3 R11, R8.reuse, 0x400, RZ ;  /* 0x00000400080b5810 */ /* 0x040fe40007ffe0ff */
[----:B------:R-:W-:Y:S02]  /*4c70*/  @P5 LEA.HI.X R19, R7, UR13, RZ, 0xa, P0 ;  /* 0x0000000d07135c11 */ /* 0x000fe400080f54ff */
[C---:B0-----:R-:W-:Y:S02]  /*4c80*/  @P5 IADD3 R15, R8.reuse, 0x800, RZ ;  /* 0x00000800080f5810 */ /* 0x041fe40007ffe0ff */
[C---:B------:R-:W-:Y:S01]  /*4c90*/  @P5 IADD3 R9, R8.reuse, 0xc00, RZ ;  /* 0x00000c0008095810 */ /* 0x040fe20007ffe0ff */
[----:B------:R-:W-:-:S04]  /*4ca0*/  @P5 IMAD.WIDE.U32 R16, R8, 0x4, R18 ;  /* 0x0000000408105825 */ /* 0x000fc800078e0012 */
[--C-:B------:R-:W-:Y:S02]  /*4cb0*/  @P5 IMAD.WIDE.U32 R10, R11, 0x4, R18.reuse ;  /* 0x000000040b0a5825 */ /* 0x100fe400078e0012 */
[----:B------:R-:W2:Y:S02]  /*4cc0*/  @P5 LDG.E R17, [R16.64] ;  /* 0x0000001010115981 */ /* 0x000ea4000c1e1900 */
[--C-:B------:R-:W-:Y:S02]  /*4cd0*/  @P5 IMAD.WIDE.U32 R14, R15, 0x4, R18.reuse ;  /* 0x000000040f0e5825 */ /* 0x100fe400078e0012 */
[----:B------:R-:W3:Y:S02]  /*4ce0*/  @P5 LDG.E R11, [R10.64] ;  /* 0x000000100a0b5981 */ /* 0x000ee4000c1e1900 */
[----:B------:R-:W-:Y:S02]  /*4cf0*/  @P5 IMAD.WIDE.U32 R18, R9, 0x4, R18 ;  /* 0x0000000409125825 */ /* 0x000fe400078e0012 */
[----:B------:R-:W4:Y:S04]  /*4d00*/  @P5 LDG.E R15, [R14.64] ;  /* 0x000000100e0f5981 */ /* 0x000f28000c1e1900 */
[----:B------:R-:W5:Y:S01]  /*4d10*/  @P5 LDG.E R19, [R18.64] ;  /* 0x0000001012135981 */ /* 0x000f62000c1e1900 */
[----:B------:R-:W-:Y:S03]  /*4d20*/  BSSY B3, `(.L_x_103) ;  /* 0x0000050000037945 */ /* 0x000fe60003800000 */
[----:B--2---:R-:W-:Y:S04]  /*4d30*/  @P5 STS [R8.X4+0x400], R17 ;  /* 0x0004001108005388 */ /* 0x004fe80000004800 */
[----:B---3--:R-:W-:Y:S04]  /*4d40*/  @P5 STS [R8.X4+0x1400], R11 ;  /* 0x0014000b08005388 */ /* 0x008fe80000004800 */
[----:B----4-:R-:W-:Y:S04]  /*4d50*/  @P5 STS [R8.X4+0x2400], R15 ;  /* 0x0024000f08005388 */ /* 0x010fe80000004800 */
[----:B-----5:R0:W-:Y:S02]  /*4d60*/  @P5 STS [R8.X4+0x3400], R19 ;  /* 0x0034001308005388 */ /* 0x0201e40000004800 */
[----:B0-----:R-:W-:-:S04]  /*4d70*/  @P5 IADD3 R8, R8, 0x1000, RZ ;  /* 0x0000100008085810 */ /* 0x001fc80007ffe0ff */
[C---:B------:R-:W-:Y:S02]  /*4d80*/  ISETP.GE.U32.AND P0, PT, R8.reuse, 0x100, PT ;  /* 0x000001000800780c */ /* 0x040fe40003f06070 */
[----:B------:R-:W-:-:S04]  /*4d90*/  IADD3 R9, -R8, 0x100, RZ ;  /* 0x0000010008097810 */ /* 0x000fc80007ffe1ff */
[----:B------:R-:W-:Y:S02]  /*4da0*/  ISETP.LE.U32.OR P4, PT, R9, 0x3000, P0 ;  /* 0x000030000900780c */ /* 0x000fe40000783470 */
[----:B------:R-:W-:-:S11]  /*4db0*/  PLOP3.LUT P0, PT, P5, PT, PT, 0x8, 0x0 ;  /* 0x000000000000781c */ /* 0x000fd60002f0e170 */
[----:B------:R-:W-:Y:S05]  /*4dc0*/  @P4 BRA `(.L_x_104) ;  /* 0x0000045000004947 */ /* 0x000fea0003800000 */
[C---:B------:R-:W-:Y:S02]  /*4dd0*/  LEA R14, P4, R7.reuse, UR8, 0xa ;  /* 0x00000008070e7c11 */ /* 0x040fe4000f8850ff */
[----:B------:R-:W-:Y:S02]  /*4de0*/  PLOP3.LUT P0, PT, PT, PT, PT, 0x8, 0x0 ;  /* 0x000000000000781c */ /* 0x000fe40003f0e170 */
[----:B------:R-:W-:-:S04]  /*4df0*/  LEA.HI.X R15, R7, UR13, RZ, 0xa, P4 ;  /* 0x0000000d070f7c11 */ /* 0x000fc8000a0f54ff */
.L_x_105:
[C---:B------:R-:W-:Y:S01]  /*4e00*/  IADD3 R21, R8.reuse, 0x800, RZ ;  /* 0x0000080008157810 */ /* 0x040fe20007ffe0ff */
[C-C-:B------:R-:W-:Y:S01]  /*4e10*/  IMAD.WIDE.U32 R16, R8.reuse, 0x4, R14.reuse ;  /* 0x0000000408107825 */ /* 0x140fe200078e000e */
[C---:B------:R-:W-:Y:S02]  /*4e20*/  IADD3 R19, R8.reuse, 0x400, RZ ;  /* 0x0000040008137810 */ /* 0x040fe40007ffe0ff */
[----:B------:R-:W-:Y:S01]  /*4e30*/  IADD3 R11, R8, 0xc00, RZ ;  /* 0x00000c00080b7810 */ /* 0x000fe20007ffe0ff */
[--C-:B------:R-:W-:Y:S02]  /*4e40*/  IMAD.WIDE.U32 R20, R21, 0x4, R14.reuse ;  /* 0x0000000415147825 */ /* 0x100fe400078e000e */
[----:B------:R0:W2:Y:S02]  /*4e50*/  LDG.E R16, [R16.64] ;  /* 0x0000001010107981 */ /* 0x0000a4000c1e1900 */
[----:B------:R-:W-:-:S02]  /*4e60*/  IMAD.WIDE.U32 R18, R19, 0x4, R14 ;  /* 0x0000000413127825 */ /* 0x000fc400078e000e */
[----:B------:R1:W3:Y:S02]  /*4e70*/  LDG.E R20, [R20.64] ;  /* 0x0000001014147981 */ /* 0x0002e4000c1e1900 */
[----:B------:R-:W-:Y:S02]  /*4e80*/  IMAD.WIDE.U32 R10, R11, 0x4, R14 ;  /* 0x000000040b0a7825 */ /* 0x000fe400078e000e */
[----:B0-----:R0:W4:Y:S04]  /*4e90*/  LDG.E R17, [R18.64] ;  /* 0x0000001012117981 */ /* 0x001128000c1e1900 */
[----:B-1----:R1:W5:Y:S01]  /*4ea0*/  LDG.E R21, [R10.64] ;  /* 0x000000100a157981 */ /* 0x002362000c1e1900 */
[C---:B------:R-:W-:Y:S02]  /*4eb0*/  IADD3 R23, R8.reuse, 0x1000, RZ ;  /* 0x0000100008177810 */ /* 0x040fe40007ffe0ff */
[----:B------:R-:W-:-:S03]  /*4ec0*/  IADD3 R9, R8, 0x1400, RZ ;  /* 0x0000140008097810 */ /* 0x000fc60007ffe0ff */
[----:B------:R-:W-:-:S04]  /*4ed0*/  IMAD.WIDE.U32 R22, R23, 0x4, R14 ;  /* 0x0000000417167825 */ /* 0x000fc800078e000e */
[--C-:B0-----:R-:W-:Y:S01]  /*4ee0*/  IMAD.WIDE.U32 R18, R9, 0x4, R14.reuse ;  /* 0x0000000409127825 */ /* 0x101fe200078e000e */
[C---:B------:R-:W-:Y:S01]  /*4ef0*/  IADD3 R9, R8.reuse, 0x1800, RZ ;  /* 0x0000180008097810 */ /* 0x040fe20007ffe0ff */
[----:B------:R0:W5:Y:S04]  /*4f00*/  LDG.E R22, [R22.64] ;  /* 0x0000001016167981 */ /* 0x000168000c1e1900 */
[----:B-1----:R-:W-:Y:S01]  /*4f10*/  IMAD.WIDE.U32 R10, R9, 0x4, R14 ;  /* 0x00000004090a7825 */ /* 0x002fe200078e000e */
[----:B------:R1:W5:Y:S04]  /*4f20*/  LDG.E R18, [R18.64] ;  /* 0x0000001012127981 */ /* 0x000368000c1e1900 */
[----:B-1----:R1:W5:Y:S01]  /*4f30*/  LDG.E R19, [R10.64] ;  /* 0x000000100a137981 */ /* 0x002362000c1e1900 */
[----:B------:R-:W-:-:S02]  /*4f40*/  IADD3 R9, R8, 0x1c00, RZ ;  /* 0x00001c0008097810 */ /* 0x000fc40007ffe0ff */
[C---:B------:R-:W-:Y:S02]  /*4f50*/  IADD3 R25, R8.reuse, 0x2000, RZ ;  /* 0x0000200008197810 */ /* 0x040fe40007ffe0ff */
[C---:B------:R-:W-:Y:S02]  /*4f60*/  IADD3 R29, R8.reuse, 0x2400, RZ ;  /* 0x00002400081d7810 */ /* 0x040fe40007ffe0ff */
[----:B0-----:R-:W-:Y:S01]  /*4f70*/  IADD3 R23, R8, 0x2800, RZ ;  /* 0x0000280008177810 */ /* 0x001fe20007ffe0ff */
[----:B-1----:R-:W-:-:S05]  /*4f80*/  IMAD.WIDE.U32 R10, R9, 0x4, R14 ;  /* 0x00000004090a7825 */ /* 0x002fca00078e000e */
[----:B------:R0:W5:Y:S02]  /*4f90*/  LDG.E R9, [R10.64] ;  /* 0x000000100a097981 */ /* 0x000164000c1e1900 */
[----:B0-----:R-:W-:-:S06]  /*4fa0*/  IMAD.WIDE.U32 R10, R25, 0x4, R14 ;  /* 0x00000004190a7825 */ /* 0x001fcc00078e000e */
[----:B------:R0:W5:Y:S01]  /*4fb0*/  LDG.E R10, [R10.64] ;  /* 0x000000100a0a7981 */ /* 0x000162000c1e1900 */
[----:B------:R-:W-:-:S03]  /*4fc0*/  IADD3 R25, R8, 0x3400, RZ ;  /* 0x0000340008197810 */ /* 0x000fc60007ffe0ff */
[----:B--2---:R-:W-:Y:S04]  /*4fd0*/  STS [R8.X4+0x400], R16 ;  /* 0x0004001008007388 */ /* 0x004fe80000004800 */
[----:B---3--:R-:W-:Y:S04]  /*4fe0*/  STS [R8.X4+0x2400], R20 ;  /* 0x0024001408007388 */ /* 0x008fe80000004800 */
[----:B----4-:R1:W-:Y:S04]  /*4ff0*/  STS [R8.X4+0x1400], R17 ;  /* 0x0014001108007388 */ /* 0x0103e80000004800 */
[----:B-----5:R2:W-:Y:S01]  /*5000*/  STS [R8.X4+0x3400], R21 ;  /* 0x0034001508007388 */ /* 0x0205e20000004800 */
[----:B-1----:R-:W-:-:S04]  /*5010*/  IMAD.WIDE.U32 R16, R29, 0x4, R14 ;  /* 0x000000041d107825 */ /* 0x002fc800078e000e */
[----:B--2---:R-:W-:Y:S01]  /*5020*/  IMAD.WIDE.U32 R20, R23, 0x4, R14 ;  /* 0x0000000417147825 */ /* 0x004fe200078e000e */
[C---:B------:R-:W-:Y:S01]  /*5030*/  IADD3 R23, R8.reuse, 0x2c00, RZ ;  /* 0x00002c0008177810 */ /* 0x040fe20007ffe0ff */
[----:B0-----:R0:W2:Y:S01]  /*5040*/  LDG.E R11, [R16.64] ;  /* 0x00000010100b7981 */ /* 0x0010a2000c1e1900 */
[----:B------:R-:W-:-:S03]  /*5050*/  IADD3 R29, R8, 0x3800, RZ ;  /* 0x00003800081d7810 */ /* 0x000fc60007ffe0ff */
[----:B------:R1:W3:Y:S01]  /*5060*/  LDG.E R20, [R20.64] ;  /* 0x0000001014147981 */ /* 0x0002e2000c1e1900 */
[----:B0-----:R-:W-:Y:S01]  /*5070*/  IMAD.WIDE.U32 R16, R23, 0x4, R14 ;  /* 0x0000000417107825 */ /* 0x001fe200078e000e */
[----:B------:R-:W-:-:S04]  /*5080*/  IADD3 R23, R8, 0x3000, RZ ;  /* 0x0000300008177810 */ /* 0x000fc80007ffe0ff */
[----:B-1----:R0:W4:Y:S04]  /*5090*/  LDG.E R21, [R16.64] ;  /* 0x0000001010157981 */ /* 0x002128000c1e1900 */
[----:B------:R1:W-:Y:S01]  /*50a0*/  STS [R8.X4+0x4400], R22 ;  /* 0x0044001608007388 */ /* 0x0003e20000004800 */
[----:B0-----:R-:W-:-:S05]  /*50b0*/  IMAD.WIDE.U32 R16, R23, 0x4, R14 ;  /* 0x0000000417107825 */ /* 0x001fca00078e000e */
[----:B------:R0:W5:Y:S01]  /*50c0*/  LDG.E R23, [R16.64] ;  /* 0x0000001010177981 */ /* 0x000162000c1e1900 */
[----:B-1----:R-:W-:-:S03]  /*50d0*/  IADD3 R22, R8, 0x3c00, RZ ;  /* 0x00003c0008167810 */ /* 0x002fc60007ffe0ff */
[----:B------:R-:W-:Y:S01]  /*50e0*/  STS [R8.X4+0x5400], R18 ;  /* 0x0054001208007388 */ /* 0x000fe20000004800 */
[----:B0-----:R-:W-:-:S03]  /*50f0*/  IMAD.WIDE.U32 R16, R29, 0x4, R14 ;  /* 0x000000041d107825 */ /* 0x001fc600078e000e */
[----:B------:R0:W-:Y:S04]  /*5100*/  STS [R8.X4+0x6400], R19 ;  /* 0x0064001308007388 */ /* 0x0001e80000004800 */
[----:B------:R1:W5:Y:S01]  /*5110*/  LDG.E R29, [R16.64] ;  /* 0x00000010101d7981 */ /* 0x000362000c1e1900 */
[----:B0-----:R-:W-:-:S04]  /*5120*/  IMAD.WIDE.U32 R18, R25, 0x4, R14 ;  /* 0x0000000419127825 */ /* 0x001fc800078e000e */
[----:B-1----:R-:W-:Y:S01]  /*5130*/  IMAD.WIDE.U32 R16, R22, 0x4, R14 ;  /* 0x0000000416107825 */ /* 0x002fe200078e000e */
[----:B------:R-:W5:Y:S04]  /*5140*/  LDG.E R25, [R18.64] ;  /* 0x0000001012197981 */ /* 0x000f68000c1e1900 */
[----:B------:R-:W5:Y:S04]  /*5150*/  LDG.E R22, [R16.64] ;  /* 0x0000001010167981 */ /* 0x000f68000c1e1900 */
[----:B------:R-:W-:Y:S04]  /*5160*/  STS [R8.X4+0x7400], R9 ;  /* 0x0074000908007388 */ /* 0x000fe80000004800 */
[----:B------:R-:W-:Y:S04]  /*5170*/  STS [R8.X4+0x8400], R10 ;  /* 0x0084000a08007388 */ /* 0x000fe80000004800 */
[----:B--2---:R-:W-:Y:S04]  /*5180*/  STS [R8.X4+0x9400], R11 ;  /* 0x0094000b08007388 */ /* 0x004fe80000004800 */
[----:B---3--:R-:W-:Y:S04]  /*5190*/  STS [R8.X4+0xa400], R20 ;  /* 0x00a4001408007388 */ /* 0x008fe80000004800 */
[----:B----4-:R-:W-:Y:S04]  /*51a0*/  STS [R8.X4+0xb400], R21 ;  /* 0x00b4001508007388 */ /* 0x010fe80000004800 */
[----:B-----5:R-:W-:Y:S04]  /*51b0*/  STS [R8.X4+0xc400], R23 ;  /* 0x00c4001708007388 */ /* 0x020fe80000004800 */
[----:B------:R-:W-:Y:S04]  /*51c0*/  STS [R8.X4+0xe400], R29 ;  /* 0x00e4001d08007388 */ /* 0x000fe80000004800 */
[----:B------:R-:W-:Y:S04]  /*51d0*/  STS [R8.X4+0xd400], R25 ;  /* 0x00d4001908007388 */ /* 0x000fe80000004800 */
[----:B------:R0:W-:Y:S02]  /*51e0*/  STS [R8.X4+0xf400], R22 ;  /* 0x00f4001608007388 */ /* 0x0001e40000004800 */
[----:B0-----:R-:W-:-:S04]  /*51f0*/  IADD3 R8, R8, 0x4000, RZ ;  /* 0x0000400008087810 */ /* 0x001fc80007ffe0ff */
[----:B------:R-:W-:-:S13]  /*5200*/  ISETP.GE.U32.AND P4, PT, R8, -0x2f00, PT ;  /* 0xffffd1000800780c */ /* 0x000fda0003f86070 */
[----:B------:R-:W-:Y:S05]  /*5210*/  @!P4 BRA `(.L_x_105) ;  /* 0xfffffbe00000c947 */ /* 0x000fea000383ffff */
.L_x_104:
[----:B------:R-:W-:Y:S05]  /*5220*/  BSYNC B3 ;  /* 0x0000000000037941 */ /* 0x000fea0003800000 */
.L_x_103:
[C---:B------:R-:W-:Y:S01]  /*5230*/  ISETP.GE.U32.AND P4, PT, R8.reuse, 0x100, PT ;  /* 0x000001000800780c */ /* 0x040fe20003f86070 */
[----:B------:R-:W-:Y:S01]  /*5240*/  BSSY B3, `(.L_x_106) ;  /* 0x0000027000037945 */ /* 0x000fe20003800000 */
[----:B------:R-:W-:-:S04]  /*5250*/  IADD3 R9, -R8, 0x100, RZ ;  /* 0x0000010008097810 */ /* 0x000fc80007ffe1ff */
[----:B------:R-:W-:-:S13]  /*5260*/  ISETP.LE.U32.OR P4, PT, R9, 0x1000, P4 ;  /* 0x000010000900780c */ /* 0x000fda0002783470 */
[----:B------:R-:W-:Y:S05]  /*5270*/  @P4 BRA `(.L_x_107) ;  /* 0x0000023000004947 */ /* 0x000fea0003800000 */
[C---:B------:R-:W-:Y:S02]  /*5280*/  LEA R10, P0, R7.reuse, UR8, 0xa ;  /* 0x00000008070a7c11 */ /* 0x040fe4000f8050ff */
[C---:B------:R-:W-:Y:S02]  /*5290*/  IADD3 R19, R8.reuse, 0x800, RZ ;  /* 0x0000080008137810 */ /* 0x040fe40007ffe0ff */
[----:B------:R-:W-:Y:S02]  /*52a0*/  LEA.HI.X R11, R7, UR13, RZ, 0xa, P0 ;  /* 0x0000000d070b7c11 */ /* 0x000fe400080f54ff */
[C---:B------:R-:W-:Y:S02]  /*52b0*/  IADD3 R17, R8.reuse, 0x400, RZ ;  /* 0x0000040008117810 */ /* 0x040fe40007ffe0ff */
[C---:B------:R-:W-:Y:S01]  /*52c0*/  IADD3 R23, R8.reuse, 0x1000, RZ ;  /* 0x0000100008177810 */ /* 0x040fe20007ffe0ff */
[C---:B------:R-:W-:Y:S01]  /*52d0*/  IMAD.WIDE.U32 R14, R8.reuse, 0x4, R10 ;  /* 0x00000004080e7825 */ /* 0x040fe200078e000a */
[----:B------:R-:W-:-:S03]  /*52e0*/  IADD3 R21, R8, 0xc00, RZ ;  /* 0x00000c0008157810 */ /* 0x000fc60007ffe0ff */
[--C-:B------:R-:W-:Y:S01]  /*52f0*/  IMAD.WIDE.U32 R18, R19, 0x4, R10.reuse ;  /* 0x0000000413127825 */ /* 0x100fe200078e000a */
[----:B------:R0:W2:Y:S01]  /*5300*/  LDG.E R9, [R14.64] ;  /* 0x000000100e097981 */ /* 0x0000a2000c1e1900 */
[C---:B------:R-:W-:Y:S02]  /*5310*/  IADD3 R29, R8.reuse, 0x1400, RZ ;  /* 0x00001400081d7810 */ /* 0x040fe40007ffe0ff */
[--C-:B------:R-:W-:Y:S02]  /*5320*/  IMAD.WIDE.U32 R16, R17, 0x4, R10.reuse ;  /* 0x0000000411107825 */ /* 0x100fe400078e000a */
[----:B------:R1:W3:Y:S01]  /*5330*/  LDG.E R19, [R18.64] ;  /* 0x0000001012137981 */ /* 0x0002e2000c1e1900 */
[----:B------:R-:W-:Y:S01]  /*5340*/  IADD3 R25, R8, 0x1c00, RZ ;  /* 0x00001c0008197810 */ /* 0x000fe20007ffe0ff */
[--C-:B------:R-:W-:Y:S02]  /*5350*/  IMAD.WIDE.U32 R20, R21, 0x4, R10.reuse ;  /* 0x0000000415147825 */ /* 0x100fe400078e000a */
[----:B------:R4:W5:Y:S02]  /*5360*/  LDG.E R22, [R16.64] ;  /* 0x0000001010167981 */ /* 0x000964000c1e1900 */
[----:B0-----:R-:W-:-:S02]  /*5370*/  IMAD.WIDE.U32 R14, R23, 0x4, R10 ;  /* 0x00000004170e7825 */ /* 0x001fc400078e000a */
[----:B------:R-:W5:Y:S01]  /*5380*/  LDG.E R21, [R20.64] ;  /* 0x0000001014157981 */ /* 0x000f62000c1e1900 */
[----:B-1----:R-:W-:-:S03]  /*5390*/  IADD3 R18, R8, 0x1800, RZ ;  /* 0x0000180008127810 */ /* 0x002fc60007ffe0ff */
[----:B------:R0:W5:Y:S01]  /*53a0*/  LDG.E R23, [R14.64] ;  /* 0x000000100e177981 */ /* 0x000162000c1e1900 */
[----:B----4-:R-:W-:-:S06]  /*53b0*/  IMAD.WIDE.U32 R16, R29, 0x4, R10 ;  /* 0x000000041d107825 */ /* 0x010fcc00078e000a */
[----:B------:R-:W4:Y:S01]  /*53c0*/  LDG.E R17, [R16.64] ;  /* 0x0000001010117981 */ /* 0x000f22000c1e1900 */
[----:B0-----:R-:W-:-:S04]  /*53d0*/  IMAD.WIDE.U32 R14, R18, 0x4, R10 ;  /* 0x00000004120e7825 */ /* 0x001fc800078e000a */
[----:B------:R-:W-:Y:S02]  /*53e0*/  IMAD.WIDE.U32 R10, R25, 0x4, R10 ;  /* 0x00000004190a7825 */ /* 0x000fe400078e000a */
[----:B------:R-:W4:Y:S04]  /*53f0*/  LDG.E R25, [R14.64] ;  /* 0x000000100e197981 */ /* 0x000f28000c1e1900 */
[----:B------:R-:W4:Y:S01]  /*5400*/  LDG.E R11, [R10.64] ;  /* 0x000000100a0b7981 */ /* 0x000f22000c1e1900 */
[----:B------:R-:W-:-:S03]  /*5410*/  PLOP3.LUT P0, PT, PT, PT, PT, 0x8, 0x0 ;  /* 0x000000000000781c */ /* 0x000fc60003f0e170 */
[----:B--2---:R-:W-:Y:S04]  /*5420*/  STS [R8.X4+0x400], R9 ;  /* 0x0004000908007388 */ /* 0x004fe80000004800 */
[----:B---3--:R-:W-:Y:S04]  /*5430*/  STS [R8.X4+0x2400], R19 ;  /* 0x0024001308007388 */ /* 0x008fe80000004800 */
[----:B-----5:R-:W-:Y:S04]  /*5440*/  STS [R8.X4+0x1400], R22 ;  /* 0x0014001608007388 */ /* 0x020fe80000004800 */
[----:B------:R-:W-:Y:S04]  /*5450*/  STS [R8.X4+0x3400], R21 ;  /* 0x0034001508007388 */ /* 0x000fe80000004800 */
[----:B------:R-:W-:Y:S04]  /*5460*/  STS [R8.X4+0x4400], R23 ;  /* 0x0044001708007388 */ /* 0x000fe80000004800 */
[----:B----4-:R-:W-:Y:S04]  /*5470*/  STS [R8.X4+0x5400], R17 ;  /* 0x0054001108007388 */ /* 0x010fe80000004800 */
[----:B------:R-:W-:Y:S04]  /*5480*/  STS [R8.X4+0x6400], R25 ;  /* 0x0064001908007388 */ /* 0x000fe80000004800 */
[----:B------:R0:W-:Y:S02]  /*5490*/  STS [R8.X4+0x7400], R11 ;  /* 0x0074000b08007388 */ /* 0x0001e40000004800 */
[----:B0-----:R-:W-:-:S02]  /*54a0*/  IADD3 R8, R8, 0x2000, RZ ;  /* 0x0000200008087810 */ /* 0x001fc40007ffe0ff */
.L_x_107:
[----:B------:R-:W-:Y:S05]  /*54b0*/  BSYNC B3 ;  /* 0x0000000000037941 */ /* 0x000fea0003800000 */
.L_x_106:
[----:B------:R-:W-:-:S13]  /*54c0*/  ISETP.LT.U32.OR P0, PT, R8, 0x100, P0 ;  /* 0x000001000800780c */ /* 0x000fda0000701470 */
[----:B------:R-:W-:Y:S05]  /*54d0*/  @!P0 BRA `(.L_x_100) ;  /* 0x0000011000008947 */ /* 0x000fea0003800000 */
[C---:B------:R-:W-:Y:S02]  /*54e0*/  LEA R10, P0, R7.reuse, UR8, 0xa ;  /* 0x00000008070a7c11 */ /* 0x040fe4000f8050ff */
[C---:B------:R-:W-:Y:S02]  /*54f0*/  IADD3 R15, R8.reuse, 0x400, RZ ;  /* 0x00000400080f7810 */ /* 0x040fe40007ffe0ff */
[----:B------:R-:W-:Y:S02]  /*5500*/  LEA.HI.X R11, R7, UR13, RZ, 0xa, P0 ;  /* 0x0000000d070b7c11 */ /* 0x000fe400080f54ff */
[C---:B------:R-:W-:Y:S02]  /*5510*/  IADD3 R17, R8.reuse, 0x800, RZ ;  /* 0x0000080008117810 */ /* 0x040fe40007ffe0ff */
[C---:B------:R-:W-:Y:S01]  /*5520*/  IADD3 R7, R8.reuse, 0xc00, RZ ;  /* 0x00000c0008077810 */ /* 0x040fe20007ffe0ff */
[----:B------:R-:W-:-:S04]  /*5530*/  IMAD.WIDE.U32 R18, R8, 0x4, R10 ;  /* 0x0000000408127825 */ /* 0x000fc800078e000a */
[--C-:B------:R-:W-:Y:S02]  /*5540*/  IMAD.WIDE.U32 R14, R15, 0x4, R10.reuse ;  /* 0x000000040f0e7825 */ /* 0x100fe400078e000a */
[----:B------:R-:W2:Y:S02]  /*5550*/  LDG.E R19, [R18.64] ;  /* 0x0000001012137981 */ /* 0x000ea4000c1e1900 */
[--C-:B------:R-:W-:Y:S02]  /*5560*/  IMAD.WIDE.U32 R16, R17, 0x4, R10.reuse ;  /* 0x0000000411107825 */ /* 0x100fe400078e000a */
[----:B------:R-:W3:Y:S02]  /*5570*/  LDG.E R15, [R14.64] ;  /* 0x000000100e0f7981 */ /* 0x000ee4000c1e1900 */
[----:B------:R-:W-:Y:S02]  /*5580*/  IMAD.WIDE.U32 R10, R7, 0x4, R10 ;  /* 0x00000004070a7825 */ /* 0x000fe400078e000a */
[----:B------:R-:W4:Y:S04]  /*5590*/  LDG.E R17, [R16.64] ;  /* 0x0000001010117981 */ /* 0x000f28000c1e1900 */
[----:B------:R-:W5:Y:S04]  /*55a0*/  LDG.E R11, [R10.64] ;  /* 0x000000100a0b7981 */ /* 0x000f68000c1e1900 */
[----:B--2---:R0:W-:Y:S04]  /*55b0*/  STS [R8.X4+0x400], R19 ;  /* 0x0004001308007388 */ /* 0x0041e80000004800 */
[----:B---3--:R0:W-:Y:S04]  /*55c0*/  STS [R8.X4+0x1400], R15 ;  /* 0x0014000f08007388 */ /* 0x0081e80000004800 */
[----:B----4-:R0:W-:Y:S04]  /*55d0*/  STS [R8.X4+0x2400], R17 ;  /* 0x0024001108007388 */ /* 0x0101e80000004800 */
[----:B-----5:R0:W-:Y:S02]  /*55e0*/  STS [R8.X4+0x3400], R11 ;  /* 0x0034000b08007388 */ /* 0x0201e40000004800 */
.L_x_100:
[----:B------:R-:W-:Y:S05]  /*55f0*/  BSYNC B2 ;  /* 0x0000000000027941 */ /* 0x000fea0003800000 */
.L_x_99:
[----:B------:R-:W-:Y:S01]  /*5600*/  BAR.SYNC.DEFER_BLOCKING 0x0 ;  /* 0x0000000000007b1d */ /* 0x000fe20000010000 */
[----:B01----:R-:W-:-:S02]  /*5610*/  IMAD.MOV.U32 R9, RZ, RZ, RZ ;  /* 0x000000ffff097224 */ /* 0x003fc400078e00ff */
[----:B------:R-:W-:Y:S02]  /*5620*/  IMAD.MOV.U32 R11, RZ, RZ, RZ ;  /* 0x000000ffff0b7224 */ /* 0x000fe400078e00ff */
[----:B------:R-:W-:Y:S01]  /*5630*/  IMAD.MOV.U32 R7, RZ, RZ, RZ ;  /* 0x000000ffff077224 */ /* 0x000fe200078e00ff */
[----:B------:R-:W-:Y:S01]  /*5640*/  BSSY B2, `(.L_x_108) ;  /* 0x0000007000027945 */ /* 0x000fe20003800000 */
[----:B------:R-:W-:Y:S05]  /*5650*/  @P3 BRA `(.L_x_109) ;  /* 0x0000005000003947 */ /* 0x000fea0003800000 */
[----:B------:R-:W-:-:S04]  /*5660*/  IADD3 R7, R24, 0x1, RZ ;  /* 0x0000000118077810 */ /* 0x000fc80007ffe0ff */
[----:B------:R-:W-:Y:S02]  /*5670*/  ISETP.GT.U32.AND P0, PT, R7, 0xff, PT ;  /* 0x000000ff0700780c */ /* 0x000fe40003f04070 */
[----:B------:R-:W-:Y:S11]  /*5680*/  LDS R7, [R24.X4+0x400] ;  /* 0x0004000018077984 */ /* 0x000ff60000004800 */
[----:B------:R-:W0:Y:S02]  /*5690*/  @!P0 LDS R8, [R24.X4+0x404] ;  /* 0x0004040018088984 */ /* 0x000e240000004800 */
[----:B0-----:R-:W-:-:S02]  /*56a0*/  @!P0 IMAD.IADD R7, R7, 0x1, R8 ;  /* 0x0000000107078824 */ /* 0x001fc400078e0208 */
.L_x_109:
[----:B------:R-:W-:Y:S05]  /*56b0*/  BSYNC B2 ;  /* 0x0000000000027941 */ /* 0x000fea0003800000 */
.L_x_108:
[----:B------:R-:W-:Y:S01]  /*56c0*/  BAR.SYNC.DEFER_BLOCKING 0x0 ;  /* 0x0000000000007b1d */ /* 0x000fe20000010000 */
[----:B------:R-:W-:-:S05]  /*56d0*/  IMAD.MOV.U32 R15, RZ, RZ, RZ ;  /* 0x000000ffff0f7224 */ /* 0x000fca00078e00ff */
[----:B------:R-:W-:Y:S01]  /*56e0*/  BSSY B2, `(.L_x_110) ;  /* 0x0000009000027945 */ /* 0x000fe20003800000 */
[----:B------:R0:W-:Y:S04]  /*56f0*/  @!P3 STS [R24.X4+0x400], R7 ;  /* 0x000400071800b388 */ /* 0x0001e80000004800 */
[----:B------:R-:W-:Y:S06]  /*5700*/  BAR.SYNC.DEFER_BLOCKING 0x0 ;  /* 0x0000000000007b1d */ /* 0x000fec0000010000 */
[----:B------:R-:W-:Y:S05]  /*5710*/  @P3 BRA `(.L_x_111) ;  /* 0x0000005000003947 */ /* 0x000fea0003800000 */
[----:B0-----:R-:W-:Y:S01]  /*5720*/  IADD3 R7, R24, 0x2, RZ ;  /* 0x0000000218077810 */ /* 0x001fe20007ffe0ff */
[----:B------:R-:W-:Y:S03]  /*5730*/  LDS R9, [R24.X4+0x400] ;  /* 0x0004000018097984 */ /* 0x000fe60000004800 */
[----:B------:R-:W-:-:S13]  /*5740*/  ISETP.GT.U32.AND P0, PT, R7, 0xff, PT ;  /* 0x000000ff0700780c */ /* 0x000fda0003f04070 */
[----:B------:R-:W0:Y:S02]  /*5750*/  @!P0 LDS R8, [R24.X4+0x408] ;  /* 0x0004080018088984 */ /* 0x000e240000004800 */
[----:B0-----:R-:W-:Y:S02]  /*5760*/  @!P0 IMAD.IADD R9, R9, 0x1, R8 ;  /* 0x0000000109098824 */ /* 0x001fe400078e0208 */
.L_x_111:
[----:B0-----:R-:W-:Y:S05]  /*5770*/  BSYNC B2 ;  /* 0x0000000000027941 */ /* 0x001fea0003800000 */
.L_x_110:
        /* <DEDUP_REMOVED lines=11> */
.L_x_113:
[----:B0-----:R-:W-:Y:S05]  /*5830*/  BSYNC B2 ;  /* 0x0000000000027941 */ /* 0x001fea0003800000 */
.L_x_112:
        /* <DEDUP_REMOVED lines=11> */
.L_x_115:
[----:B0-----:R-:W-:Y:S05]  /*58f0*/  BSYNC B2 ;  /* 0x0000000000027941 */ /* 0x001fea0003800000 */
.L_x_114:
[----:B------:R-:W-:Y:S01]  /*5900*/  BAR.SYNC.DEFER_BLOCKING 0x0 ;  /* 0x0000000000007b1d */ /* 0x000fe20000010000 */
[----:B------:R-:W-:-:S05]  /*5910*/  IMAD.MOV.U32 R11, RZ, RZ, RZ ;  /* 0x000000ffff0b7224 */ /* 0x000fca00078e00ff */
[----:B------:R-:W-:Y:S01]  /*5920*/  BSSY B2, `(.L_x_116) ;  /* 0x0000009000027945 */ /* 0x000fe20003800000 */
[----:B------:R0:W-:Y:S04]  /*5930*/  @!P3 STS [R24.X4+0x400], R15 ;  /* 0x0004000f1800b388 */ /* 0x0001e80000004800 */
[----:B------:R-:W-:Y:S06]  /*5940*/  BAR.SYNC.DEFER_BLOCKING 0x0 ;  /* 0x0000000000007b1d */ /* 0x000fec0000010000 */
[----:B------:R-:W-:Y:S05]  /*5950*/  @P3 BRA `(.L_x_117) ;  /* 0x0000005000003947 */ /* 0x000fea0003800000 */
[----:B0-----:R-:W-:-:S04]  /*5960*/  IADD3 R7, R24, 0x10, RZ ;  /* 0x0000001018077810 */ /* 0x001fc80007ffe0ff */
[----:B------:R-:W-:Y:S02]  /*5970*/  ISETP.GT.U32.AND P0, PT, R7, 0xff, PT ;  /* 0x000000ff0700780c */ /* 0x000fe40003f04070 */
[----:B------:R-:W-:Y:S11]  /*5980*/  LDS R7, [R24.X4+0x400] ;  /* 0x0004000018077984 */ /* 0x000ff60000004800 */
[----:B------:R-:W0:Y:S02]  /*5990*/  @!P0 LDS R8, [R24.X4+0x440] ;  /* 0x0004400018088984 */ /* 0x000e240000004800 */
[----:B0-----:R-:W-:-:S02]  /*59a0*/  @!P0 IMAD.IADD R7, R7, 0x1, R8 ;  /* 0x0000000107078824 */ /* 0x001fc400078e0208 */
.L_x_117:
[----:B0-----:R-:W-:Y:S05]  /*59b0*/  BSYNC B2 ;  /* 0x0000000000027941 */ /* 0x001fea0003800000 */
.L_x_116:
        /* <DEDUP_REMOVED lines=11> */
.L_x_119:
[----:B0-----:R-:W-:Y:S05]  /*5a70*/  BSYNC B2 ;  /* 0x0000000000027941 */ /* 0x001fea0003800000 */
.L_x_118:
        /* <DEDUP_REMOVED lines=11> */
.L_x_121:
[----:B0-----:R-:W-:Y:S05]  /*5b30*/  BSYNC B2 ;  /* 0x0000000000027941 */ /* 0x001fea0003800000 */
.L_x_120:
[----:B------:R-:W-:Y:S01]  /*5b40*/  BAR.SYNC.DEFER_BLOCKING 0x0 ;  /* 0x0000000000007b1d */ /* 0x000fe20000010000 */
[----:B------:R-:W-:-:S05]  /*5b50*/  IMAD.MOV.U32 R9, RZ, RZ, R13 ;  /* 0x000000ffff097224 */ /* 0x000fca00078e000d */
        /* <DEDUP_REMOVED lines=9> */
.L_x_123:
[----:B0-----:R-:W-:Y:S05]  /*5bf0*/  BSYNC B2 ;  /* 0x0000000000027941 */ /* 0x001fea0003800000 */
.L_x_122:
[----:B------:R-:W-:Y:S06]  /*5c00*/  BAR.SYNC.DEFER_BLOCKING 0x0 ;  /* 0x0000000000007b1d */ /* 0x000fec0000010000 */
[----:B------:R-:W-:Y:S01]  /*5c10*/  BSSY B2, `(.L_x_124) ;  /* 0x000000f000027945 */ /* 0x000fe20003800000 */
[----:B------:R0:W-:Y:S04]  /*5c20*/  @!P3 STS [R24.X4+0x400], R15 ;  /* 0x0004000f1800b388 */ /* 0x0001e80000004800 */
[----:B------:R-:W-:Y:S06]  /*5c30*/  BAR.SYNC.DEFER_BLOCKING 0x0 ;  /* 0x0000000000007b1d */ /* 0x000fec0000010000 */
[----:B------:R0:W-:Y:S04]  /*5c40*/  @!P2 STS.64 [0x808], R8 ;  /* 0x00080808ff00a388 */ /* 0x0001e80000000a00 */
[----:B------:R-:W-:Y:S06]  /*5c50*/  BAR.SYNC.DEFER_BLOCKING 0x0 ;  /* 0x0000000000007b1d */ /* 0x000fec0000010000 */
[----:B------:R-:W-:Y:S05]  /*5c60*/  @P3 BRA `(.L_x_125) ;  /* 0x0000009000003947 */ /* 0x000fea0003800000 */
[----:B0-----:R-:W-:Y:S01]  /*5c70*/  IADD3 R7, R24, 0x1, RZ ;  /* 0x0000000118077810 */ /* 0x001fe20007ffe0ff */
[----:B------:R-:W-:Y:S01]  /*5c80*/  IMAD.MOV.U32 R10, RZ, RZ, RZ ;  /* 0x000000ffff0a7224 */ /* 0x000fe200078e00ff */
[----:B------:R-:W-:Y:S02]  /*5c90*/  LDS R8, [R24.X4+0x400] ;  /* 0x0004000018087984 */ /* 0x000fe40000004800 */
[----:B------:R-:W-:-:S13]  /*5ca0*/  ISETP.GT.U32.AND P0, PT, R7, 0xff, PT ;  /* 0x000000ff0700780c */ /* 0x000fda0003f04070 */
[----:B------:R-:W0:Y:S02]  /*5cb0*/  @!P0 LDS R10, [R24.X4+0x404] ;  /* 0x00040400180a8984 */ /* 0x000e240000004800 */
[----:B0-----:R-:W-:-:S04]  /*5cc0*/  ISETP.GT.U32.AND P0, PT, R13, R10, PT ;  /* 0x0000000a0d00720c */ /* 0x001fc80003f04070 */
[----:B------:R-:W-:-:S13]  /*5cd0*/  ISETP.LT.U32.OR P0, PT, R8, R13, !P0 ;  /* 0x0000000d0800720c */ /* 0x000fda0004701470 */
[----:B------:R-:W-:-:S05]  /*5ce0*/  @!P0 IMAD.IADD R25, R13, 0x1, -R10 ;  /* 0x000000010d198824 */ /* 0x000fca00078e0a0a */
[----:B------:R0:W-:Y:S02]  /*5cf0*/  @!P0 STS.64 [0x808], R24 ;  /* 0x00080818ff008388 */ /* 0x0001e40000000a00 */
.L_x_125:
[----:B0-----:R-:W-:Y:S05]  /*5d00*/  BSYNC B2 ;  /* 0x0000000000027941 */ /* 0x001fea0003800000 */
.L_x_124:
[----:B------:R-:W-:Y:S01]  /*5d10*/  BAR.SYNC.DEFER_BLOCKING 0x0 ;  /* 0x0000000000007b1d */ /* 0x000fe20000010000 */
[----:B------:R-:W-:Y:S01]  /*5d20*/  @!P2 IMAD.MOV.U32 R7, RZ, RZ, -0x8 ;  /* 0xfffffff8ff07a424 */ /* 0x000fe200078e00ff */
[----:B------:R-:W-:-:S03]  /*5d30*/  IADD3 R26, R26, 0x1, RZ ;  /* 0x000000011a1a7810 */ /* 0x000fc60007ffe0ff */
[C---:B------:R-:W-:Y:S01]  /*5d40*/  @!P2 IMAD R7, R6.reuse, R7, 0x18 ;  /* 0x000000180607a424 */ /* 0x040fe200078e0207 */
[----:B------:R-:W-:-:S04]  /*5d50*/  IADD3 R6, R6, 0x1, RZ ;  /* 0x0000000106067810 */ /* 0x000fc80007ffe0ff */
[----:B------:R-:W-:Y:S01]  /*5d60*/  ISETP.GE.U32.AND P0, PT, R6, 0x4, PT ;  /* 0x000000040600780c */ /* 0x000fe20003f06070 */
[----:B------:R-:W0:Y:S02]  /*5d70*/  @!P2 LDS.64 R8, [0x808] ;  /* 0x00080800ff08a984 */ /* 0x000e240000000a00 */
[----:B0-----:R-:W-:-:S04]  /*5d80*/  @!P2 SHF.L.U32 R7, R8, R7, RZ ;  /* 0x000000070807a219 */ /* 0x001fc800000006ff */
[----:B------:R-:W-:-:S05]  /*5d90*/  @!P2 LOP3.LUT R8, R7, R12, RZ, 0xfc, !PT ;  /* 0x0000000c0708a212 */ /* 0x000fca00078efcff */
[----:B------:R0:W-:Y:S04]  /*5da0*/  @!P2 STS.64 [0x800], R8 ;  /* 0x00080008ff00a388 */ /* 0x0001e80000000a00 */
[----:B------:R-:W-:Y:S06]  /*5db0*/  BAR.SYNC.DEFER_BLOCKING 0x0 ;  /* 0x0000000000007b1d */ /* 0x000fec0000010000 */
[----:B0-----:R-:W-:Y:S01]  /*5dc0*/  @P0 CALL.REL.NOINC `(.L_x_126) ;  /* 0x0000001000000944 */ /* 0x001fe20003c00000 */
[----:B------:R-:W-:Y:S05]  /*5dd0*/  BRA `(.L_x_127) ;  /* 0xffffd53000007947 */ /* 0x000fea000383ffff */
.L_x_126:
[----:B------:R-:W0:Y:S01]  /*5de0*/  LDS R6, [0x800] ;  /* 0x00080000ff067984 */ /* 0x000e220000000800 */
[----:B------:R-:W-:Y:S01]  /*5df0*/  BSSY B2, `(.L_x_128) ;  /* 0x0000040000027945 */ /* 0x000fe20003800000 */
[----:B------:R-:W-:-:S02]  /*5e00*/  IMAD.MOV.U32 R7, RZ, RZ, RZ ;  /* 0x000000ffff077224 */ /* 0x000fc400078e00ff */
[----:B------:R-:W-:Y:S04]  /*5e10*/  @!P2 STS [0x400], RZ ;  /* 0x000400ffff00a388 */ /* 0x000fe80000000800 */
[----:B------:R-:W-:Y:S06]  /*5e20*/  BAR.SYNC.DEFER_BLOCKING 0x0 ;  /* 0x0000000000007b1d */ /* 0x000fec0000010000 */
[----:B------:R-:W-:Y:S05]  /*5e30*/  @P1 BRA `(.L_x_129) ;  /* 0x000003b000001947 */ /* 0x000fea0003800000 */
[----:B------:R-:W-:Y:S01]  /*5e40*/  ISETP.GE.U32.AND P4, PT, R24, R3, PT ;  /* 0x000000031800720c */ /* 0x000fe20003f86070 */
[----:B------:R-:W-:Y:S01]  /*5e50*/  IMAD.MOV.U32 R8, RZ, RZ, R24 ;  /* 0x000000ffff087224 */ /* 0x000fe200078e0018 */
[----:B------:R-:W-:Y:S11]  /*5e60*/  BSSY B3, `(.L_x_130) ;  /* 0x0000022000037945 */ /* 0x000ff60003800000 */
[----:B------:R1:W2:Y:S02]  /*5e70*/  @P4 LDS R7, [R8.X4+0x820] ;  /* 0x0008200008074984 */ /* 0x0002a40000004800 */
[----:B-1----:R-:W-:-:S04]  /*5e80*/  @P4 IADD3 R8, R8, 0x400, RZ ;  /* 0x0000040008084810 */ /* 0x002fc80007ffe0ff */
[C---:B------:R-:W-:Y:S01]  /*5e90*/  ISETP.GT.U32.AND P3, PT, R3.reuse, R8, PT ;  /* 0x000000080300720c */ /* 0x040fe20003f64070 */
[----:B------:R-:W-:-:S05]  /*5ea0*/  IMAD.IADD R9, R3, 0x1, -R8 ;  /* 0x0000000103097824 */ /* 0x000fca00078e0a08 */
[----:B------:R-:W-:Y:S01]  /*5eb0*/  ISETP.LE.U32.OR P3, PT, R9, 0xc00, !P3 ;  /* 0x00000c000900780c */ /* 0x000fe20005f63470 */
[----:B------:R-:W-:Y:S01]  /*5ec0*/  @P4 IMAD.MOV.U32 R9, RZ, RZ, 0x1 ;  /* 0x00000001ff094424 */ /* 0x000fe200078e00ff */
[----:B0-2---:R-:W-:Y:S01]  /*5ed0*/  ISETP.GT.U32.OR P0, PT, R7, R6, !P4 ;  /* 0x000000060700720c */ /* 0x005fe20006704470 */
[----:B------:R-:W-:-:S12]  /*5ee0*/  IMAD.MOV.U32 R7, RZ, RZ, RZ ;  /* 0x000000ffff077224 */ /* 0x000fd800078e00ff */
[----:B------:R-:W-:Y:S01]  /*5ef0*/  @!P0 IMAD.MOV R9, RZ, RZ, R7 ;  /* 0x000000ffff098224 */ /* 0x000fe200078e0207 */
[----:B------:R-:W-:-:S03]  /*5f00*/  PLOP3.LUT P0, PT, P4, PT, PT, 0x8, 0x0 ;  /* 0x000000000000781c */ /* 0x000fc6000270e170 */
[----:B------:R-:W-:Y:S01]  /*5f10*/  @P4 IMAD.MOV.U32 R7, RZ, RZ, R9 ;  /* 0x000000ffff074224 */ /* 0x000fe200078e0009 */
[----:B------:R-:W-:Y:S05]  /*5f20*/  @P3 BRA `(.L_x_131) ;  /* 0x0000015000003947 */ /* 0x000fea0003800000 */
[----:B------:R-:W-:Y:S02]  /*5f30*/  PLOP3.LUT P0, PT, PT, PT, PT, 0x8, 0x0 ;  /* 0x000000000000781c */ /* 0x000fe40003f0e170 */
[----:B------:R-:W-:Y:S02]  /*5f40*/  IADD3 R17, R3, -0xc00, RZ ;  /* 0xfffff40003117810 */ /* 0x000fe40007ffe0ff */
.L_x_132:
[----:B------:R-:W0:Y:S04]  /*5f50*/  LDS R9, [R8.X4+0x820] ;  /* 0x0008200008097984 */ /* 0x000e280000004800 */
[----:B------:R-:W1:Y:S04]  /*5f60*/  LDS R11, [R8.X4+0x1820] ;  /* 0x00182000080b7984 */ /* 0x000e680000004800 */
[----:B------:R-:W2:Y:S04]  /*5f70*/  LDS R13, [R8.X4+0x2820] ;  /* 0x00282000080d7984 */ /* 0x000ea80000004800 */
[----:B------:R3:W4:Y:S02]  /*5f80*/  LDS R15, [R8.X4+0x3820] ;  /* 0x00382000080f7984 */ /* 0x0007240000004800 */
[----:B---3--:R-:W-:-:S02]  /*5f90*/  IADD3 R8, R8, 0x1000, RZ ;  /* 0x0000100008087810 */ /* 0x008fc40007ffe0ff */
[-C--:B0-----:R-:W-:Y:S02]  /*5fa0*/  ISETP.GT.U32.AND P3, PT, R9, R6.reuse, PT ;  /* 0x000000060900720c */ /* 0x081fe40003f64070 */
[----:B------:R-:W-:Y:S02]  /*5fb0*/  IADD3 R9, R7, 0x1, RZ ;  /* 0x0000000107097810 */ /* 0x000fe40007ffe0ff */
[----:B-1----:R-:W-:-:S09]  /*5fc0*/  ISETP.GT.U32.AND P4, PT, R11, R6, PT ;  /* 0x000000060b00720c */ /* 0x002fd20003f84070 */
[----:B------:R-:W-:Y:S01]  /*5fd0*/  @!P3 IMAD.MOV R9, RZ, RZ, R7 ;  /* 0x000000ffff09b224 */ /* 0x000fe200078e0207 */
[----:B--2---:R-:W-:-:S04]  /*5fe0*/  ISETP.GT.U32.AND P3, PT, R13, R6, PT ;  /* 0x000000060d00720c */ /* 0x004fc80003f64070 */
[----:B------:R-:W-:Y:S01]  /*5ff0*/  IADD3 R7, R9, 0x1, RZ ;  /* 0x0000000109077810 */ /* 0x000fe20007ffe0ff */
[----:B------:R-:W-:Y:S01]  /*6000*/  @!P4 IMAD.MOV R7, RZ, RZ, R9 ;  /* 0x000000ffff07c224 */ /* 0x000fe200078e0209 */
[----:B----4-:R-:W-:-:S04]  /*6010*/  ISETP.GT.U32.AND P4, PT, R15, R6, PT ;  /* 0x000000060f00720c */ /* 0x010fc80003f84070 */
[----:B------:R-:W-:-:S03]  /*6020*/  IADD3 R9, R7, 0x1, RZ ;  /* 0x0000000107097810 */ /* 0x000fc60007ffe0ff */
[----:B------:R-:W-:Y:S01]  /*6030*/  @!P3 IMAD.MOV R9, RZ, RZ, R7 ;  /* 0x000000ffff09b224 */ /* 0x000fe200078e0207 */
[----:B------:R-:W-:-:S04]  /*6040*/  ISETP.GE.U32.AND P3, PT, R8, R17, PT ;  /* 0x000000110800720c */ /* 0x000fc80003f66070 */
[----:B------:R-:W-:Y:S01]  /*6050*/  IADD3 R7, R9, 0x1, RZ ;  /* 0x0000000109077810 */ /* 0x000fe20007ffe0ff */
[----:B------:R-:W-:-:S08]  /*6060*/  @!P4 IMAD.MOV R7, RZ, RZ, R9 ;  /* 0x000000ffff07c224 */ /* 0x000fd000078e0209 */
[----:B------:R-:W-:Y:S05]  /*6070*/  @!P3 BRA `(.L_x_132) ;  /* 0xfffffed00000b947 */ /* 0x000fea000383ffff */
.L_x_131:
[----:B------:R-:W-:Y:S05]  /*6080*/  BSYNC B3 ;  /* 0x0000000000037941 */ /* 0x000fea0003800000 */
.L_x_130:
[C---:B------:R-:W-:Y:S01]  /*6090*/  IMAD.IADD R9, R3.reuse, 0x1, -R8 ;  /* 0x0000000103097824 */ /* 0x040fe200078e0a08 */
[----:B------:R-:W-:Y:S01]  /*60a0*/  ISETP.GT.U32.AND P3, PT, R3, R8, PT ;  /* 0x000000080300720c */ /* 0x000fe20003f64070 */
[----:B------:R-:W-:Y:S03]  /*60b0*/  BSSY B3, `(.L_x_133) ;  /* 0x000000d000037945 */ /* 0x000fe60003800000 */
[----:B------:R-:W-:-:S13]  /*60c0*/  ISETP.LE.U32.OR P3, PT, R9, 0x400, !P3 ;  /* 0x000004000900780c */ /* 0x000fda0005f63470 */
[----:B------:R-:W-:Y:S05]  /*60d0*/  @P3 BRA `(.L_x_134) ;  /* 0x000000a000003947 */ /* 0x000fea0003800000 */
[----:B------:R-:W0:Y:S04]  /*60e0*/  LDS R9, [R8.X4+0x820] ;  /* 0x0008200008097984 */ /* 0x000e280000004800 */
[----:B------:R1:W2:Y:S02]  /*60f0*/  LDS R11, [R8.X4+0x1820] ;  /* 0x00182000080b7984 */ /* 0x0002a40000004800 */
[----:B-1----:R-:W-:Y:S02]  /*6100*/  IADD3 R8, R8, 0x800, RZ ;  /* 0x0000080008087810 */ /* 0x002fe40007ffe0ff */
[----:B0-----:R-:W-:Y:S02]  /*6110*/  ISETP.GT.U32.AND P0, PT, R9, R6, PT ;  /* 0x000000060900720c */ /* 0x001fe40003f04070 */
[----:B------:R-:W-:-:S02]  /*6120*/  IADD3 R9, R7, 0x1, RZ ;  /* 0x0000000107097810 */ /* 0x000fc40007ffe0ff */
[----:B--2---:R-:W-:-:S09]  /*6130*/  ISETP.GT.U32.AND P3, PT, R11, R6, PT ;  /* 0x000000060b00720c */ /* 0x004fd20003f64070 */
[----:B------:R-:W-:Y:S01]  /*6140*/  @!P0 IMAD.MOV R9, RZ, RZ, R7 ;  /* 0x000000ffff098224 */ /* 0x000fe200078e0207 */
[----:B------:R-:W-:-:S04]  /*6150*/  PLOP3.LUT P0, PT, PT, PT, PT, 0x8, 0x0 ;  /* 0x000000000000781c */ /* 0x000fc80003f0e170 */
[----:B------:R-:W-:Y:S01]  /*6160*/  IADD3 R7, R9, 0x1, RZ ;  /* 0x0000000109077810 */ /* 0x000fe20007ffe0ff */
[----:B------:R-:W-:-:S03]  /*6170*/  @!P3 IMAD.MOV R7, RZ, RZ, R9 ;  /* 0x000000ffff07b224 */ /* 0x000fc600078e0209 */
.L_x_134:
[----:B------:R-:W-:Y:S05]  /*6180*/  BSYNC B3 ;  /* 0x0000000000037941 */ /* 0x000fea0003800000 */
.L_x_133:
[----:B------:R-:W-:-:S13]  /*6190*/  ISETP.LT.U32.OR P0, PT, R8, R3, P0 ;  /* 0x000000030800720c */ /* 0x000fda0000701470 */
[----:B------:R-:W0:Y:S02]  /*61a0*/  @P0 LDS R9, [R8.X4+0x820] ;  /* 0x0008200008090984 */ /* 0x000e240000004800 */
[----:B0-----:R-:W-:Y:S02]  /*61b0*/  ISETP.GT.U32.OR P3, PT, R9, R6, !P0 ;  /* 0x000000060900720c */ /* 0x001fe40004764470 */
[----:B------:R-:W-:-:S11]  /*61c0*/  @P0 IADD3 R9, R7, 0x1, RZ ;  /* 0x0000000107090810 */ /* 0x000fd60007ffe0ff */
[----:B------:R-:W-:-:S04]  /*61d0*/  @!P3 IMAD.MOV R9, RZ, RZ, R7 ;  /* 0x000000ffff09b224 */ /* 0x000fc800078e0207 */
[----:B------:R-:W-:Y:S02]  /*61e0*/  @P0 IMAD.MOV.U32 R7, RZ, RZ, R9 ;  /* 0x000000ffff070224 */ /* 0x000fe400078e0009 */
.L_x_129:
[----:B------:R-:W-:Y:S05]  /*61f0*/  BSYNC B2 ;  /* 0x0000000000027941 */ /* 0x000fea0003800000 */
.L_x_128:
[----:B------:R-:W1:Y:S01]  /*6200*/  SHFL.DOWN PT, R8, R7, 0x10, 0x1f ;  /* 0x0a001f0007087f89 */ /* 0x000e6200000e0000 */
[----:B------:R-:W-:Y:S01]  /*6210*/  LOP3.LUT P0, RZ, R24, 0x1f, RZ, 0xc0, !PT ;  /* 0x0000001f18ff7812 */ /* 0x000fe2000780c0ff */
[----:B------:R-:W-:Y:S01]  /*6220*/  BSSY B2, `(.L_x_135) ;  /* 0x0000013000027945 */ /* 0x000fe20003800000 */
[----:B-1----:R-:W-:-:S05]  /*6230*/  IMAD.IADD R8, R8, 0x1, R7 ;  /* 0x0000000108087824 */ /* 0x002fca00078e0207 */
[----:B------:R-:W1:Y:S02]  /*6240*/  SHFL.DOWN PT, R9, R8, 0x8, 0x1f ;  /* 0x09001f0008097f89 */ /* 0x000e6400000e0000 */
[----:B-1----:R-:W-:-:S05]  /*6250*/  IMAD.IADD R9, R8, 0x1, R9 ;  /* 0x0000000108097824 */ /* 0x002fca00078e0209 */
[----:B------:R-:W1:Y:S02]  /*6260*/  SHFL.DOWN PT, R10, R9, 0x4, 0x1f ;  /* 0x08801f00090a7f89 */ /* 0x000e6400000e0000 */
[----:B-1----:R-:W-:-:S05]  /*6270*/  IMAD.IADD R10, R9, 0x1, R10 ;  /* 0x00000001090a7824 */ /* 0x002fca00078e020a */
[----:B------:R-:W1:Y:S02]  /*6280*/  SHFL.DOWN PT, R11, R10, 0x2, 0x1f ;  /* 0x08401f000a0b7f89 */ /* 0x000e6400000e0000 */
[----:B-1----:R-:W-:-:S05]  /*6290*/  IMAD.IADD R11, R10, 0x1, R11 ;  /* 0x000000010a0b7824 */ /* 0x002fca00078e020b */
[----:B------:R-:W1:Y:S02]  /*62a0*/  SHFL.DOWN PT, R12, R11, 0x1, 0x1f ;  /* 0x08201f000b0c7f89 */ /* 0x000e6400000e0000 */
[----:B-1----:R-:W-:-:S05]  /*62b0*/  IMAD.IADD R12, R11, 0x1, R12 ;  /* 0x000000010b0c7824 */ /* 0x002fca00078e020c */
[----:B------:R-:W-:-:S13]  /*62c0*/  ISETP.EQ.OR P0, PT, R12, RZ, P0 ;  /* 0x000000ff0c00720c */ /* 0x000fda0000702670 */
[----:B------:R-:W-:Y:S05]  /*62d0*/  @P0 BRA `(.L_x_136) ;  /* 0x0000007000000947 */ /* 0x000fea0003800000 */
[----:B------:R-:W1:Y:S01]  /*62e0*/  S2R R7, SR_LANEID ;  /* 0x0000000000077919 */ /* 0x000e620000000000 */
[----:B------:R-:W2:Y:S01]  /*62f0*/  REDUX.SUM UR15, R12 ;  /* 0x000000000c0f73c4 */ /* 0x000ea2000000c000 */
[----:B------:R-:W-:Y:S02]  /*6300*/  VOTEU.ANY UR14, UPT, PT ;  /* 0x00000000000e7886 */ /* 0x000fe400038e0100 */
[----:B------:R-:W-:-:S06]  /*6310*/  UFLO.U32 UR14, UR14 ;  /* 0x0000000e000e72bd */ /* 0x000fcc00080e0000 */
[----:B-1----:R-:W-:Y:S01]  /*6320*/  ISETP.EQ.U32.AND P0, PT, R7, UR14, PT ;  /* 0x0000000e07007c0c */ /* 0x002fe2000bf02070 */
[----:B--2---:R-:W-:-:S12]  /*6330*/  IMAD.U32 R7, RZ, RZ, UR15 ;  /* 0x0000000fff077e24 */ /* 0x004fd8000f8e00ff */
[----:B------:R1:W-:Y:S02]  /*6340*/  @P0 ATOMS.ADD RZ, [0x400], R7 ;  /* 0x00040007ffff038c */ /* 0x0003e40000000000 */
.L_x_136:
[----:B------:R-:W-:Y:S05]  /*6350*/  BSYNC B2 ;  /* 0x0000000000027941 */ /* 0x000fea0003800000 */
.L_x_135:
[----:B------:R-:W-:Y:S06]  /*6360*/  BAR.SYNC.DEFER_BLOCKING 0x0 ;  /* 0x0000000000007b1d */ /* 0x000fec0000010000 */
[----:B------:R-:W-:Y:S01]  /*6370*/  BSSY B2, `(.L_x_137) ;  /* 0x000000c000027945 */ /* 0x000fe20003800000 */
[----:B------:R-:W-:Y:S05]  /*6380*/  @P2 BRA `(.L_x_138) ;  /* 0x000000a000002947 */ /* 0x000fea0003800000 */
[----:B-1----:R-:W1:Y:S04]  /*6390*/  LDS R7, [0x400] ;  /* 0x00040000ff077984 */ /* 0x002e680000000800 */
[----:B------:R-:W-:Y:S01]  /*63a0*/  STS [RZ], RZ ;  /* 0x000000ffff007388 */ /* 0x000fe20000000800 */
[----:B-1----:R-:W-:-:S13]  /*63b0*/  ISETP.NE.AND P0, PT, R7, RZ, PT ;  /* 0x000000ff0700720c */ /* 0x002fda0003f05270 */
[----:B------:R-:W-:Y:S05]  /*63c0*/  @!P0 BRA `(.L_x_138) ;  /* 0x0000006000008947 */ /* 0x000fea0003800000 */
[----:B------:R-:W-:Y:S02]  /*63d0*/  IMAD.U32 R10, RZ, RZ, UR8 ;  /* 0x00000008ff0a7e24 */ /* 0x000fe4000f8e00ff */
[----:B------:R-:W-:Y:S02]  /*63e0*/  IMAD.U32 R9, RZ, RZ, UR13 ;  /* 0x0000000dff097e24 */ /* 0x000fe4000f8e00ff */
[----:B------:R-:W-:Y:S02]  /*63f0*/  IMAD.MOV.U32 R8, RZ, RZ, R10 ;  /* 0x000000ffff087224 */ /* 0x000fe400078e000a */
[----:B------:R-:W-:-:S03]  /*6400*/  IMAD.U32 R11, RZ, RZ, UR9 ;  /* 0x00000009ff0b7e24 */ /* 0x000fc6000f8e00ff */
[----:B------:R-:W2:Y:S04]  /*6410*/  ATOMG.E.ADD.STRONG.GPU PT, R7, [R8.64+0xc0c], R7 ;  /* 0x000c0c07080779a8 */ /* 0x000ea800081ee1d0 */
[----:B--2---:R1:W-:Y:S02]  /*6420*/  STS [0x4], R7 ;  /* 0x00000407ff007388 */ /* 0x0043e40000000800 */
.L_x_138:
[----:B------:R-:W-:Y:S05]  /*6430*/  BSYNC B2 ;  /* 0x0000000000027941 */ /* 0x000fea0003800000 */
.L_x_137:
[----:B------:R-:W-:Y:S06]  /*6440*/  BAR.SYNC.DEFER_BLOCKING 0x0 ;  /* 0x0000000000007b1d */ /* 0x000fec0000010000 */
[----:B------:R-:W-:Y:S01]  /*6450*/  BSSY B2, `(.L_x_139) ;  /* 0x000001e000027945 */ /* 0x000fe20003800000 */
[----:B------:R-:W-:Y:S05]  /*6460*/  @P1 BRA `(.L_x_140) ;  /* 0x000001c000001947 */ /* 0x000fea0003800000 */
[----:B------:R-:W-:-:S05]  /*6470*/  IMAD.MOV.U32 R10, RZ, RZ, R24 ;  /* 0x000000ffff0a7224 */ /* 0x000fca00078e0018 */
.L_x_143:
[----:B01----:R-:W1:Y:S01]  /*6480*/  LDS R7, [R10.X4+0x820] ;  /* 0x000820000a077984 */ /* 0x003e620000004800 */
[----:B------:R-:W-:Y:S01]  /*6490*/  YIELD ;  /* 0x0000000000007946 */ /* 0x000fe20003800000 */
[----:B------:R-:W-:Y:S01]  /*64a0*/  BSSY B3, `(.L_x_141) ;  /* 0x0000015000037945 */ /* 0x000fe20003800000 */
[----:B01----:R-:W-:-:S13]  /*64b0*/  ISETP.GT.U32.AND P0, PT, R7, R6, PT ;  /* 0x000000060700720c */ /* 0x003fda0003f04070 */
[----:B------:R-:W-:Y:S05]  /*64c0*/  @!P0 BRA `(.L_x_142) ;  /* 0x0000012000008947 */ /* 0x000fea0003800000 */
[----:B------:R-:W0:Y:S01]  /*64d0*/  S2R R7, SR_LANEID ;  /* 0x0000000000077919 */ /* 0x000e220000000000 */
[----:B------:R-:W-:Y:S02]  /*64e0*/  VOTEU.ANY UR14, UPT, PT ;  /* 0x00000000000e7886 */ /* 0x000fe400038e0100 */
[----:B------:R-:W0:Y:S01]  /*64f0*/  FLO.U32 R12, UR14 ;  /* 0x0000000e000c7d00 */ /* 0x000e2200080e0000 */
[----:B------:R-:W1:Y:S07]  /*6500*/  S2R R8, SR_LTMASK ;  /* 0x0000000000087919 */ /* 0x000e6e0000003900 */
[----:B------:R-:W2:Y:S01]  /*6510*/  POPC R11, UR14 ;  /* 0x0000000e000b7d09 */ /* 0x000ea20008000000 */
[----:B0-----:R-:W-:-:S02]  /*6520*/  ISETP.EQ.U32.AND P0, PT, R12, R7, PT ;  /* 0x000000070c00720c */ /* 0x001fc40003f02070 */
[----:B-1----:R-:W-:-:S06]  /*6530*/  LOP3.LUT R13, R8, UR14, RZ, 0xc0, !PT ;  /* 0x0000000e080d7c12 */ /* 0x002fcc000f8ec0ff */
[----:B------:R-:W0:Y:S05]  /*6540*/  POPC R13, R13 ;  /* 0x0000000d000d7309 */ /* 0x000e2a0000000000 */
[----:B--2---:R-:W1:Y:S04]  /*6550*/  @P0 ATOMS.ADD R11, [RZ], R11 ;  /* 0x0000000bff0b038c */ /* 0x004e680000000000 */
[----:B------:R-:W-:Y:S04]  /*6560*/  LDS R7, [0x4] ;  /* 0x00000400ff077984 */ /* 0x000fe80000000800 */
[----:B-1----:R-:W0:Y:S02]  /*6570*/  SHFL.IDX PT, R12, R11, R12, 0x1f ;  /* 0x00001f0c0b0c7589 */ /* 0x002e2400000e0000 */
[----:B0-----:R-:W-:-:S04]  /*6580*/  IADD3 R7, R7, R12, R13 ;  /* 0x0000000c07077210 */ /* 0x001fc80007ffe00d */
[----:B------:R-:W-:-:S04]  /*6590*/  IADD3 R9, P0, R2, R7, RZ ;  /* 0x0000000702097210 */ /* 0x000fc80007f1e0ff */
[----:B------:R-:W-:Y:S02]  /*65a0*/  LEA.HI.X.SX32 R14, R7, RZ, 0x1, P0 ;  /* 0x000000ff070e7211 */ /* 0x000fe400000f0eff */
[C---:B------:R-:W-:Y:S02]  /*65b0*/  LEA R8, P0, R9.reuse, c[0x0][0x168], 0x2 ;  /* 0x00005a0009087a11 */ /* 0x040fe400078010ff */
[----:B------:R-:W-:Y:S02]  /*65c0*/  IADD3 R7, R10, UR18, RZ ;  /* 0x000000120a077c10 */ /* 0x000fe4000fffe0ff */
[----:B------:R-:W-:-:S05]  /*65d0*/  LEA.HI.X R9, R9, c[0x0][0x16c], R14, 0x2, P0 ;  /* 0x00005b0009097a11 */ /* 0x000fca00000f140e */
[----:B------:R0:W-:Y:S04]  /*65e0*/  STG.E [R8.64], R7 ;  /* 0x0000000708007986 */ /* 0x0001e8000c101910 */
.L_x_142:
[----:B------:R-:W-:Y:S05]  /*65f0*/  BSYNC B3 ;  /* 0x0000000000037941 */ /* 0x000fea0003800000 */
.L_x_141:
[----:B------:R-:W-:-:S04]  /*6600*/  IADD3 R10, R10, 0x400, RZ ;  /* 0x000004000a0a7810 */ /* 0x000fc80007ffe0ff */
[----:B------:R-:W-:-:S13]  /*6610*/  ISETP.GE.U32.AND P0, PT, R10, R3, PT ;  /* 0x000000030a00720c */ /* 0x000fda0003f06070 */
[----:B------:R-:W-:Y:S05]  /*6620*/  @!P0 BRA `(.L_x_143) ;  /* 0xfffffe5000008947 */ /* 0x000fea000383ffff */
.L_x_140:
[----:B------:R-:W-:Y:S05]  /*6630*/  BSYNC B2 ;  /* 0x0000000000027941 */ /* 0x000fea0003800000 */
.L_x_139:
[----:B------:R-:W-:Y:S01]  /*6640*/  BSSY B2, `(.L_x_144) ;  /* 0x000000c000027945 */ /* 0x000fe20003800000 */
[----:B------:R-:W-:Y:S01]  /*6650*/  IADD3 R26, R27, 0x3, RZ ;  /* 0x000000031b1a7810 */ /* 0x000fe20007ffe0ff */
[----:B------:R-:W-:Y:S05]  /*6660*/  @P2 BRA `(.L_x_145) ;  /* 0x0000009000002947 */ /* 0x000fea0003800000 */
[----:B------:R-:W-:Y:S06]  /*6670*/  MEMBAR.ALL.GPU ;  /* 0x0000000000007992 */ /* 0x000fec000000a000 */
[----:B------:R-:W-:Y:S01]  /*6680*/  IMAD.U32 R10, RZ, RZ, UR8 ;  /* 0x00000008ff0a7e24 */ /* 0x000fe2000f8e00ff */
[----:B------:R-:W-:-:S00]  /*6690*/  ERRBAR ;  /* 0x00000000000079ab */ /* 0x000fc00000000000 */
[----:B0-----:R-:W-:Y:S01]  /*66a0*/  IMAD.U32 R9, RZ, RZ, UR13 ;  /* 0x0000000dff097e24 */ /* 0x001fe2000f8e00ff */
[----:B012345:R-:W-:-:S05]  /*66b0*/  CCTL.IVALL ;  /* 0x00000000ff00798f */ /* 0x03ffca0002000000 */
[----:B-1----:R-:W-:Y:S02]  /*66c0*/  IMAD.MOV.U32 R7, RZ, RZ, 0x1 ;  /* 0x00000001ff077424 */ /* 0x002fe400078e00ff */
[----:B------:R-:W-:Y:S02]  /*66d0*/  IMAD.MOV.U32 R8, RZ, RZ, R10 ;  /* 0x000000ffff087224 */ /* 0x000fe400078e000a */
[----:B------:R-:W-:-:S03]  /*66e0*/  IMAD.U32 R11, RZ, RZ, UR9 ;  /* 0x00000009ff0b7e24 */ /* 0x000fc6000f8e00ff */
[----:B------:R0:W-:Y:S04]  /*66f0*/  RED.E.ADD.S32.STRONG.GPU [R8.64+0xc08], R7 ;  /* 0x000c08070800798e */ /* 0x0001e8000c10e390 */
.L_x_145:
[----:B------:R-:W-:Y:S05]  /*6700*/  BSYNC B2 ;  /* 0x0000000000027941 */ /* 0x000fea0003800000 */
.L_x_144:
[----:B------:R-:W-:Y:S05]  /*6710*/  @P2 BRA `(.L_x_146) ;  /* 0x000000a000002947 */ /* 0x000fea0003800000 */
[----:B01----:R-:W-:Y:S02]  /*6720*/  IMAD R7, R26, c[0x0][0x18c], RZ ;  /* 0x000063001a077a24 */ /* 0x003fe400078e02ff */
.L_x_147:
[----:B------:R-:W-:Y:S02]  /*6730*/  IMAD.U32 R10, RZ, RZ, UR8 ;  /* 0x00000008ff0a7e24 */ /* 0x000fe4000f8e00ff */
[----:B------:R-:W-:Y:S02]  /*6740*/  IMAD.U32 R9, RZ, RZ, UR13 ;  /* 0x0000000dff097e24 */ /* 0x000fe4000f8e00ff */
[----:B------:R-:W-:Y:S02]  /*6750*/  IMAD.MOV.U32 R8, RZ, RZ, R10 ;  /* 0x000000ffff087224 */ /* 0x000fe400078e000a */
[----:B------:R-:W-:-:S04]  /*6760*/  IMAD.U32 R11, RZ, RZ, UR9 ;  /* 0x00000009ff0b7e24 */ /* 0x000fc8000f8e00ff */
[----:B------:R-:W2:Y:S01]  /*6770*/  LDG.E.STRONG.GPU R8, [R8.64+0xc08] ;  /* 0x000c081008087981 */ /* 0x000ea2000c1ef900 */
[----:B------:R-:W-:Y:S01]  /*6780*/  YIELD ;  /* 0x0000000000007946 */ /* 0x000fe20003800000 */
[----:B--2---:R-:W-:Y:S01]  /*6790*/  ISETP.GE.AND P0, PT, R8, R7, PT ;  /* 0x000000070800720c */ /* 0x004fe20003f06270 */
[----:B------:R-:W-:-:S12]  /*67a0*/  CCTL.IVALL ;  /* 0x00000000ff00798f */ /* 0x000fd80002000000 */
[----:B------:R-:W-:Y:S05]  /*67b0*/  @!P0 BRA `(.L_x_147) ;  /* 0xffffff7000008947 */ /* 0x000fea000383ffff */
.L_x_146:
[----:B------:R-:W-:Y:S01]  /*67c0*/  WARPSYNC 0xffffffff ;  /* 0xffffffff00007948 */ /* 0x000fe20003800000 */
[----:B------:R-:W-:Y:S06]  /*67d0*/  BAR.SYNC.DEFER_BLOCKING 0x0 ;  /* 0x0000000000007b1d */ /* 0x000fec0000010000 */
[----:B------:R-:W-:Y:S01]  /*67e0*/  BSSY B2, `(.L_x_148) ;  /* 0x0000023000027945 */ /* 0x000fe20003800000 */
[----:B------:R-:W-:Y:S06]  /*67f0*/  BAR.SYNC.DEFER_BLOCKING 0x0 ;  /* 0x0000000000007b1d */ /* 0x000fec0000010000 */
[----:B------:R-:W-:Y:S05]  /*6800*/  @P1 BRA `(.L_x_149) ;  /* 0x0000020000001947 */ /* 0x000fea0003800000 */
[----:B------:R-:W-:-:S05]  /*6810*/  IMAD.MOV.U32 R12, RZ, RZ, R24 ;  /* 0x000000ffff0c7224 */ /* 0x000fca00078e0018 */
.L_x_152:
[----:B01----:R-:W0:Y:S01]  /*6820*/  LDS R7, [R12.X4+0x820] ;  /* 0x000820000c077984 */ /* 0x003e220000004800 */
[----:B------:R-:W-:Y:S01]  /*6830*/  YIELD ;  /* 0x0000000000007946 */ /* 0x000fe20003800000 */
[----:B------:R-:W-:Y:S01]  /*6840*/  BSSY B3, `(.L_x_150) ;  /* 0x0000019000037945 */ /* 0x000fe20003800000 */
[----:B0-----:R-:W-:-:S13]  /*6850*/  ISETP.NE.AND P0, PT, R7, R6, PT ;  /* 0x000000060700720c */ /* 0x001fda0003f05270 */
[----:B------:R-:W-:Y:S05]  /*6860*/  @P0 BRA `(.L_x_151) ;  /* 0x0000016000000947 */ /* 0x000fea0003800000 */
[----:B------:R-:W0:Y:S01]  /*6870*/  S2R R7, SR_LANEID ;  /* 0x0000000000077919 */ /* 0x000e220000000000 */
[----:B------:R-:W-:Y:S01]  /*6880*/  VOTEU.ANY UR14, UPT, PT ;  /* 0x00000000000e7886 */ /* 0x000fe200038e0100 */
[----:B------:R-:W-:Y:S01]  /*6890*/  IMAD.U32 R8, RZ, RZ, UR8 ;  /* 0x00000008ff087e24 */ /* 0x000fe2000f8e00ff */
[----:B------:R-:W0:Y:S01]  /*68a0*/  FLO.U32 R14, UR14 ;  /* 0x0000000e000e7d00 */ /* 0x000e2200080e0000 */
[----:B------:R-:W-:Y:S02]  /*68b0*/  IMAD.U32 R11, RZ, RZ, UR13 ;  /* 0x0000000dff0b7e24 */ /* 0x000fe4000f8e00ff */
[----:B------:R-:W-:Y:S02]  /*68c0*/  IMAD.MOV.U32 R10, RZ, RZ, R8 ;  /* 0x000000ffff0a7224 */ /* 0x000fe400078e0008 */
[----:B------:R-:W-:-:S03]  /*68d0*/  IMAD.U32 R9, RZ, RZ, UR9 ;  /* 0x00000009ff097e24 */ /* 0x000fc6000f8e00ff */
[----:B------:R-:W1:Y:S01]  /*68e0*/  POPC R13, UR14 ;  /* 0x0000000e000d7d09 */ /* 0x000e620008000000 */
[----:B0-----:R-:W-:-:S13]  /*68f0*/  ISETP.EQ.U32.AND P0, PT, R14, R7, PT ;  /* 0x000000070e00720c */ /* 0x001fda0003f02070 */
[----:B-1----:R-:W2:Y:S04]  /*6900*/  @P0 ATOMG.E.ADD.STRONG.GPU PT, R13, [R10.64+0xc0c], R13 ;  /* 0x000c0c0d0a0d09a8 */ /* 0x002ea800081ee1d0 */
[----:B------:R-:W0:Y:S02]  /*6910*/  S2R R15, SR_LTMASK ;  /* 0x00000000000f7919 */ /* 0x000e240000003900 */
[----:B0-----:R-:W-:-:S04]  /*6920*/  LOP3.LUT R15, R15, UR14, RZ, 0xc0, !PT ;  /* 0x0000000e0f0f7c12 */ /* 0x001fc8000f8ec0ff */
[----:B------:R-:W0:Y:S01]  /*6930*/  POPC R8, R15 ;  /* 0x0000000f00087309 */ /* 0x000e220000000000 */
[----:B--2---:R-:W0:Y:S02]  /*6940*/  SHFL.IDX PT, R7, R13, R14, 0x1f ;  /* 0x00001f0e0d077589 */ /* 0x004e2400000e0000 */
[----:B0-----:R-:W-:-:S05]  /*6950*/  IMAD.IADD R7, R7, 0x1, R8 ;  /* 0x0000000107077824 */ /* 0x001fca00078e0208 */
[----:B------:R-:W-:-:S13]  /*6960*/  ISETP.GT.AND P0, PT, R7, 0x7ff, PT ;  /* 0x000007ff0700780c */ /* 0x000fda0003f04270 */
[----:B------:R-:W-:-:S04]  /*6970*/  @!P0 IADD3 R9, P1, R2, R7, RZ ;  /* 0x0000000702098210 */ /* 0x000fc80007f3e0ff */
[----:B------:R-:W-:Y:S02]  /*6980*/  @!P0 LEA.HI.X.SX32 R16, R7, RZ, 0x1, P1 ;  /* 0x000000ff07108211 */ /* 0x000fe400008f0eff */
[C---:B------:R-:W-:Y:S02]  /*6990*/  @!P0 LEA R8, P1, R9.reuse, c[0x0][0x168], 0x2 ;  /* 0x00005a0009088a11 */ /* 0x040fe400078210ff */
[----:B------:R-:W-:Y:S02]  /*69a0*/  @!P0 IADD3 R7, R12, UR18, RZ ;  /* 0x000000120c078c10 */ /* 0x000fe4000fffe0ff */
[----:B------:R-:W-:-:S05]  /*69b0*/  @!P0 LEA.HI.X R9, R9, c[0x0][0x16c], R16, 0x2, P1 ;  /* 0x00005b0009098a11 */ /* 0x000fca00008f1410 */
[----:B------:R0:W-:Y:S04]  /*69c0*/  @!P0 STG.E [R8.64], R7 ;  /* 0x0000000708008986 */ /* 0x0001e8000c101910 */
.L_x_151:
[----:B------:R-:W-:Y:S05]  /*69d0*/  BSYNC B3 ;  /* 0x0000000000037941 */ /* 0x000fea0003800000 */
.L_x_150:
[----:B------:R-:W-:-:S04]  /*69e0*/  IADD3 R12, R12, 0x400, RZ ;  /* 0x000004000c0c7810 */ /* 0x000fc80007ffe0ff */
[----:B------:R-:W-:-:S13]  /*69f0*/  ISETP.GE.U32.AND P0, PT, R12, R3, PT ;  /* 0x000000030c00720c */ /* 0x000fda0003f06070 */
[----:B------:R-:W-:Y:S05]  /*6a00*/  @!P0 BRA `(.L_x_152) ;  /* 0xfffffe1000008947 */ /* 0x000fea000383ffff */
.L_x_149:
[----:B------:R-:W-:Y:S05]  /*6a10*/  BSYNC B2 ;  /* 0x0000000000027941 */ /* 0x000fea0003800000 */
.L_x_148:
[----:B------:R-:W-:Y:S05]  /*6a20*/  BRA `(.L_x_153) ;  /* 0x000004e000007947 */ /* 0x000fea0003800000 */
.L_x_37:
[----:B------:R-:W-:-:S13]  /*6a30*/  PLOP3.LUT P0, PT, PT, PT, UP0, 0x80, 0x0 ;  /* 0x000000000000781c */ /* 0x000fda0003f0f008 */
[----:B------:R-:W-:Y:S05]  /*6a40*/  @P0 BRA `(.L_x_153) ;  /* 0x000004c000000947 */ /* 0x000fea0003800000 */
[----:B------:R-:W-:-:S13]  /*6a50*/  ISETP.GE.U32.AND P0, PT, R14, 0x801, PT ;  /* 0x000008010e00780c */ /* 0x000fda0003f06070 */
[----:B------:R-:W-:Y:S05]  /*6a60*/  @!P0 BRA `(.L_x_154) ;  /* 0x0000008000008947 */ /* 0x000fea0003800000 */
[----:B------:R-:W-:-:S13]  /*6a70*/  ISETP.GE.U32.AND P0, PT, R14, 0x2001, PT ;  /* 0x000020010e00780c */ /* 0x000fda0003f06070 */
[----:B------:R-:W-:Y:S05]  /*6a80*/  @P0 BRA `(.L_x_155) ;  /* 0x0000003000000947 */ /* 0x000fea0003800000 */
[----:B------:R-:W-:Y:S02]  /*6a90*/  MOV R29, 0x6ab0 ;  /* 0x00006ab0001d7802 */ /* 0x000fe40000000f00 */
[----:B------:R-:W-:Y:S05]  /*6aa0*/  CALL.REL.NOINC `($_ZN4vllm10persistent22persistent_topk_kernelILj1EEEvNS0_20PersistentTopKParamsE$_ZN4vllm10persistent19histogram_2048_topkEPKfPii) ;  /* 0x0000a99000007944 */ /* 0x000fea0003c00000 */
[----:B------:R-:W-:Y:S05]  /*6ab0*/  BRA `(.L_x_153) ;  /* 0x0000045000007947 */ /* 0x000fea0003800000 */
.L_x_155:
[----:B------:R-:W-:Y:S02]  /*6ac0*/  MOV R18, 0x6ae0 ;  /* 0x00006ae000127802 */ /* 0x000fe40000000f00 */
[----:B------:R-:W-:Y:S05]  /*6ad0*/  CALL.REL.NOINC `($_ZN4vllm10persistent22persistent_topk_kernelILj1EEEvNS0_20PersistentTopKParamsE$_ZN4vllm10persistent18histogram_256_topkEPKfPiii) ;  /* 0x000004a000007944 */ /* 0x000fea0003c00000 */
[----:B------:R-:W-:Y:S05]  /*6ae0*/  BRA `(.L_x_153) ;  /* 0x0000042000007947 */ /* 0x000fea0003800000 */
.L_x_154:
[----:B------:R-:W-:-:S13]  /*6af0*/  ISETP.GT.U32.AND P0, PT, R24, 0x7ff, PT ;  /* 0x000007ff1800780c */ /* 0x000fda0003f04070 */
[----:B------:R-:W-:Y:S05]  /*6b00*/  @P0 BRA `(.L_x_153) ;  /* 0x0000040000000947 */ /* 0x000fea0003800000 */
[----:B------:R-:W-:Y:S01]  /*6b10*/  IADD3 R3, -R24, 0x7ff, RZ ;  /* 0x000007ff18037810 */ /* 0x000fe20007ffe1ff */
[----:B------:R-:W-:Y:S03]  /*6b20*/  BSSY B2, `(.L_x_156) ;  /* 0x000001b000027945 */ /* 0x000fe60003800000 */
[C---:B------:R-:W-:Y:S02]  /*6b30*/  LEA.HI R8, R3.reuse, 0x1, RZ, 0x16 ;  /* 0x0000000103087811 */ /* 0x040fe400078fb0ff */
[----:B------:R-:W-:Y:S01]  /*6b40*/  ISETP.GE.U32.AND P0, PT, R3, 0xc00, PT ;  /* 0x00000c000300780c */ /* 0x000fe20003f06070 */
[----:B------:R-:W-:Y:S01]  /*6b50*/  IMAD.MOV.U32 R3, RZ, RZ, R24 ;  /* 0x000000ffff037224 */ /* 0x000fe200078e0018 */
[----:B------:R-:W-:-:S13]  /*6b60*/  LOP3.LUT P1, R11, R8, 0x3, RZ, 0xc0, !PT ;  /* 0x00000003080b7812 */ /* 0x000fda000782c0ff */
[----:B------:R-:W-:Y:S05]  /*6b70*/  @!P1 BRA `(.L_x_157) ;  /* 0x0000015000009947 */ /* 0x000fea0003800000 */
[----:B------:R-:W-:-:S04]  /*6b80*/  IADD3 R3, P1, R2, R24, RZ ;  /* 0x0000001802037210 */ /* 0x000fc80007f3e0ff */
[----:B------:R-:W-:Y:S01]  /*6b90*/  LEA R6, P2, R3, c[0x0][0x168], 0x2 ;  /* 0x00005a0003067a11 */ /* 0x000fe200078410ff */
[----:B------:R-:W-:Y:S01]  /*6ba0*/  IMAD.X R10, RZ, RZ, RZ, P1 ;  /* 0x000000ffff0a7224 */ /* 0x000fe200008e06ff */
[----:B------:R-:W-:-:S04]  /*6bb0*/  ISETP.GE.U32.AND P1, PT, R24, R14, PT ;  /* 0x0000000e1800720c */ /* 0x000fc80003f26070 */
[----:B------:R-:W-:Y:S02]  /*6bc0*/  LEA.HI.X R7, R3, c[0x0][0x16c], R10, 0x2, P2 ;  /* 0x00005b0003077a11 */ /* 0x000fe400010f140a */
[C---:B------:R-:W-:Y:S02]  /*6bd0*/  SEL R9, R24.reuse, 0xffffffff, !P1 ;  /* 0xffffffff18097807 */ /* 0x040fe40004800000 */
[----:B------:R-:W-:Y:S02]  /*6be0*/  ISETP.NE.AND P1, PT, R11, 0x1, PT ;  /* 0x000000010b00780c */ /* 0x000fe40003f25270 */
[----:B------:R-:W-:Y:S01]  /*6bf0*/  IADD3 R3, R24, 0x400, RZ ;  /* 0x0000040018037810 */ /* 0x000fe20007ffe0ff */
[----:B------:R0:W-:Y:S10]  /*6c00*/  STG.E [R6.64], R9 ;  /* 0x0000000906007986 */ /* 0x0001f4000c101910 */
[----:B------:R-:W-:Y:S05]  /*6c10*/  @!P1 BRA `(.L_x_157) ;  /* 0x000000b000009947 */ /* 0x000fea0003800000 */
[----:B------:R-:W-:Y:S02]  /*6c20*/  LOP3.LUT R8, R8, 0x3, RZ, 0xc0, !PT ;  /* 0x0000000308087812 */ /* 0x000fe400078ec0ff */
[----:B------:R-:W-:-:S02]  /*6c30*/  IADD3 R13, R24, 0x800, RZ ;  /* 0x00000800180d7810 */ /* 0x000fc40007ffe0ff */
[----:B------:R-:W-:Y:S02]  /*6c40*/  ISETP.NE.AND P2, PT, R8, 0x2, PT ;  /* 0x000000020800780c */ /* 0x000fe40003f45270 */
[----:B------:R-:W-:-:S04]  /*6c50*/  ISETP.GE.U32.AND P1, PT, R3, R14, PT ;  /* 0x0000000e0300720c */ /* 0x000fc80003f26070 */
[----:B0-----:R-:W-:Y:S01]  /*6c60*/  SEL R9, R3, 0xffffffff, !P1 ;  /* 0xffffffff03097807 */ /* 0x001fe20004800000 */
[----:B------:R-:W-:-:S04]  /*6c70*/  IMAD.MOV.U32 R3, RZ, RZ, R13 ;  /* 0x000000ffff037224 */ /* 0x000fc800078e000d */
[----:B------:R0:W-:Y:S02]  /*6c80*/  STG.E [R6.64+0x1000], R9 ;  /* 0x0010000906007986 */ /* 0x0001e4000c101910 */
[C---:B------:R-:W-:Y:S02]  /*6c90*/  @P2 ISETP.GE.U32.AND P3, PT, R13.reuse, R14, PT ;  /* 0x0000000e0d00220c */ /* 0x040fe40003f66070 */
[----:B------:R-:W-:Y:S02]  /*6ca0*/  @P2 IADD3 R3, R24, 0xc00, RZ ;  /* 0x00000c0018032810 */ /* 0x000fe40007ffe0ff */
[----:B------:R-:W-:-:S05]  /*6cb0*/  @P2 SEL R11, R13, 0xffffffff, !P3 ;  /* 0xffffffff0d0b2807 */ /* 0x000fca0005800000 */
[----:B------:R0:W-:Y:S04]  /*6cc0*/  @P2 STG.E [R6.64+0x2000], R11 ;  /* 0x0020000b06002986 */ /* 0x0001e8000c101910 */
.L_x_157:
[----:B------:R-:W-:Y:S05]  /*6cd0*/  BSYNC B2 ;  /* 0x0000000000027941 */ /* 0x000fea0003800000 */
.L_x_156:
[----:B------:R-:W-:Y:S05]  /*6ce0*/  @!P0 BRA `(.L_x_153) ;  /* 0x0000022000008947 */ /* 0x000fea0003800000 */
.L_x_158:
[C---:B0-----:R-:W-:Y:S02]  /*6cf0*/  IADD3 R7, P0, R2.reuse, R3, RZ ;  /* 0x0000000302077210 */ /* 0x041fe40007f1e0ff */
[C---:B------:R-:W-:Y:S02]  /*6d00*/  IADD3 R21, R3.reuse, 0x400, RZ ;  /* 0x0000040003157810 */ /* 0x040fe40007ffe0ff */
[----:B------:R-:W-:Y:S01]  /*6d10*/  IADD3 R17, R3, 0x800, RZ ;  /* 0x0000080003117810 */ /* 0x000fe20007ffe0ff */
[----:B------:R-:W-:Y:S01]  /*6d20*/  IMAD.X R8, RZ, RZ, RZ, P0 ;  /* 0x000000ffff087224 */ /* 0x000fe200000e06ff */
[C---:B------:R-:W-:Y:S02]  /*6d30*/  IADD3 R9, P1, R2.reuse, R21, RZ ;  /* 0x0000001502097210 */ /* 0x040fe40007f3e0ff */
[----:B------:R-:W-:Y:S02]  /*6d40*/  LEA R6, P0, R7, c[0x0][0x168], 0x2 ;  /* 0x00005a0007067a11 */ /* 0x000fe400078010ff */
[----:B------:R-:W-:Y:S01]  /*6d50*/  IADD3 R15, R3, 0xc00, RZ ;  /* 0x00000c00030f7810 */ /* 0x000fe20007ffe0ff */
[----:B------:R-:W-:Y:S01]  /*6d60*/  IMAD.X R20, RZ, RZ, RZ, P1 ;  /* 0x000000ffff147224 */ /* 0x000fe200008e06ff */
[----:B------:R-:W-:-:S02]  /*6d70*/  IADD3 R11, P2, R2, R17, RZ ;  /* 0x00000011020b7210 */ /* 0x000fc40007f5e0ff */
[----:B------:R-:W-:Y:S02]  /*6d80*/  LEA.HI.X R7, R7, c[0x0][0x16c], R8, 0x2, P0 ;  /* 0x00005b0007077a11 */ /* 0x000fe400000f1408 */
[----:B------:R-:W-:Y:S01]  /*6d90*/  IADD3 R13, P3, R2, R15, RZ ;  /* 0x0000000f020d7210 */ /* 0x000fe20007f7e0ff */
[----:B------:R-:W-:Y:S01]  /*6da0*/  IMAD.X R18, RZ, RZ, RZ, P2 ;  /* 0x000000ffff127224 */ /* 0x000fe200010e06ff */
[----:B------:R-:W-:Y:S02]  /*6db0*/  LEA R8, P0, R9, c[0x0][0x168], 0x2 ;  /* 0x00005a0009087a11 */ /* 0x000fe400078010ff */
[----:B------:R-:W-:Y:S01]  /*6dc0*/  LEA R10, P1, R11, c[0x0][0x168], 0x2 ;  /* 0x00005a000b0a7a11 */ /* 0x000fe200078210ff */
[----:B------:R-:W-:Y:S01]  /*6dd0*/  IMAD.X R16, RZ, RZ, RZ, P3 ;  /* 0x000000ffff107224 */ /* 0x000fe200018e06ff */
[----:B------:R-:W-:Y:S02]  /*6de0*/  LEA.HI.X R9, R9, c[0x0][0x16c], R20, 0x2, P0 ;  /* 0x00005b0009097a11 */ /* 0x000fe400000f1414 */
[----:B------:R-:W-:-:S02]  /*6df0*/  ISETP.GE.U32.AND P0, PT, R3, R14, PT ;  /* 0x0000000e0300720c */ /* 0x000fc40003f06070 */
[----:B------:R-:W-:Y:S02]  /*6e00*/  LEA R12, P2, R13, c[0x0][0x168], 0x2 ;  /* 0x00005a000d0c7a11 */ /* 0x000fe400078410ff */
[----:B------:R-:W-:Y:S02]  /*6e10*/  LEA.HI.X R11, R11, c[0x0][0x16c], R18, 0x2, P1 ;  /* 0x00005b000b0b7a11 */ /* 0x000fe400008f1412 */
[-C--:B------:R-:W-:Y:S02]  /*6e20*/  ISETP.GE.U32.AND P1, PT, R21, R14.reuse, PT ;  /* 0x0000000e1500720c */ /* 0x080fe40003f26070 */
[----:B------:R-:W-:Y:S02]  /*6e30*/  SEL R19, R3, 0xffffffff, !P0 ;  /* 0xffffffff03137807 */ /* 0x000fe40004000000 */
[----:B------:R-:W-:Y:S02]  /*6e40*/  LEA.HI.X R13, R13, c[0x0][0x16c], R16, 0x2, P2 ;  /* 0x00005b000d0d7a11 */ /* 0x000fe400010f1410 */
[-C--:B------:R-:W-:Y:S01]  /*6e50*/  ISETP.GE.U32.AND P0, PT, R17, R14.reuse, PT ;  /* 0x0000000e1100720c */ /* 0x080fe20003f06070 */
[----:B------:R0:W-:Y:S01]  /*6e60*/  STG.E [R6.64], R19 ;  /* 0x0000001306007986 */ /* 0x0001e2000c101910 */
[----:B------:R-:W-:-:S02]  /*6e70*/  ISETP.GE.U32.AND P2, PT, R15, R14, PT ;  /* 0x0000000e0f00720c */ /* 0x000fc40003f46070 */
[----:B------:R-:W-:Y:S02]  /*6e80*/  SEL R21, R21, 0xffffffff, !P1 ;  /* 0xffffffff15157807 */ /* 0x000fe40004800000 */
[----:B------:R-:W-:Y:S02]  /*6e90*/  SEL R17, R17, 0xffffffff, !P0 ;  /* 0xffffffff11117807 */ /* 0x000fe40004000000 */
[----:B------:R-:W-:Y:S01]  /*6ea0*/  SEL R15, R15, 0xffffffff, !P2 ;  /* 0xffffffff0f0f7807 */ /* 0x000fe20005000000 */
[----:B------:R0:W-:Y:S01]  /*6eb0*/  STG.E [R8.64], R21 ;  /* 0x0000001508007986 */ /* 0x0001e2000c101910 */
[----:B------:R-:W-:-:S03]  /*6ec0*/  IADD3 R3, R3, 0x1000, RZ ;  /* 0x0000100003037810 */ /* 0x000fc60007ffe0ff */
[----:B------:R0:W-:Y:S01]  /*6ed0*/  STG.E [R10.64], R17 ;  /* 0x000000110a007986 */ /* 0x0001e2000c101910 */
[----:B------:R-:W-:-:S03]  /*6ee0*/  ISETP.GE.U32.AND P0, PT, R3, 0x800, PT ;  /* 0x000008000300780c */ /* 0x000fc60003f06070 */
[----:B------:R0:W-:Y:S10]  /*6ef0*/  STG.E [R12.64], R15 ;  /* 0x0000000f0c007986 */ /* 0x0001f4000c101910 */
[----:B------:R-:W-:Y:S05]  /*6f00*/  @!P0 BRA `(.L_x_158) ;  /* 0xfffffde000008947 */ /* 0x000fea000383ffff */
.L_x_153:
[----:B------:R-:W-:Y:S05]  /*6f10*/  BSYNC B0 ;  /* 0x0000000000007941 */ /* 0x000fea0003800000 */
.L_x_36:
[----:B------:R-:W-:-:S04]  /*6f20*/  IADD3 R28, R28, 0x1, RZ ;  /* 0x000000011c1c7810 */ /* 0x000fc80007ffe0ff */
[----:B------:R-:W-:-:S13]  /*6f30*/  ISETP.GE.U32.AND P0, PT, R28, UR11, PT ;  /* 0x0000000b1c007c0c */ /* 0x000fda000bf06070 */
[----:B------:R-:W-:Y:S01]  /*6f40*/  @P0 CALL.REL.NOINC `(.L_x_159) ;  /* 0x0000001000000944 */ /* 0x000fe20003c00000 */
[----:B------:R-:W-:Y:S05]  /*6f50*/  BRA `(.L_x_160) ;  /* 0xffffb1e000007947 */ /* 0x000fea000383ffff */
.L_x_159:
[----:B------:R-:W-:Y:S05]  /*6f60*/  BSYNC B1 ;  /* 0x0000000000017941 */ /* 0x000fea0003800000 */
.L_x_35:
[----:B------:R-:W-:Y:S05]  /*6f70*/  EXIT ;  /* 0x000000000000794d */ /* 0x000fea0003800000 */
        .type           $_ZN4vllm10persistent22persistent_topk_kernelILj1EEEvNS0_20PersistentTopKParamsE$_ZN4vllm10persistent18histogram_256_topkEPKfPiii,@function
        .size           $_ZN4vllm10persistent22persistent_topk_kernelILj1EEEvNS0_20PersistentTopKParamsE$_ZN4vllm10persistent18histogram_256_topkEPKfPiii,($_ZN4vllm10persistent22persistent_topk_kernelILj1EEEvNS0_20PersistentTopKParamsE$_ZN4vllm10persistent19histogram_2048_topkEPKfPii - $_ZN4vllm10persistent22persistent_topk_kernelILj1EEEvNS0_20PersistentTopKParamsE$_ZN4vllm10persistent18histogram_256_topkEPKfPiii)
$_ZN4vllm10persistent22persistent_topk_kernelILj1EEEvNS0_20PersistentTopKParamsE$_ZN4vllm10persistent18histogram_256_topkEPKfPiii:
[----:B------:R-:W0:Y:S01]  /*6f80*/  S2R R3, SR_TID.X ;  /* 0x0000000000037919 */ /* 0x000e220000002100 */
[----:B------:R-:W-:Y:S01]  /*6f90*/  YIELD ;  /* 0x0000000000007946 */ /* 0x000fe20003800000 */
[----:B------:R-:W-:Y:S01]  /*6fa0*/  WARPSYNC 0xffffffff ;  /* 0xffffffff00007948 */ /* 0x000fe20003800000 */
[----:B------:R-:W-:Y:S02]  /*6fb0*/  IMAD.MOV.U32 R10, RZ, RZ, R6 ;  /* 0x000000ffff0a7224 */ /* 0x000fe400078e0006 */
[----:B------:R-:W-:Y:S01]  /*6fc0*/  IMAD.MOV.U32 R11, RZ, RZ, R7 ;  /* 0x000000ffff0b7224 */ /* 0x000fe200078e0007 */
[C---:B0-----:R-:W-:Y:S01]  /*6fd0*/  ISETP.GT.AND P0, PT, R3.reuse, 0x100, PT ;  /* 0x000001000300780c */ /* 0x041fe20003f04270 */
[C---:B------:R-:W-:Y:S01]  /*6fe0*/  IMAD.SHL.U32 R19, R3.reuse, 0x4, RZ ;  /* 0x0000000403137824 */ /* 0x040fe200078e00ff */
[----:B------:R-:W-:-:S11]  /*6ff0*/  ISETP.GE.AND P1, PT, R3, R14, PT ;  /* 0x0000000e0300720c */ /* 0x000fd60003f26270 */
[----:B------:R0:W-:Y:S04]  /*7000*/  @!P0 STS [R3.X4], RZ ;  /* 0x000000ff03008388 */ /* 0x0001e80000004800 */
[----:B------:R-:W-:Y:S06]  /*7010*/  BAR.SYNC.DEFER_BLOCKING 0x0 ;  /* 0x0000000000007b1d */ /* 0x000fec0000010000 */
[----:B------:R-:W-:Y:S05]  /*7020*/  @P1 BRA `(.L_x_161) ;  /* 0x0000055000001947 */ /* 0x000fea0003800000 */
[----:B0-----:R-:W-:Y:S01]  /*7030*/  LOP3.LUT R7, RZ, R3, RZ, 0x33, !PT ;  /* 0x00000003ff077212 */ /* 0x001fe200078e33ff */
[----:B------:R-:W-:Y:S01]  /*7040*/  BSSY B2, `(.L_x_162) ;  /* 0x000001c000027945 */ /* 0x000fe20003800000 */
[----:B------:R-:W-:-:S03]  /*7050*/  IMAD.MOV.U32 R9, RZ, RZ, R3 ;  /* 0x000000ffff097224 */ /* 0x000fc600078e0003 */
[----:B------:R-:W-:-:S05]  /*7060*/  IMAD.IADD R7, R14, 0x1, R7 ;  /* 0x000000010e077824 */ /* 0x000fca00078e0207 */
[C---:B------:R-:W-:Y:S02]  /*7070*/  LEA.HI R2, R7.reuse, 0x1, RZ, 0x16 ;  /* 0x0000000107027811 */ /* 0x040fe400078fb0ff */
[----:B------:R-:W-:Y:S02]  /*7080*/  ISETP.GE.U32.AND P3, PT, R7, 0xc00, PT ;  /* 0x00000c000700780c */ /* 0x000fe40003f66070 */
[----:B------:R-:W-:-:S13]  /*7090*/  LOP3.LUT P2, R2, R2, 0x3, RZ, 0xc0, !PT ;  /* 0x0000000302027812 */ /* 0x000fda000784c0ff */
[----:B------:R-:W-:Y:S05]  /*70a0*/  @!P2 BRA `(.L_x_163) ;  /* 0x000001500000a947 */ /* 0x000fea0003800000 */
[----:B------:R-:W-:-:S04]  /*70b0*/  IMAD.WIDE R6, R3, 0x4, R12 ;  /* 0x0000000403067825 */ /* 0x000fc800078e020c */
[----:B------:R-:W-:Y:S02]  /*70c0*/  IMAD.MOV.U32 R9, RZ, RZ, R3 ;  /* 0x000000ffff097224 */ /* 0x000fe400078e0003 */
.L_x_164:
[----:B------:R-:W-:Y:S01]  /*70d0*/  YIELD ;  /* 0x0000000000007946 */ /* 0x000fe20003800000 */
[----:B------:R-:W-:Y:S02]  /*70e0*/  ULDC.64 UR14, c[0x0][0x118] ;  /* 0x00004600000e7ab9 */ /* 0x000fe40000000a00 */
[----:B0-----:R0:W2:Y:S01]  /*70f0*/  LDG.E R8, [R6.64] ;  /* 0x0000000e06087981 */ /* 0x0010a2000c1e1900 */
[----:B------:R-:W-:Y:S02]  /*7100*/  IADD3 R2, R2, -0x1, RZ ;  /* 0xffffffff02027810 */ /* 0x000fe40007ffe0ff */
[----:B------:R-:W-:Y:S02]  /*7110*/  IADD3 R9, R9, 0x400, RZ ;  /* 0x0000040009097810 */ /* 0x000fe40007ffe0ff */
[----:B0-----:R-:W-:-:S05]  /*7120*/  IADD3 R6, P4, R6, 0x1000, RZ ;  /* 0x0000100006067810 */ /* 0x001fca0007f9e0ff */
[----:B------:R-:W-:Y:S01]  /*7130*/  IMAD.X R7, RZ, RZ, R7, P4 ;  /* 0x000000ffff077224 */ /* 0x000fe200020e0607 */
[----:B--2---:R-:W0:Y:S02]  /*7140*/  F2F.F16.F32 R8, R8 ;  /* 0x0000000800087304 */ /* 0x004e240000200800 */
[----:B0-----:R-:W-:-:S04]  /*7150*/  PRMT R15, R8, 0x9910, RZ ;  /* 0x00009910080f7816 */ /* 0x001fc800000000ff */
[----:B------:R-:W-:Y:S02]  /*7160*/  ISETP.GE.AND P2, PT, R15, RZ, PT ;  /* 0x000000ff0f00720c */ /* 0x000fe40003f46270 */
[----:B------:R-:W-:-:S11]  /*7170*/  LOP3.LUT R15, RZ, R8, RZ, 0x33, !PT ;  /* 0x00000008ff0f7212 */ /* 0x000fd600078e33ff */
[----:B------:R-:W-:Y:S02]  /*7180*/  @P2 LOP3.LUT R15, R8, 0x8000, RZ, 0xfc, !PT ;  /* 0x00008000080f2812 */ /* 0x000fe400078efcff */
[----:B------:R-:W-:Y:S02]  /*7190*/  ISETP.NE.AND P2, PT, R2, RZ, PT ;  /* 0x000000ff0200720c */ /* 0x000fe40003f45270 */
[----:B------:R-:W-:-:S04]  /*71a0*/  LOP3.LUT R15, R15, 0xffff, RZ, 0xc0, !PT ;  /* 0x0000ffff0f0f7812 */ /* 0x000fc800078ec0ff */
[----:B------:R-:W-:-:S05]  /*71b0*/  SHF.R.U32.HI R15, RZ, 0x8, R15 ;  /* 0x00000008ff0f7819 */ /* 0x000fca000001160f */
[----:B------:R-:W-:-:S05]  /*71c0*/  IMAD.SHL.U32 R15, R15, 0x4, RZ ;  /* 0x000000040f0f7824 */ /* 0x000fca00078e00ff */
[----:B------:R-:W-:-:S05]  /*71d0*/  LOP3.LUT R15, R15, 0x3fffc, RZ, 0xe2, !PT ;  /* 0x0003fffc0f0f7812 */ /* 0x000fca00078ee2ff */
[----:B------:R0:W-:Y:S01]  /*71e0*/  ATOMS.POPC.INC.32 RZ, [R15+URZ] ;  /* 0x000000000fff7f8c */ /* 0x0001e2000d00003f */
[----:B------:R-:W-:Y:S05]  /*71f0*/  @P2 BRA `(.L_x_164) ;  /* 0xfffffed000002947 */ /* 0x000fea000383ffff */
.L_x_163:
[----:B------:R-:W-:Y:S05]  /*7200*/  BSYNC B2 ;  /* 0x0000000000027941 */ /* 0x000fea0003800000 */
.L_x_162:
[----:B------:R-:W-:Y:S05]  /*7210*/  @!P3 BRA `(.L_x_161) ;  /* 0x000003600000b947 */ /* 0x000fea0003800000 */
[----:B------:R-:W-:-:S05]  /*7220*/  IMAD.WIDE R6, R9, 0x4, R12 ;  /* 0x0000000409067825 */ /* 0x000fca00078e020c */
[----:B------:R-:W-:-:S05]  /*7230*/  IADD3 R6, P2, R6, 0x2000, RZ ;  /* 0x0000200006067810 */ /* 0x000fca0007f5e0ff */
[----:B------:R-:W-:Y:S02]  /*7240*/  IMAD.X R7, RZ, RZ, R7, P2 ;  /* 0x000000ffff077224 */ /* 0x000fe400010e0607 */
.L_x_165:
[----:B------:R-:W-:Y:S01]  /*7250*/  YIELD ;  /* 0x0000000000007946 */ /* 0x000fe20003800000 */
[----:B------:R-:W-:Y:S02]  /*7260*/  ULDC.64 UR14, c[0x0][0x118] ;  /* 0x00004600000e7ab9 */ /* 0x000fe40000000a00 */
[----:B0-----:R-:W2:Y:S04]  /*7270*/  LDG.E R16, [R6.64+-0x2000] ;  /* 0xffe0000e06107981 */ /* 0x001ea8000c1e1900 */
[----:B------:R-:W3:Y:S04]  /*7280*/  LDG.E R2, [R6.64+-0x1000] ;  /* 0xfff0000e06027981 */ /* 0x000ee8000c1e1900 */
[----:B------:R-:W4:Y:S04]  /*7290*/  LDG.E R8, [R6.64] ;  /* 0x0000000e06087981 */ /* 0x000f28000c1e1900 */
[----:B0-----:R-:W5:Y:S01]  /*72a0*/  LDG.E R15, [R6.64+0x1000] ;  /* 0x0010000e060f7981 */ /* 0x001f62000c1e1900 */
[----:B------:R-:W-:Y:S01]  /*72b0*/  IADD3 R9, R9, 0x1000, RZ ;  /* 0x0000100009097810 */ /* 0x000fe20007ffe0ff */
[----:B--2---:R-:W0:Y:S08]  /*72c0*/  F2F.F16.F32 R16, R16 ;  /* 0x0000001000107304 */ /* 0x004e300000200800 */
[----:B---3--:R-:W1:Y:S08]  /*72d0*/  F2F.F16.F32 R2, R2 ;  /* 0x0000000200027304 */ /* 0x008e700000200800 */
[----:B----4-:R-:W2:Y:S01]  /*72e0*/  F2F.F16.F32 R8, R8 ;  /* 0x0000000800087304 */ /* 0x010ea20000200800 */
[----:B0-----:R-:W-:-:S04]  /*72f0*/  PRMT R17, R16, 0x9910, RZ ;  /* 0x0000991010117816 */ /* 0x001fc800000000ff */
[----:B------:R-:W-:-:S03]  /*7300*/  ISETP.GE.AND P2, PT, R17, RZ, PT ;  /* 0x000000ff1100720c */ /* 0x000fc60003f46270 */
[----:B-----5:R-:W0:Y:S01]  /*7310*/  F2F.F16.F32 R15, R15 ;  /* 0x0000000f000f7304 */ /* 0x020e220000200800 */
[----:B-1----:R-:W-:-:S04]  /*7320*/  PRMT R17, R2, 0x9910, RZ ;  /* 0x0000991002117816 */ /* 0x002fc800000000ff */
[----:B------:R-:W-:Y:S02]  /*7330*/  ISETP.GE.AND P3, PT, R17, RZ, PT ;  /* 0x000000ff1100720c */ /* 0x000fe40003f66270 */
[----:B------:R-:W-:Y:S02]  /*7340*/  LOP3.LUT R17, RZ, R16, RZ, 0x33, !PT ;  /* 0x00000010ff117212 */ /* 0x000fe400078e33ff */
[----:B--2---:R-:W-:Y:S02]  /*7350*/  PRMT R20, R8, 0x9910, RZ ;  /* 0x0000991008147816 */ /* 0x004fe400000000ff */
[----:B------:R-:W-:Y:S02]  /*7360*/  @P2 LOP3.LUT R17, R16, 0x8000, RZ, 0xfc, !PT ;  /* 0x0000800010112812 */ /* 0x000fe400078efcff */
[----:B------:R-:W-:Y:S02]  /*7370*/  ISETP.GE.AND P4, PT, R20, RZ, PT ;  /* 0x000000ff1400720c */ /* 0x000fe40003f86270 */
[----:B------:R-:W-:-:S02]  /*7380*/  LOP3.LUT R16, RZ, R2, RZ, 0x33, !PT ;  /* 0x00000002ff107212 */ /* 0x000fc400078e33ff */
[----:B0-----:R-:W-:Y:S02]  /*7390*/  PRMT R21, R15, 0x9910, RZ ;  /* 0x000099100f157816 */ /* 0x001fe400000000ff */
[----:B------:R-:W-:Y:S02]  /*73a0*/  LOP3.LUT R20, RZ, R8, RZ, 0x33, !PT ;  /* 0x00000008ff147212 */ /* 0x000fe400078e33ff */
[----:B------:R-:W-:Y:S02]  /*73b0*/  ISETP.GE.AND P5, PT, R21, RZ, PT ;  /* 0x000000ff1500720c */ /* 0x000fe40003fa6270 */
[----:B------:R-:W-:Y:S02]  /*73c0*/  @P3 LOP3.LUT R16, R2, 0x8000, RZ, 0xfc, !PT ;  /* 0x0000800002103812 */ /* 0x000fe400078efcff */
[----:B------:R-:W-:Y:S02]  /*73d0*/  LOP3.LUT R21, RZ, R15, RZ, 0x33, !PT ;  /* 0x0000000fff157212 */ /* 0x000fe400078e33ff */
[----:B------:R-:W-:-:S02]  /*73e0*/  @P4 LOP3.LUT R20, R8, 0x8000, RZ, 0xfc, !PT ;  /* 0x0000800008144812 */ /* 0x000fc400078efcff */
[----:B------:R-:W-:Y:S02]  /*73f0*/  LOP3.LUT R2, R17, 0xffff, RZ, 0xc0, !PT ;  /* 0x0000ffff11027812 */ /* 0x000fe400078ec0ff */
[----:B------:R-:W-:Y:S02]  /*7400*/  LOP3.LUT R8, R16, 0xffff, RZ, 0xc0, !PT ;  /* 0x0000ffff10087812 */ /* 0x000fe400078ec0ff */
[----:B------:R-:W-:Y:S02]  /*7410*/  SHF.R.U32.HI R2, RZ, 0x8, R2 ;  /* 0x00000008ff027819 */ /* 0x000fe40000011602 */
[----:B------:R-:W-:Y:S02]  /*7420*/  @P5 LOP3.LUT R21, R15, 0x8000, RZ, 0xfc, !PT ;  /* 0x000080000f155812 */ /* 0x000fe400078efcff */
[----:B------:R-:W-:Y:S01]  /*7430*/  LOP3.LUT R15, R20, 0xffff, RZ, 0xc0, !PT ;  /* 0x0000ffff140f7812 */ /* 0x000fe200078ec0ff */
[----:B------:R-:W-:Y:S01]  /*7440*/  IMAD.SHL.U32 R2, R2, 0x4, RZ ;  /* 0x0000000402027824 */ /* 0x000fe200078e00ff */
[----:B------:R-:W-:-:S02]  /*7450*/  LOP3.LUT R16, R21, 0xffff, RZ, 0xc0, !PT ;  /* 0x0000ffff15107812 */ /* 0x000fc400078ec0ff */
[----:B------:R-:W-:Y:S02]  /*7460*/  SHF.R.U32.HI R8, RZ, 0x8, R8 ;  /* 0x00000008ff087819 */ /* 0x000fe40000011608 */
[----:B------:R-:W-:Y:S02]  /*7470*/  SHF.R.U32.HI R15, RZ, 0x8, R15 ;  /* 0x00000008ff0f7819 */ /* 0x000fe4000001160f */
[----:B------:R-:W-:Y:S01]  /*7480*/  SHF.R.U32.HI R16, RZ, 0x8, R16 ;  /* 0x00000008ff107819 */ /* 0x000fe20000011610 */
[----:B------:R-:W-:Y:S01]  /*7490*/  IMAD.SHL.U32 R8, R8, 0x4, RZ ;  /* 0x0000000408087824 */ /* 0x000fe200078e00ff */
[----:B------:R-:W-:Y:S01]  /*74a0*/  ISETP.GE.AND P2, PT, R9, R14, PT ;  /* 0x0000000e0900720c */ /* 0x000fe20003f46270 */
[----:B------:R-:W-:Y:S01]  /*74b0*/  IMAD.SHL.U32 R15, R15, 0x4, RZ ;  /* 0x000000040f0f7824 */ /* 0x000fe200078e00ff */
[----:B------:R-:W-:Y:S01]  /*74c0*/  LOP3.LUT R2, R2, 0x3fffc, RZ, 0xe2, !PT ;  /* 0x0003fffc02027812 */ /* 0x000fe200078ee2ff */
[----:B------:R-:W-:Y:S01]  /*74d0*/  IMAD.SHL.U32 R16, R16, 0x4, RZ ;  /* 0x0000000410107824 */ /* 0x000fe200078e00ff */
[----:B------:R-:W-:-:S02]  /*74e0*/  LOP3.LUT R8, R8, 0x3fffc, RZ, 0xe2, !PT ;  /* 0x0003fffc08087812 */ /* 0x000fc400078ee2ff */
[----:B------:R-:W-:Y:S01]  /*74f0*/  LOP3.LUT R15, R15, 0x3fffc, RZ, 0xe2, !PT ;  /* 0x0003fffc0f0f7812 */ /* 0x000fe200078ee2ff */
[----:B------:R0:W-:Y:S01]  /*7500*/  ATOMS.POPC.INC.32 RZ, [R2+URZ] ;  /* 0x0000000002ff7f8c */ /* 0x0001e2000d00003f */
[----:B------:R-:W-:Y:S02]  /*7510*/  LOP3.LUT R16, R16, 0x3fffc, RZ, 0xe2, !PT ;  /* 0x0003fffc10107812 */ /* 0x000fe400078ee2ff */
[----:B------:R-:W-:Y:S01]  /*7520*/  IADD3 R6, P3, R6, 0x4000, RZ ;  /* 0x0000400006067810 */ /* 0x000fe20007f7e0ff */
[----:B------:R0:W-:Y:S04]  /*7530*/  ATOMS.POPC.INC.32 RZ, [R8+URZ] ;  /* 0x0000000008ff7f8c */ /* 0x0001e8000d00003f */
[----:B------:R0:W-:Y:S01]  /*7540*/  ATOMS.POPC.INC.32 RZ, [R15+URZ] ;  /* 0x000000000fff7f8c */ /* 0x0001e2000d00003f */
[----:B------:R-:W-:-:S03]  /*7550*/  IMAD.X R7, RZ, RZ, R7, P3 ;  /* 0x000000ffff077224 */ /* 0x000fc600018e0607 */
[----:B------:R0:W-:Y:S01]  /*7560*/  ATOMS.POPC.INC.32 RZ, [R16+URZ] ;  /* 0x0000000010ff7f8c */ /* 0x0001e2000d00003f */
[----:B------:R-:W-:Y:S05]  /*7570*/  @!P2 BRA `(.L_x_165) ;  /* 0xfffffcd00000a947 */ /* 0x000fea000383ffff */
.L_x_161:
[----:B0-----:R-:W-:Y:S01]  /*7580*/  ISETP.GT.AND P2, PT, R3, 0xff, PT ;  /* 0x000000ff0300780c */ /* 0x001fe20003f44270 */
[----:B------:R-:W-:Y:S01]  /*7590*/  WARPSYNC 0xffffffff ;  /* 0xffffffff00007948 */ /* 0x000fe20003800000 */
[----:B------:R-:W-:Y:S06]  /*75a0*/  BAR.SYNC.DEFER_BLOCKING 0x0 ;  /* 0x0000000000007b1d */ /* 0x000fec0000010000 */
[----:B------:R-:W-:Y:S05]  /*75b0*/  BSSY B2, `(.L_x_166) ;  /* 0x0000007000027945 */ /* 0x000fea0003800000 */
[----:B------:R-:W-:Y:S05]  /*75c0*/  @P2 BRA `(.L_x_167) ;  /* 0x0000005000002947 */ /* 0x000fea0003800000 */
[----:B------:R-:W-:Y:S01]  /*75d0*/  ISETP.NE.AND P3, PT, R3, 0xff, PT ;  /* 0x000000ff0300780c */ /* 0x000fe20003f65270 */
[----:B------:R-:W-:-:S12]  /*75e0*/  LDS R2, [R3.X4] ;  /* 0x0000000003027984 */ /* 0x000fd80000004800 */
[----:B------:R-:W0:Y:S02]  /*75f0*/  @P3 LDS R7, [R3.X4+0x4] ;  /* 0x0000040003073984 */ /* 0x000e240000004800 */
[----:B0-----:R-:W-:-:S05]  /*7600*/  @P3 IMAD.IADD R2, R2, 0x1, R7 ;  /* 0x0000000102023824 */ /* 0x001fca00078e0207 */
[----:B------:R0:W-:Y:S02]  /*7610*/  STS [R3.X4+0x600], R2 ;  /* 0x0006000203007388 */ /* 0x0001e40000004800 */
.L_x_167:
[----:B------:R-:W-:Y:S05]  /*7620*/  BSYNC B2 ;  /* 0x0000000000027941 */ /* 0x000fea0003800000 */
.L_x_166:
[----:B------:R-:W-:Y:S06]  /*7630*/  BAR.SYNC.DEFER_BLOCKING 0x0 ;  /* 0x0000000000007b1d */ /* 0x000fec0000010000 */
[----:B------:R-:W-:Y:S01]  /*7640*/  BSSY B2, `(.L_x_168) ;  /* 0x0000007000027945 */ /* 0x000fe20003800000 */
[----:B------:R-:W-:Y:S05]  /*7650*/  @P2 BRA `(.L_x_169) ;  /* 0x0000005000002947 */ /* 0x000fea0003800000 */
[----:B------:R-:W-:Y:S01]  /*7660*/  ISETP.GT.AND P3, PT, R3, 0xfd, PT ;  /* 0x000000fd0300780c */ /* 0x000fe20003f64270 */
[----:B0-----:R-:W-:-:S12]  /*7670*/  LDS R2, [R3.X4+0x600] ;  /* 0x0006000003027984 */ /* 0x001fd80000004800 */
[----:B------:R-:W0:Y:S02]  /*7680*/  @!P3 LDS R7, [R3.X4+0x608] ;  /* 0x000608000307b984 */ /* 0x000e240000004800 */
[----:B0-----:R-:W-:-:S05]  /*7690*/  @!P3 IMAD.IADD R2, R2, 0x1, R7 ;  /* 0x000000010202b824 */ /* 0x001fca00078e0207 */
[----:B------:R0:W-:Y:S02]  /*76a0*/  STS [R3.X4], R2 ;  /* 0x0000000203007388 */ /* 0x0001e40000004800 */
.L_x_169:
[----:B------:R-:W-:Y:S05]  /*76b0*/  BSYNC B2 ;  /* 0x0000000000027941 */ /* 0x000fea0003800000 */
.L_x_168:
[----:B------:R-:W-:Y:S06]  /*76c0*/  BAR.SYNC.DEFER_BLOCKING 0x0 ;  /* 0x0000000000007b1d */ /* 0x000fec0000010000 */
[----:B------:R-:W-:Y:S01]  /*76d0*/  BSSY B2, `(.L_x_170) ;  /* 0x0000007000027945 */ /* 0x000fe20003800000 */
[----:B------:R-:W-:Y:S05]  /*76e0*/  @P2 BRA `(.L_x_171) ;  /* 0x0000005000002947 */ /* 0x000fea0003800000 */
[----:B------:R-:W-:Y:S01]  /*76f0*/  ISETP.GT.AND P3, PT, R3, 0xfb, PT ;  /* 0x000000fb0300780c */ /* 0x000fe20003f64270 */
[----:B0-----:R-:W-:-:S12]  /*7700*/  LDS R2, [R3.X4] ;  /* 0x0000000003027984 */ /* 0x001fd80000004800 */
[----:B------:R-:W0:Y:S02]  /*7710*/  @!P3 LDS R7, [R3.X4+0x10] ;  /* 0x000010000307b984 */ /* 0x000e240000004800 */
[----:B0-----:R-:W-:-:S05]  /*7720*/  @!P3 IMAD.IADD R2, R2, 0x1, R7 ;  /* 0x000000010202b824 */ /* 0x001fca00078e0207 */
[----:B------:R0:W-:Y:S02]  /*7730*/  STS [R3.X4+0x600], R2 ;  /* 0x0006000203007388 */ /* 0x0001e40000004800 */
.L_x_171:
[----:B------:R-:W-:Y:S05]  /*7740*/  BSYNC B2 ;  /* 0x0000000000027941 */ /* 0x000fea0003800000 */
.L_x_170:
        /* <DEDUP_REMOVED lines=8> */
.L_x_173:
[----:B------:R-:W-:Y:S05]  /*77d0*/  BSYNC B2 ;  /* 0x0000000000027941 */ /* 0x000fea0003800000 */
.L_x_172:
        /* <DEDUP_REMOVED lines=8> */
.L_x_175:
[----:B------:R-:W-:Y:S05]  /*7860*/  BSYNC B2 ;  /* 0x0000000000027941 */ /* 0x000fea0003800000 */
.L_x_174:
        /* <DEDUP_REMOVED lines=8> */
.L_x_177:
[----:B------:R-:W-:Y:S05]  /*78f0*/  BSYNC B2 ;  /* 0x0000000000027941 */ /* 0x000fea0003800000 */
.L_x_176:
        /* <DEDUP_REMOVED lines=8> */
.L_x_179:
[----:B------:R-:W-:Y:S05]  /*7980*/  BSYNC B2 ;  /* 0x0000000000027941 */ /* 0x000fea0003800000 */
.L_x_178:
        /* <DEDUP_REMOVED lines=8> */
.L_x_181:
[----:B------:R-:W-:Y:S05]  /*7a10*/  BSYNC B2 ;  /* 0x0000000000027941 */ /* 0x000fea0003800000 */
.L_x_180:
[----:B------:R-:W-:Y:S06]  /*7a20*/  BAR.SYNC.DEFER_BLOCKING 0x0 ;  /* 0x0000000000007b1d */ /* 0x000fec0000010000 */
[----:B------:R-:W-:Y:S01]  /*7a30*/  BSSY B2, `(.L_x_182) ;  /* 0x000000a000027945 */ /* 0x000fe20003800000 */
[----:B------:R-:W-:Y:S05]  /*7a40*/  @P2 BRA `(.L_x_183) ;  /* 0x0000008000002947 */ /* 0x000fea0003800000 */
[----:B0-----:R-:W0:Y:S02]  /*7a50*/  LDS R2, [R3.X4] ;  /* 0x0000000003027984 */ /* 0x001e240000004800 */
[----:B0-----:R-:W-:-:S13]  /*7a60*/  ISETP.GE.AND P3, PT, R2, 0x801, PT ;  /* 0x000008010200780c */ /* 0x001fda0003f66270 */
[----:B------:R-:W-:Y:S05]  /*7a70*/  @!P3 BRA `(.L_x_183) ;  /* 0x000000500000b947 */ /* 0x000fea0003800000 */
[----:B------:R-:W0:Y:S02]  /*7a80*/  LDS R2, [R3.X4+0x4] ;  /* 0x0000040003027984 */ /* 0x000e240000004800 */
[----:B0-----:R-:W-:Y:S01]  /*7a90*/  ISETP.GT.AND P3, PT, R2, 0x800, PT ;  /* 0x000008000200780c */ /* 0x001fe20003f64270 */
[----:B------:R-:W-:-:S12]  /*7aa0*/  IMAD.MOV.U32 R2, RZ, RZ, RZ ;  /* 0x000000ffff027224 */ /* 0x000fd800078e00ff */
[----:B------:R0:W-:Y:S04]  /*7ab0*/  @!P3 STS.64 [0xc00], R2 ;  /* 0x000c0002ff00b388 */ /* 0x0001e80000000a00 */
[----:B------:R-:W-:Y:S02]  /*7ac0*/  @!P3 STS [0xc08], RZ ;  /* 0x000c08ffff00b388 */ /* 0x000fe40000000800 */
.L_x_183:
[----:B------:R-:W-:Y:S05]  /*7ad0*/  BSYNC B2 ;  /* 0x0000000000027941 */ /* 0x000fea0003800000 */
.L_x_182:
[----:B------:R-:W-:Y:S06]  /*7ae0*/  BAR.SYNC.DEFER_BLOCKING 0x0 ;  /* 0x0000000000007b1d */ /* 0x000fec0000010000 */
[----:B0-----:R-:W0:Y:S04]  /*7af0*/  LDS R2, [0xc04] ;  /* 0x000c0400ff027984 */ /* 0x001e280000000800 */
[----:B0-----:R-:W0:Y:S02]  /*7b00*/  LDS R7, [R2.X4+0x4] ;  /* 0x0000040002077984 */ /* 0x001e240000004800 */
[----:B0-----:R-:W-:-:S04]  /*7b10*/  IADD3 R7, -R7, 0x800, RZ ;  /* 0x0000080007077810 */ /* 0x001fc80007ffe1ff */
[----:B------:R-:W-:-:S13]  /*7b20*/  ISETP.NE.AND P3, PT, R7, RZ, PT ;  /* 0x000000ff0700720c */ /* 0x000fda0003f65270 */
[----:B------:R-:W-:Y:S05]  /*7b30*/  @!P3 BRA `(.L_x_184) ;  /* 0x00008de00000b947 */ /* 0x000fea0003800000 */
[----:B------:R-:W-:Y:S06]  /*7b40*/  BAR.SYNC.DEFER_BLOCKING 0x0 ;  /* 0x0000000000007b1d */ /* 0x000fec0000010000 */
[----:B------:R0:W-:Y:S04]  /*7b50*/  @!P0 STS [R3.X4], RZ ;  /* 0x000000ff03008388 */ /* 0x0001e80000004800 */
[----:B------:R-:W-:Y:S06]  /*7b60*/  BAR.SYNC.DEFER_BLOCKING 0x0 ;  /* 0x0000000000007b1d */ /* 0x000fec0000010000 */
[----:B------:R-:W-:Y:S05]  /*7b70*/  @P1 BRA `(.L_x_185) ;  /* 0x0000124000001947 */ /* 0x000fea0003800000 */
[----:B0-----:R-:W-:Y:S01]  /*7b80*/  LOP3.LUT R15, RZ, R3, RZ, 0x33, !PT ;  /* 0x00000003ff0f7212 */ /* 0x001fe200078e33ff */
[----:B------:R-:W-:Y:S04]  /*7b90*/  BSSY B2, `(.L_x_186) ;  /* 0x0000046000027945 */ /* 0x000fe80003800000 */
[----:B------:R-:W-:-:S05]  /*7ba0*/  IMAD.IADD R15, R14, 0x1, R15 ;  /* 0x000000010e0f7824 */ /* 0x000fca00078e020f */
[----:B------:R-:W-:-:S04]  /*7bb0*/  LEA.HI R6, R15, 0x1, RZ, 0x16 ;  /* 0x000000010f067811 */ /* 0x000fc800078fb0ff */
[----:B------:R-:W-:Y:S01]  /*7bc0*/  LOP3.LUT P1, R16, R6, 0x3, RZ, 0xc0, !PT ;  /* 0x0000000306107812 */ /* 0x000fe2000782c0ff */
[----:B------:R-:W-:-:S12]  /*7bd0*/  IMAD.MOV.U32 R6, RZ, RZ, R3 ;  /* 0x000000ffff067224 */ /* 0x000fd800078e0003 */
[----:B------:R-:W-:Y:S05]  /*7be0*/  @!P1 BRA `(.L_x_187) ;  /* 0x0000040000009947 */ /* 0x000fea0003800000 */
[----:B------:R-:W-:-:S04]  /*7bf0*/  IMAD.WIDE R8, R3, 0x4, R12 ;  /* 0x0000000403087825 */ /* 0x000fc800078e020c */
[----:B------:R-:W-:Y:S02]  /*7c00*/  IMAD.MOV.U32 R17, RZ, RZ, R8 ;  /* 0x000000ffff117224 */ /* 0x000fe400078e0008 */
[----:B------:R-:W-:Y:S02]  /*7c10*/  IMAD.MOV.U32 R20, RZ, RZ, R9 ;  /* 0x000000ffff147224 */ /* 0x000fe400078e0009 */
[----:B------:R-:W-:Y:S02]  /*7c20*/  IMAD.MOV.U32 R6, RZ, RZ, R3 ;  /* 0x000000ffff067224 */ /* 0x000fe400078e0003 */
.L_x_191:
[----:B------:R-:W-:Y:S01]  /*7c30*/  IMAD.MOV.U32 R8, RZ, RZ, R17 ;  /* 0x000000ffff087224 */ /* 0x000fe200078e0011 */
[----:B------:R-:W-:Y:S01]  /*7c40*/  YIELD ;  /* 0x0000000000007946 */ /* 0x000fe20003800000 */
[----:B------:R-:W-:Y:S01]  /*7c50*/  IMAD.MOV.U32 R9, RZ, RZ, R20 ;  /* 0x000000ffff097224 */ /* 0x000fe200078e0014 */
[----:B------:R-:W-:-:S04]  /*7c60*/  ULDC.64 UR14, c[0x0][0x118] ;  /* 0x00004600000e7ab9 */ /* 0x000fc80000000a00 */
[----:B------:R-:W2:Y:S01]  /*7c70*/  LDG.E R8, [R8.64] ;  /* 0x0000000e08087981 */ /* 0x000ea2000c1e1900 */
[----:B------:R-:W-:Y:S01]  /*7c80*/  IADD3 R16, R16, -0x1, RZ ;  /* 0xffffffff10107810 */ /* 0x000fe20007ffe0ff */
[----:B------:R-:W-:Y:S01]  /*7c90*/  BSSY B3, `(.L_x_188) ;  /* 0x0000031000037945 */ /* 0x000fe20003800000 */
[----:B--2---:R-:W0:Y:S02]  /*7ca0*/  F2F.F16.F32 R21, R8 ;  /* 0x0000000800157304 */ /* 0x004e240000200800 */
[----:B0-----:R-:W-:-:S04]  /*7cb0*/  PRMT R22, R21, 0x9910, RZ ;  /* 0x0000991015167816 */ /* 0x001fc800000000ff */
[----:B------:R-:W-:Y:S02]  /*7cc0*/  ISETP.GE.AND P1, PT, R22, RZ, PT ;  /* 0x000000ff1600720c */ /* 0x000fe40003f26270 */
[----:B------:R-:W-:-:S11]  /*7cd0*/  LOP3.LUT R22, RZ, R21, RZ, 0x33, !PT ;  /* 0x00000015ff167212 */ /* 0x000fd600078e33ff */
[----:B------:R-:W-:Y:S02]  /*7ce0*/  @P1 LOP3.LUT R22, R21, 0x8000, RZ, 0xfc, !PT ;  /* 0x0000800015161812 */ /* 0x000fe400078efcff */
[----:B------:R-:W-:Y:S02]  /*7cf0*/  ISETP.NE.AND P1, PT, R16, RZ, PT ;  /* 0x000000ff1000720c */ /* 0x000fe40003f25270 */
[----:B------:R-:W-:-:S04]  /*7d00*/  LOP3.LUT R21, R22, 0xffff, RZ, 0xc0, !PT ;  /* 0x0000ffff16157812 */ /* 0x000fc800078ec0ff */
[----:B------:R-:W-:-:S04]  /*7d10*/  SHF.R.U32.HI R21, RZ, 0x8, R21 ;  /* 0x00000008ff157819 */ /* 0x000fc80000011615 */
[----:B------:R-:W-:-:S04]  /*7d20*/  LOP3.LUT R21, R21, 0xffff, RZ, 0xc0, !PT ;  /* 0x0000ffff15157812 */ /* 0x000fc800078ec0ff */
[----:B------:R-:W-:-:S13]  /*7d30*/  ISETP.GE.AND P3, PT, R2, R21, PT ;  /* 0x000000150200720c */ /* 0x000fda0003f66270 */
[----:B------:R-:W-:Y:S05]  /*7d40*/  @!P3 BRA `(.L_x_189) ;  /* 0x000001700000b947 */ /* 0x000fea0003800000 */
[----:B------:R-:W-:-:S13]  /*7d50*/  ISETP.NE.AND P3, PT, R2, R21, PT ;  /* 0x000000150200720c */ /* 0x000fda0003f65270 */
[----:B------:R-:W-:Y:S05]  /*7d60*/  @P3 BRA `(.L_x_190) ;  /* 0x0000023000003947 */ /* 0x000fea0003800000 */
        /* <DEDUP_REMOVED lines=8> */
[----:B--2---:R-:W1:Y:S04]  /*7df0*/  @P3 ATOMS.ADD R21, [0xc08], R21 ;  /* 0x000c0815ff15338c */ /* 0x004e680000000000 */
[----:B-1----:R-:W0:Y:S02]  /*7e00*/  SHFL.IDX PT, R9, R21, R22, 0x1f ;  /* 0x00001f1615097589 */ /* 0x002e2400000e0000 */
[----:B0-----:R-:W-:-:S05]  /*7e10*/  IMAD.IADD R9, R9, 0x1, R23 ;  /* 0x0000000109097824 */ /* 0x001fca00078e0217 */
[----:B------:R-:W-:-:S13]  /*7e20*/  ISETP.GT.AND P3, PT, R9, 0xfff, PT ;  /* 0x00000fff0900780c */ /* 0x000fda0003f64270 */
[----:B------:R-:W-:Y:S05]  /*7e30*/  @P3 BRA `(.L_x_190) ;  /* 0x0000016000003947 */ /* 0x000fea0003800000 */
[----:B------:R-:W-:Y:S01]  /*7e40*/  ISETP.GE.AND P3, PT, R8, RZ, PT ;  /* 0x000000ff0800720c */ /* 0x000fe20003f66270 */
[----:B------:R0:W-:Y:S01]  /*7e50*/  STS [R9.X4+0xc80], R6 ;  /* 0x000c800609007388 */ /* 0x0001e20000004800 */
[----:B------:R-:W-:-:S11]  /*7e60*/  LOP3.LUT R21, RZ, R8, RZ, 0x33, !PT ;  /* 0x00000008ff157212 */ /* 0x000fd600078e33ff */
[----:B------:R-:W-:-:S04]  /*7e70*/  @P3 LOP3.LUT R21, R8, 0x80000000, RZ, 0xfc, !PT ;  /* 0x8000000008153812 */ /* 0x000fc800078efcff */
[----:B------:R-:W-:-:S04]  /*7e80*/  SHF.R.U32.HI R21, RZ, 0x16, R21 ;  /* 0x00000016ff157819 */ /* 0x000fc80000011615 */
[----:B------:R-:W-:-:S05]  /*7e90*/  LOP3.LUT R21, R21, 0x3fc, RZ, 0xc0, !PT ;  /* 0x000003fc15157812 */ /* 0x000fca00078ec0ff */
[----:B------:R0:W-:Y:S01]  /*7ea0*/  ATOMS.POPC.INC.32 RZ, [R21+URZ] ;  /* 0x0000000015ff7f8c */ /* 0x0001e2000d00003f */
[----:B------:R-:W-:Y:S05]  /*7eb0*/  BRA `(.L_x_190) ;  /* 0x000000e000007947 */ /* 0x000fea0003800000 */
.L_x_189:
[----:B------:R-:W0:Y:S01]  /*7ec0*/  S2R R9, SR_LANEID ;  /* 0x0000000000097919 */ /* 0x000e220000000000 */
[----:B------:R-:W-:Y:S02]  /*7ed0*/  VOTEU.ANY UR5, UPT, PT ;  /* 0x0000000000057886 */ /* 0x000fe400038e0100 */
[----:B------:R-:W0:Y:S01]  /*7ee0*/  FLO.U32 R22, UR5 ;  /* 0x0000000500167d00 */ /* 0x000e2200080e0000 */
[----:B------:R-:W1:Y:S01]  /*7ef0*/  S2R R23, SR_LTMASK ;  /* 0x0000000000177919 */ /* 0x000e620000003900 */
[----:B------:R-:W-:-:S06]  /*7f00*/  ULDC.64 UR14, c[0x0][0x118] ;  /* 0x00004600000e7ab9 */ /* 0x000fcc0000000a00 */
[----:B------:R-:W2:Y:S01]  /*7f10*/  POPC R21, UR5 ;  /* 0x0000000500157d09 */ /* 0x000ea20008000000 */
[----:B0-----:R-:W-:Y:S02]  /*7f20*/  ISETP.EQ.U32.AND P3, PT, R22, R9, PT ;  /* 0x000000091600720c */ /* 0x001fe40003f62070 */
[----:B-1----:R-:W-:-:S05]  /*7f30*/  LOP3.LUT R23, R23, UR5, RZ, 0xc0, !PT ;  /* 0x0000000517177c12 */ /* 0x002fca000f8ec0ff */
[----:B------:R-:W0:Y:S06]  /*7f40*/  POPC R8, R23 ;  /* 0x0000001700087309 */ /* 0x000e2c0000000000 */
[----:B--2---:R-:W1:Y:S04]  /*7f50*/  @P3 ATOMS.ADD R21, [0xc00], R21 ;  /* 0x000c0015ff15338c */ /* 0x004e680000000000 */
[----:B-1----:R-:W0:Y:S02]  /*7f60*/  SHFL.IDX PT, R9, R21, R22, 0x1f ;  /* 0x00001f1615097589 */ /* 0x002e2400000e0000 */
[----:B0-----:R-:W-:-:S04]  /*7f70*/  IMAD.IADD R9, R9, 0x1, R8 ;  /* 0x0000000109097824 */ /* 0x001fc800078e0208 */
[----:B------:R-:W-:-:S05]  /*7f80*/  IMAD.WIDE R8, R9, 0x4, R10 ;  /* 0x0000000409087825 */ /* 0x000fca00078e020a */
[----:B------:R0:W-:Y:S02]  /*7f90*/  STG.E [R8.64], R6 ;  /* 0x0000000608007986 */ /* 0x0001e4000c10190e */
.L_x_190:
[----:B------:R-:W-:Y:S05]  /*7fa0*/  BSYNC B3 ;  /* 0x0000000000037941 */ /* 0x000fea0003800000 */
.L_x_188:
[----:B------:R-:W-:Y:S02]  /*7fb0*/  IADD3 R17, P3, R17, 0x1000, RZ ;  /* 0x0000100011117810 */ /* 0x000fe40007f7e0ff */
[----:B0-----:R-:W-:-:S03]  /*7fc0*/  IADD3 R6, R6, 0x400, RZ ;  /* 0x0000040006067810 */ /* 0x001fc60007ffe0ff */
[----:B------:R-:W-:Y:S01]  /*7fd0*/  IMAD.X R20, RZ, RZ, R20, P3 ;  /* 0x000000ffff147224 */ /* 0x000fe200018e0614 */
[----:B------:R-:W-:Y:S05]  /*7fe0*/  @P1 BRA `(.L_x_191) ;  /* 0xfffffc4000001947 */ /* 0x000fea000383ffff */
.L_x_187:
[----:B------:R-:W-:Y:S05]  /*7ff0*/  BSYNC B2 ;  /* 0x0000000000027941 */ /* 0x000fea0003800000 */
.L_x_186:
[----:B------:R-:W-:-:S13]  /*8000*/  ISETP.GE.U32.AND P1, PT, R15, 0xc00, PT ;  /* 0x00000c000f00780c */ /* 0x000fda0003f26070 */
[----:B------:R-:W-:Y:S05]  /*8010*/  @!P1 BRA `(.L_x_185) ;  /* 0x00000da000009947 */ /* 0x000fea0003800000 */
[----:B------:R-:W-:-:S04]  /*8020*/  IMAD.WIDE R8, R6, 0x4, R12 ;  /* 0x0000000406087825 */ /* 0x000fc800078e020c */
.L_x_204:
[----:B------:R-:W-:Y:S01]  /*8030*/  YIELD ;  /* 0x0000000000007946 */ /* 0x000fe20003800000 */
[----:B------:R-:W-:Y:S02]  /*8040*/  ULDC.64 UR14, c[0x0][0x118] ;  /* 0x00004600000e7ab9 */ /* 0x000fe40000000a00 */
[----:B0-----:R-:W2:Y:S01]  /*8050*/  LDG.E R15, [R8.64] ;  /* 0x0000000e080f7981 */ /* 0x001ea2000c1e1900 */
[----:B------:R-:W-:Y:S01]  /*8060*/  BSSY B2, `(.L_x_192) ;  /* 0x0000030000027945 */ /* 0x000fe20003800000 */
[----:B--2---:R-:W0:Y:S02]  /*8070*/  F2F.F16.F32 R16, R15 ;  /* 0x0000000f00107304 */ /* 0x004e240000200800 */
[----:B0-----:R-:W-:-:S04]  /*8080*/  PRMT R17, R16, 0x9910, RZ ;  /* 0x0000991010117816 */ /* 0x001fc800000000ff */
[----:B------:R-:W-:Y:S02]  /*8090*/  ISETP.GE.AND P1, PT, R17, RZ, PT ;  /* 0x000000ff1100720c */ /* 0x000fe40003f26270 */
[----:B------:R-:W-:-:S11]  /*80a0*/  LOP3.LUT R17, RZ, R16, RZ, 0x33, !PT ;  /* 0x00000010ff117212 */ /* 0x000fd600078e33ff */
[----:B------:R-:W-:-:S04]  /*80b0*/  @P1 LOP3.LUT R17, R16, 0x8000, RZ, 0xfc, !PT ;  /* 0x0000800010111812 */ /* 0x000fc800078efcff */
        /* <DEDUP_REMOVED lines=28> */
.L_x_193:
        /* <DEDUP_REMOVED lines=14> */
.L_x_194:
[----:B------:R-:W-:Y:S05]  /*8360*/  BSYNC B2 ;  /* 0x0000000000027941 */ /* 0x000fea0003800000 */
.L_x_192:
[----:B------:R-:W-:Y:S02]  /*8370*/  ULDC.64 UR14, c[0x0][0x118] ;  /* 0x00004600000e7ab9 */ /* 0x000fe40000000a00 */
[----:B------:R-:W2:Y:S01]  /*8380*/  LDG.E R15, [R8.64+0x1000] ;  /* 0x0010000e080f7981 */ /* 0x000ea2000c1e1900 */
[----:B------:R-:W-:Y:S01]  /*8390*/  BSSY B2, `(.L_x_195) ;  /* 0x0000032000027945 */ /* 0x000fe20003800000 */
[----:B0-2---:R-:W0:Y:S02]  /*83a0*/  F2F.F16.F32 R16, R15 ;  /* 0x0000000f00107304 */ /* 0x005e240000200800 */
        /* <DEDUP_REMOVED lines=13> */
[----:B------:R-:W0:Y:S08]  /*8480*/  FLO.U32 R20, UR5 ;  /* 0x0000000500147d00 */ /* 0x000e3000080e0000 */
[----:B------:R-:W1:Y:S01]  /*8490*/  POPC R17, UR5 ;  /* 0x0000000500117d09 */ /* 0x000e620008000000 */
[----:B0-----:R-:W-:-:S02]  /*84a0*/  ISETP.EQ.U32.AND P1, PT, R20, R21, PT ;  /* 0x000000151400720c */ /* 0x001fc40003f22070 */
[----:B------:R-:W0:Y:S11]  /*84b0*/  S2R R21, SR_LTMASK ;  /* 0x0000000000157919 */ /* 0x000e360000003900 */
[----:B-1----:R-:W1:Y:S01]  /*84c0*/  @P1 ATOMS.ADD R17, [0xc08], R17 ;  /* 0x000c0811ff11138c */ /* 0x002e620000000000 */
[----:B0-----:R-:W-:-:S06]  /*84d0*/  LOP3.LUT R21, R21, UR5, RZ, 0xc0, !PT ;  /* 0x0000000515157c12 */ /* 0x001fcc000f8ec0ff */
[----:B------:R-:W0:Y:S01]  /*84e0*/  POPC R21, R21 ;  /* 0x0000001500157309 */ /* 0x000e220000000000 */
[----:B-1----:R-:W0:Y:S02]  /*84f0*/  SHFL.IDX PT, R16, R17, R20, 0x1f ;  /* 0x00001f1411107589 */ /* 0x002e2400000e0000 */
[----:B0-----:R-:W-:-:S05]  /*8500*/  IMAD.IADD R16, R16, 0x1, R21 ;  /* 0x0000000110107824 */ /* 0x001fca00078e0215 */
[----:B------:R-:W-:-:S13]  /*8510*/  ISETP.GT.AND P1, PT, R16, 0xfff, PT ;  /* 0x00000fff1000780c */ /* 0x000fda0003f24270 */
[----:B------:R-:W-:Y:S05]  /*8520*/  @P1 BRA `(.L_x_197) ;  /* 0x0000018000001947 */ /* 0x000fea0003800000 */
[----:B------:R-:W-:Y:S02]  /*8530*/  ISETP.GE.AND P1, PT, R15, RZ, PT ;  /* 0x000000ff0f00720c */ /* 0x000fe40003f26270 */
[----:B------:R-:W-:-:S11]  /*8540*/  LOP3.LUT R17, RZ, R15, RZ, 0x33, !PT ;  /* 0x0000000fff117212 */ /* 0x000fd600078e33ff */
[----:B------:R-:W-:Y:S02]  /*8550*/  @P1 LOP3.LUT R17, R15, 0x80000000, RZ, 0xfc, !PT ;  /* 0x800000000f111812 */ /* 0x000fe400078efcff */
[----:B------:R-:W-:Y:S02]  /*8560*/  IADD3 R15, R6, 0x400, RZ ;  /* 0x00000400060f7810 */ /* 0x000fe40007ffe0ff */
[----:B------:R-:W-:-:S03]  /*8570*/  SHF.R.U32.HI R17, RZ, 0x16, R17 ;  /* 0x00000016ff117819 */ /* 0x000fc60000011611 */
[----:B------:R0:W-:Y:S01]  /*8580*/  STS [R16.X4+0xc80], R15 ;  /* 0x000c800f10007388 */ /* 0x0001e20000004800 */
[----:B------:R-:W-:-:S05]  /*8590*/  LOP3.LUT R17, R17, 0x3fc, RZ, 0xc0, !PT ;  /* 0x000003fc11117812 */ /* 0x000fca00078ec0ff */
[----:B------:R0:W-:Y:S01]  /*85a0*/  ATOMS.POPC.INC.32 RZ, [R17+URZ] ;  /* 0x0000000011ff7f8c */ /* 0x0001e2000d00003f */
[----:B------:R-:W-:Y:S05]  /*85b0*/  BRA `(.L_x_197) ;  /* 0x000000f000007947 */ /* 0x000fea0003800000 */
.L_x_196:
[----:B------:R-:W0:Y:S01]  /*85c0*/  S2R R17, SR_LANEID ;  /* 0x0000000000117919 */ /* 0x000e220000000000 */
[----:B------:R-:W-:Y:S01]  /*85d0*/  VOTEU.ANY UR5, UPT, PT ;  /* 0x0000000000057886 */ /* 0x000fe200038e0100 */
[----:B------:R-:W-:Y:S01]  /*85e0*/  IADD3 R23, R6, 0x400, RZ ;  /* 0x0000040006177810 */ /* 0x000fe20007ffe0ff */
        /* <DEDUP_REMOVED lines=12> */
.L_x_197:
[----:B------:R-:W-:Y:S05]  /*86b0*/  BSYNC B2 ;  /* 0x0000000000027941 */ /* 0x000fea0003800000 */
.L_x_195:
[----:B------:R-:W-:Y:S02]  /*86c0*/  ULDC.64 UR14, c[0x0][0x118] ;  /* 0x00004600000e7ab9 */ /* 0x000fe40000000a00 */
[----:B0-----:R-:W2:Y:S01]  /*86d0*/  LDG.E R15, [R8.64+0x2000] ;  /* 0x0020000e080f7981 */ /* 0x001ea2000c1e1900 */
        /* <DEDUP_REMOVED lines=35> */
.L_x_199:
        /* <DEDUP_REMOVED lines=15> */
.L_x_200:
[----:B------:R-:W-:Y:S05]  /*8a00*/  BSYNC B2 ;  /* 0x0000000000027941 */ /* 0x000fea0003800000 */
.L_x_198:
        /* <DEDUP_REMOVED lines=37> */
.L_x_202:
        /* <DEDUP_REMOVED lines=15> */
.L_x_203:
[----:B------:R-:W-:Y:S05]  /*8d50*/  BSYNC B2 ;  /* 0x0000000000027941 */ /* 0x000fea0003800000 */
.L_x_201:
[----:B------:R-:W-:Y:S02]  /*8d60*/  IADD3 R6, R6, 0x1000, RZ ;  /* 0x0000100006067810 */ /* 0x000fe40007ffe0ff */
[----:B------:R-:W-:Y:S02]  /*8d70*/  IADD3 R8, P3, R8, 0x4000, RZ ;  /* 0x0000400008087810 */ /* 0x000fe40007f7e0ff */
[----:B------:R-:W-:-:S03]  /*8d80*/  ISETP.GE.AND P1, PT, R6, R14, PT ;  /* 0x0000000e0600720c */ /* 0x000fc60003f26270 */
[----:B------:R-:W-:-:S10]  /*8d90*/  IMAD.X R9, RZ, RZ, R9, P3 ;  /* 0x000000ffff097224 */ /* 0x000fd400018e0609 */
[----:B------:R-:W-:Y:S01]  /*8da0*/  @P1 CALL.REL.NOINC `(.L_x_185) ;  /* 0x0000001000001944 */ /* 0x000fe20003c00000 */
[----:B------:R-:W-:Y:S05]  /*8db0*/  BRA `(.L_x_204) ;  /* 0xfffff27000007947 */ /* 0x000fea000383ffff */
.L_x_185:
[----:B0-----:R-:W-:Y:S02]  /*8dc0*/  WARPSYNC 0xffffffff ;  /* 0xffffffff00007948 */ /* 0x001fe40003800000 */
[----:B------:R-:W-:Y:S06]  /*8dd0*/  BAR.SYNC.DEFER_BLOCKING 0x0 ;  /* 0x0000000000007b1d */ /* 0x000fec0000010000 */
[----:B------:R-:W-:Y:S01]  /*8de0*/  BSSY B2, `(.L_x_205) ;  /* 0x0000008000027945 */ /* 0x000fe20003800000 */
[----:B------:R-:W0:Y:S01]  /*8df0*/  LDS R8, [0xc08] ;  /* 0x000c0800ff087984 */ /* 0x000e220000000800 */
[----:B------:R-:W-:Y:S05]  /*8e00*/  @P2 BRA `(.L_x_206) ;  /* 0x0000005000002947 */ /* 0x000fea0003800000 */
[----:B------:R-:W-:Y:S01]  /*8e10*/  ISETP.NE.AND P1, PT, R3, 0xff, PT ;  /* 0x000000ff0300780c */ /* 0x000fe20003f25270 */
[----:B------:R-:W-:-:S12]  /*8e20*/  LDS R2, [R3.X4] ;  /* 0x0000000003027984 */ /* 0x000fd80000004800 */
[----:B------:R-:W1:Y:S02]  /*8e30*/  @P1 LDS R9, [R3.X4+0x4] ;  /* 0x0000040003091984 */ /* 0x000e640000004800 */
[----:B-1----:R-:W-:-:S05]  /*8e40*/  @P1 IMAD.IADD R2, R2, 0x1, R9 ;  /* 0x0000000102021824 */ /* 0x002fca00078e0209 */
[----:B------:R1:W-:Y:S02]  /*8e50*/  STS [R3.X4+0x600], R2 ;  /* 0x0006000203007388 */ /* 0x0003e40000004800 */
.L_x_206:
[----:B------:R-:W-:Y:S05]  /*8e60*/  BSYNC B2 ;  /* 0x0000000000027941 */ /* 0x000fea0003800000 */
.L_x_205:
[----:B------:R-:W-:Y:S06]  /*8e70*/  BAR.SYNC.DEFER_BLOCKING 0x0 ;  /* 0x0000000000007b1d */ /* 0x000fec0000010000 */
[----:B------:R-:W-:Y:S01]  /*8e80*/  BSSY B2, `(.L_x_207) ;  /* 0x0000007000027945 */ /* 0x000fe20003800000 */
[----:B------:R-:W-:Y:S05]  /*8e90*/  @P2 BRA `(.L_x_208) ;  /* 0x0000005000002947 */ /* 0x000fea0003800000 */
[----:B------:R-:W-:Y:S01]  /*8ea0*/  ISETP.GT.AND P1, PT, R3, 0xfd, PT ;  /* 0x000000fd0300780c */ /* 0x000fe20003f24270 */
[----:B-1----:R-:W-:-:S12]  /*8eb0*/  LDS R2, [R3.X4+0x600] ;  /* 0x0006000003027984 */ /* 0x002fd80000004800 */
[----:B------:R-:W1:Y:S02]  /*8ec0*/  @!P1 LDS R9, [R3.X4+0x608] ;  /* 0x0006080003099984 */ /* 0x000e640000004800 */
[----:B-1----:R-:W-:-:S05]  /*8ed0*/  @!P1 IMAD.IADD R2, R2, 0x1, R9 ;  /* 0x0000000102029824 */ /* 0x002fca00078e0209 */
[----:B------:R1:W-:Y:S02]  /*8ee0*/  STS [R3.X4], R2 ;  /* 0x0000000203007388 */ /* 0x0003e40000004800 */
.L_x_208:
[----:B------:R-:W-:Y:S05]  /*8ef0*/  BSYNC B2 ;  /* 0x0000000000027941 */ /* 0x000fea0003800000 */
.L_x_207:
[----:B------:R-:W-:Y:S06]  /*8f00*/  BAR.SYNC.DEFER_BLOCKING 0x0 ;  /* 0x0000000000007b1d */ /* 0x000fec0000010000 */
[----:B------:R-:W-:Y:S01]  /*8f10*/  BSSY B2, `(.L_x_209) ;  /* 0x0000007000027945 */ /* 0x000fe20003800000 */
[----:B------:R-:W-:Y:S05]  /*8f20*/  @P2 BRA `(.L_x_210) ;  /* 0x0000005000002947 */ /* 0x000fea0003800000 */
[----:B------:R-:W-:Y:S01]  /*8f30*/  ISETP.GT.AND P1, PT, R3, 0xfb, PT ;  /* 0x000000fb0300780c */ /* 0x000fe20003f24270 */
[----:B-1----:R-:W-:-:S12]  /*8f40*/  LDS R2, [R3.X4] ;  /* 0x0000000003027984 */ /* 0x002fd80000004800 */
[----:B------:R-:W1:Y:S02]  /*8f50*/  @!P1 LDS R9, [R3.X4+0x10] ;  /* 0x0000100003099984 */ /* 0x000e640000004800 */
[----:B-1----:R-:W-:-:S05]  /*8f60*/  @!P1 IMAD.IADD R2, R2, 0x1, R9 ;  /* 0x0000000102029824 */ /* 0x002fca00078e0209 */
[----:B------:R1:W-:Y:S02]  /*8f70*/  STS [R3.X4+0x600], R2 ;  /* 0x0006000203007388 */ /* 0x0003e40000004800 */
.L_x_210:
[----:B------:R-:W-:Y:S05]  /*8f80*/  BSYNC B2 ;  /* 0x0000000000027941 */ /* 0x000fea0003800000 */
.L_x_209:
        /* <DEDUP_REMOVED lines=8> */
.L_x_212:
[----:B------:R-:W-:Y:S05]  /*9010*/  BSYNC B2 ;  /* 0x0000000000027941 */ /* 0x000fea0003800000 */
.L_x_211:
        /* <DEDUP_REMOVED lines=8> */
.L_x_214:
[----:B------:R-:W-:Y:S05]  /*90a0*/  BSYNC B2 ;  /* 0x0000000000027941 */ /* 0x000fea0003800000 */
.L_x_213:
        /* <DEDUP_REMOVED lines=8> */
.L_x_216:
[----:B------:R-:W-:Y:S05]  /*9130*/  BSYNC B2 ;  /* 0x0000000000027941 */ /* 0x000fea0003800000 */
.L_x_215:
        /* <DEDUP_REMOVED lines=8> */
.L_x_218:
[----:B------:R-:W-:Y:S05]  /*91c0*/  BSYNC B2 ;  /* 0x0000000000027941 */ /* 0x000fea0003800000 */
.L_x_217:
        /* <DEDUP_REMOVED lines=8> */
.L_x_220:
[----:B------:R-:W-:Y:S05]  /*9250*/  BSYNC B2 ;  /* 0x0000000000027941 */ /* 0x000fea0003800000 */
.L_x_219:
[----:B------:R-:W-:Y:S06]  /*9260*/  BAR.SYNC.DEFER_BLOCKING 0x0 ;  /* 0x0000000000007b1d */ /* 0x000fec0000010000 */
[----:B------:R-:W-:Y:S01]  /*9270*/  BSSY B2, `(.L_x_221) ;  /* 0x000000c000027945 */ /* 0x000fe20003800000 */
[----:B------:R-:W-:Y:S05]  /*9280*/  @P2 BRA `(.L_x_222) ;  /* 0x000000a000002947 */ /* 0x000fea0003800000 */
[----:B-1----:R-:W1:Y:S02]  /*9290*/  LDS R2, [R3.X4] ;  /* 0x0000000003027984 */ /* 0x002e640000004800 */
[----:B-1----:R-:W-:-:S13]  /*92a0*/  ISETP.GT.AND P1, PT, R2, R7, PT ;  /* 0x000000070200720c */ /* 0x002fda0003f24270 */
[----:B------:R-:W-:Y:S05]  /*92b0*/  @!P1 BRA `(.L_x_222) ;  /* 0x0000007000009947 */ /* 0x000fea0003800000 */
[----:B------:R-:W1:Y:S02]  /*92c0*/  LDS R2, [R3.X4+0x4] ;  /* 0x0000040003027984 */ /* 0x000e640000004800 */
[----:B-1----:R-:W-:-:S13]  /*92d0*/  ISETP.GT.AND P1, PT, R2, R7, PT ;  /* 0x000000070200720c */ /* 0x002fda0003f24270 */
[----:B------:R-:W-:Y:S04]  /*92e0*/  @!P1 STS [0xc04], R3 ;  /* 0x000c0403ff009388 */ /* 0x000fe80000000800 */
[----:B------:R-:W-:Y:S04]  /*92f0*/  @!P1 STS [0xc0c], RZ ;  /* 0x000c0cffff009388 */ /* 0x000fe80000000800 */
[----:B------:R-:W1:Y:S02]  /*9300*/  @!P1 LDS R2, [R3.X4+0x4] ;  /* 0x0000040003029984 */ /* 0x000e640000004800 */
[----:B-1----:R-:W-:-:S05]  /*9310*/  @!P1 IMAD.IADD R2, R7, 0x1, -R2 ;  /* 0x0000000107029824 */ /* 0x002fca00078e0a02 */
[----:B------:R1:W-:Y:S02]  /*9320*/  @!P1 STS [0xc10], R2 ;  /* 0x000c1002ff009388 */ /* 0x0003e40000000800 */
.L_x_222:
[----:B------:R-:W-:Y:S05]  /*9330*/  BSYNC B2 ;  /* 0x0000000000027941 */ /* 0x000fea0003800000 */
.L_x_221:
[----:B------:R-:W-:Y:S01]  /*9340*/  BAR.SYNC.DEFER_BLOCKING 0x0 ;  /* 0x0000000000007b1d */ /* 0x000fe20000010000 */
[----:B------:R-:W-:-:S05]  /*9350*/  IMAD.MOV.U32 R14, RZ, RZ, RZ ;  /* 0x000000ffff0e7224 */ /* 0x000fca00078e00ff */
[----:B------:R-:W-:Y:S01]  /*9360*/  UMOV UR5, 0x18 ;  /* 0x0000001800057882 */ /* 0x000fe20000000000 */
[----:B-1----:R-:W1:Y:S04]  /*9370*/  LDS R2, [0xc04] ;  /* 0x000c0400ff027984 */ /* 0x002e680000000800 */
[----:B-1----:R-:W1:Y:S02]  /*9380*/  LDS R6, [R2.X4+0x4] ;  /* 0x0000040002067984 */ /* 0x002e640000004800 */
[----:B-1----:R-:W-:Y:S01]  /*9390*/  IMAD.IADD R7, R7, 0x1, -R6 ;  /* 0x0000000107077824 */ /* 0x002fe200078e0a06 */
[----:B0-----:R-:W-:-:S04]  /*93a0*/  IMNMX R6, R8, 0x1000, PT ;  /* 0x0000100008067817 */ /* 0x001fc80003800200 */
[----:B------:R-:W-:-:S13]  /*93b0*/  ISETP.NE.AND P1, PT, R7, RZ, PT ;  /* 0x000000ff0700720c */ /* 0x000fda0003f25270 */
[----:B------:R-:W-:Y:S05]  /*93c0*/  @!P1 BRA `(.L_x_223) ;  /* 0x00006b0000009947 */ /* 0x000fea0003800000 */
[----:B------:R-:W-:Y:S01]  /*93d0*/  BAR.SYNC.DEFER_BLOCKING 0x0 ;  /* 0x0000000000007b1d */ /* 0x000fe20000010000 */
[----:B------:R-:W-:-:S05]  /*93e0*/  ISETP.GE.AND P1, PT, R3, R6, PT ;  /* 0x000000060300720c */ /* 0x000fca0003f26270 */
[----:B------:R0:W-:Y:S04]  /*93f0*/  @!P0 STS [R3.X4], RZ ;  /* 0x000000ff03008388 */ /* 0x0001e80000004800 */
[----:B------:R-:W-:Y:S06]  /*9400*/  BAR.SYNC.DEFER_BLOCKING 0x0 ;  /* 0x0000000000007b1d */ /* 0x000fec0000010000 */
[----:B------:R-:W-:Y:S05]  /*9410*/  @P1 BRA `(.L_x_224) ;  /* 0x000015a000001947 */ /* 0x000fea0003800000 */
[----:B0-----:R-:W-:Y:S01]  /*9420*/  LOP3.LUT R8, RZ, R8, RZ, 0x33, !PT ;  /* 0x00000008ff087212 */ /* 0x001fe200078e33ff */
[----:B------:R-:W-:Y:S03]  /*9430*/  BSSY B2, `(.L_x_225) ;  /* 0x0000098000027945 */ /* 0x000fe60003800000 */
[----:B------:R-:W-:-:S04]  /*9440*/  IMNMX R8, R8, -0x1001, !PT ;  /* 0xffffefff08087817 */ /* 0x000fc80007800200 */
[--C-:B------:R-:W-:Y:S01]  /*9450*/  IADD3 R14, -R8, -0x2, -R3.reuse ;  /* 0xfffffffe080e7810 */ /* 0x100fe20007ffe903 */
[----:B------:R-:W-:-:S03]  /*9460*/  IMAD.MOV.U32 R8, RZ, RZ, R3 ;  /* 0x000000ffff087224 */ /* 0x000fc600078e0003 */
[----:B------:R-:W-:-:S04]  /*9470*/  LEA.HI R15, R14, 0x1, RZ, 0x16 ;  /* 0x000000010e0f7811 */ /* 0x000fc800078fb0ff */
[----:B------:R-:W-:-:S13]  /*9480*/  LOP3.LUT P1, R15, R15, 0x3, RZ, 0xc0, !PT ;  /* 0x000000030f0f7812 */ /* 0x000fda000782c0ff */
[----:B------:R-:W-:Y:S05]  /*9490*/  @!P1 BRA `(.L_x_226) ;  /* 0x0000091000009947 */ /* 0x000fea0003800000 */
[----:B------:R-:W0:Y:S01]  /*94a0*/  LDS R17, [R3.X4+0xc80] ;  /* 0x000c800003117984 */ /* 0x000e220000004800 */
[----:B------:R-:W-:Y:S01]  /*94b0*/  ULDC.64 UR14, c[0x0][0x118] ;  /* 0x00004600000e7ab9 */ /* 0x000fe20000000a00 */
[----:B0-----:R-:W-:-:S06]  /*94c0*/  IMAD.WIDE R8, R17, 0x4, R12 ;  /* 0x0000000411087825 */ /* 0x001fcc00078e020c */
[----:B------:R-:W2:Y:S01]  /*94d0*/  LDG.E R8, [R8.64] ;  /* 0x0000000e08087981 */ /* 0x000ea2000c1e1900 */
[----:B------:R-:W-:Y:S01]  /*94e0*/  BSSY B3, `(.L_x_227) ;  /* 0x0000029000037945 */ /* 0x000fe20003800000 */
[----:B--2---:R-:W-:Y:S02]  /*94f0*/  ISETP.GE.AND P1, PT, R8, RZ, PT ;  /* 0x000000ff0800720c */ /* 0x004fe40003f26270 */
[----:B------:R-:W-:-:S11]  /*9500*/  LOP3.LUT R16, RZ, R8, RZ, 0x33, !PT ;  /* 0x00000008ff107212 */ /* 0x000fd600078e33ff */
[----:B------:R-:W-:-:S04]  /*9510*/  @P1 LOP3.LUT R16, R8, 0x80000000, RZ, 0xfc, !PT ;  /* 0x8000000008101812 */ /* 0x000fc800078efcff */
[----:B------:R-:W-:-:S04]  /*9520*/  SHF.R.U32.HI R21, RZ, 0x18, R16 ;  /* 0x00000018ff157819 */ /* 0x000fc80000011610 */
[----:B------:R-:W-:-:S13]  /*9530*/  ISETP.GT.AND P1, PT, R21, R2, PT ;  /* 0x000000021500720c */ /* 0x000fda0003f24270 */
[----:B------:R-:W-:Y:S05]  /*9540*/  @P1 BRA `(.L_x_228) ;  /* 0x0000014000001947 */ /* 0x000fea0003800000 */
        /* <DEDUP_REMOVED lines=15> */
[----:B------:R-:W-:Y:S01]  /*9640*/  SHF.R.U32.HI R16, RZ, 0xe, R16 ;  /* 0x0000000eff107819 */ /* 0x000fe20000011610 */
[----:B------:R0:W-:Y:S03]  /*9650*/  STS [R8.X4+0x4c80], R17 ;  /* 0x004c801108007388 */ /* 0x0001e60000004800 */
[----:B------:R-:W-:-:S05]  /*9660*/  LOP3.LUT R16, R16, 0x3fc, RZ, 0xc0, !PT ;  /* 0x000003fc10107812 */ /* 0x000fca00078ec0ff */
[----:B------:R0:W-:Y:S01]  /*9670*/  ATOMS.POPC.INC.32 RZ, [R16+URZ] ;  /* 0x0000000010ff7f8c */ /* 0x0001e2000d00003f */
[----:B------:R-:W-:Y:S05]  /*9680*/  BRA `(.L_x_229) ;  /* 0x000000e000007947 */ /* 0x000fea0003800000 */
.L_x_228:
[----:B------:R-:W0:Y:S01]  /*9690*/  S2R R9, SR_LANEID ;  /* 0x0000000000097919 */ /* 0x000e220000000000 */
[----:B------:R-:W-:Y:S02]  /*96a0*/  VOTEU.ANY UR5, UPT, PT ;  /* 0x0000000000057886 */ /* 0x000fe400038e0100 */
[----:B------:R-:W0:Y:S01]  /*96b0*/  FLO.U32 R20, UR5 ;  /* 0x0000000500147d00 */ /* 0x000e2200080e0000 */
[----:B------:R-:W1:Y:S01]  /*96c0*/  S2R R22, SR_LTMASK ;  /* 0x0000000000167919 */ /* 0x000e620000003900 */
[----:B------:R-:W-:-:S06]  /*96d0*/  ULDC.64 UR14, c[0x0][0x118] ;  /* 0x00004600000e7ab9 */ /* 0x000fcc0000000a00 */
[----:B------:R-:W2:Y:S01]  /*96e0*/  POPC R16, UR5 ;  /* 0x0000000500107d09 */ /* 0x000ea20008000000 */
[----:B0-----:R-:W-:Y:S02]  /*96f0*/  ISETP.EQ.U32.AND P1, PT, R20, R9, PT ;  /* 0x000000091400720c */ /* 0x001fe40003f22070 */
[----:B-1----:R-:W-:-:S06]  /*9700*/  LOP3.LUT R22, R22, UR5, RZ, 0xc0, !PT ;  /* 0x0000000516167c12 */ /* 0x002fcc000f8ec0ff */
[----:B------:R-:W0:Y:S05]  /*9710*/  POPC R22, R22 ;  /* 0x0000001600167309 */ /* 0x000e2a0000000000 */
[----:B--2---:R-:W1:Y:S04]  /*9720*/  @P1 ATOMS.ADD R21, [0xc00], R16 ;  /* 0x000c0010ff15138c */ /* 0x004e680000000000 */
[----:B-1----:R-:W0:Y:S02]  /*9730*/  SHFL.IDX PT, R9, R21, R20, 0x1f ;  /* 0x00001f1415097589 */ /* 0x002e2400000e0000 */
[----:B0-----:R-:W-:-:S04]  /*9740*/  IMAD.IADD R9, R9, 0x1, R22 ;  /* 0x0000000109097824 */ /* 0x001fc800078e0216 */
[----:B------:R-:W-:-:S05]  /*9750*/  IMAD.WIDE R8, R9, 0x4, R10 ;  /* 0x0000000409087825 */ /* 0x000fca00078e020a */
[----:B------:R0:W-:Y:S02]  /*9760*/  STG.E [R8.64], R17 ;  /* 0x0000001108007986 */ /* 0x0001e4000c10190e */
.L_x_229:
[----:B------:R-:W-:Y:S05]  /*9770*/  BSYNC B3 ;  /* 0x0000000000037941 */ /* 0x000fea0003800000 */
.L_x_227:
[----:B------:R-:W-:Y:S02]  /*9780*/  ISETP.NE.AND P1, PT, R15, 0x1, PT ;  /* 0x000000010f00780c */ /* 0x000fe40003f25270 */
[----:B0-----:R-:W-:-:S11]  /*9790*/  IADD3 R8, R3, 0x400, RZ ;  /* 0x0000040003087810 */ /* 0x001fd60007ffe0ff */
        /* <DEDUP_REMOVED lines=32> */
.L_x_231:
        /* <DEDUP_REMOVED lines=14> */
.L_x_232:
[----:B------:R-:W-:Y:S05]  /*9a80*/  BSYNC B3 ;  /* 0x0000000000037941 */ /* 0x000fea0003800000 */
.L_x_230:
        /* <DEDUP_REMOVED lines=34> */
.L_x_234:
        /* <DEDUP_REMOVED lines=14> */
.L_x_235:
[----:B------:R-:W-:Y:S05]  /*9d90*/  BSYNC B3 ;  /* 0x0000000000037941 */ /* 0x000fea0003800000 */
.L_x_233:
[----:B0-----:R-:W-:Y:S02]  /*9da0*/  IADD3 R8, R3, 0xc00, RZ ;  /* 0x00000c0003087810 */ /* 0x001fe40007ffe0ff */
.L_x_226:
[----:B------:R-:W-:Y:S05]  /*9db0*/  BSYNC B2 ;  /* 0x0000000000027941 */ /* 0x000fea0003800000 */
.L_x_225:
[----:B------:R-:W-:-:S13]  /*9dc0*/  ISETP.GE.U32.AND P1, PT, R14, 0xc00, PT ;  /* 0x00000c000e00780c */ /* 0x000fda0003f26070 */
[----:B------:R-:W-:Y:S05]  /*9dd0*/  @!P1 BRA `(.L_x_224) ;  /* 0x00000be000009947 */ /* 0x000fea0003800000 */
[----:B------:R-:W-:-:S05]  /*9de0*/  LEA R9, R8, 0xc80, 0x2 ;  /* 0x00000c8008097811 */ /* 0x000fca00078e10ff */
.L_x_248:
[----:B0-----:R-:W0:Y:S01]  /*9df0*/  LDS R17, [R9] ;  /* 0x0000000009117984 */ /* 0x001e220000000800 */
[----:B------:R-:W-:Y:S01]  /*9e00*/  YIELD ;  /* 0x0000000000007946 */ /* 0x000fe20003800000 */
[----:B------:R-:W-:Y:S01]  /*9e10*/  ULDC.64 UR14, c[0x0][0x118] ;  /* 0x00004600000e7ab9 */ /* 0x000fe20000000a00 */
[----:B0-----:R-:W-:-:S06]  /*9e20*/  IMAD.WIDE R14, R17, 0x4, R12 ;  /* 0x00000004110e7825 */ /* 0x001fcc00078e020c */
[----:B------:R-:W2:Y:S01]  /*9e30*/  LDG.E R14, [R14.64] ;  /* 0x0000000e0e0e7981 */ /* 0x000ea2000c1e1900 */
[----:B------:R-:W-:Y:S01]  /*9e40*/  IADD3 R8, R8, 0x1000, RZ ;  /* 0x0000100008087810 */ /* 0x000fe20007ffe0ff */
[----:B------:R-:W-:Y:S01]  /*9e50*/  BSSY B2, `(.L_x_236) ;  /* 0x000002a000027945 */ /* 0x000fe20003800000 */
[----:B--2---:R-:W-:Y:S02]  /*9e60*/  ISETP.GE.AND P1, PT, R14, RZ, PT ;  /* 0x000000ff0e00720c */ /* 0x004fe40003f26270 */
[----:B------:R-:W-:-:S11]  /*9e70*/  LOP3.LUT R16, RZ, R14, RZ, 0x33, !PT ;  /* 0x0000000eff107212 */ /* 0x000fd600078e33ff */
[----:B------:R-:W-:Y:S02]  /*9e80*/  @P1 LOP3.LUT R16, R14, 0x80000000, RZ, 0xfc, !PT ;  /* 0x800000000e101812 */ /* 0x000fe400078efcff */
[----:B------:R-:W-:Y:S02]  /*9e90*/  ISETP.GE.AND P1, PT, R8, R6, PT ;  /* 0x000000060800720c */ /* 0x000fe40003f26270 */
        /* <DEDUP_REMOVED lines=23> */
.L_x_237:
        /* <DEDUP_REMOVED lines=14> */
.L_x_238:
[----:B------:R-:W-:Y:S05]  /*a0f0*/  BSYNC B2 ;  /* 0x0000000000027941 */ /* 0x000fea0003800000 */
.L_x_236:
[----:B0-----:R-:W0:Y:S01]  /*a100*/  LDS R17, [R9+0x1000] ;  /* 0x0010000009117984 */ /* 0x001e220000000800 */
        /* <DEDUP_REMOVED lines=30> */
.L_x_240:
        /* <DEDUP_REMOVED lines=14> */
.L_x_241:
[----:B------:R-:W-:Y:S05]  /*a3d0*/  BSYNC B2 ;  /* 0x0000000000027941 */ /* 0x000fea0003800000 */
.L_x_239:
        /* <DEDUP_REMOVED lines=31> */
.L_x_243:
        /* <DEDUP_REMOVED lines=14> */
.L_x_244:
[----:B------:R-:W-:Y:S05]  /*a6b0*/  BSYNC B2 ;  /* 0x0000000000027941 */ /* 0x000fea0003800000 */
.L_x_242:
        /* <DEDUP_REMOVED lines=31> */
.L_x_246:
        /* <DEDUP_REMOVED lines=14> */
.L_x_247:
[----:B------:R-:W-:Y:S05]  /*a990*/  BSYNC B2 ;  /* 0x0000000000027941 */ /* 0x000fea0003800000 */
.L_x_245:
[----:B------:R-:W-:Y:S01]  /*a9a0*/  IADD3 R9, R9, 0x4000, RZ ;  /* 0x0000400009097810 */ /* 0x000fe20007ffe0ff */
[----:B------:R-:W-:Y:S05]  /*a9b0*/  @!P1 BRA `(.L_x_248) ;  /* 0xfffff43000009947 */ /* 0x000fea000383ffff */
.L_x_224:
        /* <DEDUP_REMOVED lines=10> */
.L_x_250:
[----:B------:R-:W-:Y:S05]  /*aa60*/  BSYNC B2 ;  /* 0x0000000000027941 */ /* 0x000fea0003800000 */
.L_x_249:
        /* <DEDUP_REMOVED lines=8> */
.L_x_252:
[----:B------:R-:W-:Y:S05]  /*aaf0*/  BSYNC B2 ;  /* 0x0000000000027941 */ /* 0x000fea0003800000 */
.L_x_251:
        /* <DEDUP_REMOVED lines=8> */
.L_x_254:
[----:B------:R-:W-:Y:S05]  /*ab80*/  BSYNC B2 ;  /* 0x0000000000027941 */ /* 0x000fea0003800000 */
.L_x_253:
        /* <DEDUP_REMOVED lines=8> */
.L_x_256:
[----:B------:R-:W-:Y:S05]  /*ac10*/  BSYNC B2 ;  /* 0x0000000000027941 */ /* 0x000fea0003800000 */
.L_x_255:
        /* <DEDUP_REMOVED lines=8> */
.L_x_258:
[----:B------:R-:W-:Y:S05]  /*aca0*/  BSYNC B2 ;  /* 0x0000000000027941 */ /* 0x000fea0003800000 */
.L_x_257:
        /* <DEDUP_REMOVED lines=8> */
.L_x_260:
[----:B------:R-:W-:Y:S05]  /*ad30*/  BSYNC B2 ;  /* 0x0000000000027941 */ /* 0x000fea0003800000 */
.L_x_259:
        /* <DEDUP_REMOVED lines=8> */
.L_x_262:
[----:B------:R-:W-:Y:S05]  /*adc0*/  BSYNC B2 ;  /* 0x0000000000027941 */ /* 0x000fea0003800000 */
.L_x_261:
        /* <DEDUP_REMOVED lines=8> */
.L_x_264:
[----:B------:R-:W-:Y:S05]  /*ae50*/  BSYNC B2 ;  /* 0x0000000000027941 */ /* 0x000fea0003800000 */
.L_x_263:
        /* <DEDUP_REMOVED lines=13> */
.L_x_266:
[----:B------:R-:W-:Y:S05]  /*af30*/  BSYNC B2 ;  /* 0x0000000000027941 */ /* 0x000fea0003800000 */
.L_x_265:
[----:B------:R-:W-:Y:S01]  /*af40*/  BAR.SYNC.DEFER_BLOCKING 0x0 ;  /* 0x0000000000007b1d */ /* 0x000fe20000010000 */
[----:B------:R-:W-:-:S05]  /*af50*/  IMAD.MOV.U32 R14, RZ, RZ, 0x1 ;  /* 0x00000001ff0e7424 */ /* 0x000fca00078e00ff */
        /* <DEDUP_REMOVED lines=29> */
[----:B------:R-:W-:-:S04]  /*b130*/  LOP3.LUT R21, R20, 0xff, RZ, 0xc0, !PT ;  /* 0x000000ff14157812 */ /* 0x000fc800078ec0ff */
        /* <DEDUP_REMOVED lines=22> */
.L_x_271:
        /* <DEDUP_REMOVED lines=14> */
.L_x_272:
[----:B------:R-:W-:Y:S05]  /*b380*/  BSYNC B3 ;  /* 0x0000000000037941 */ /* 0x000fea0003800000 */
.L_x_270:
        /* <DEDUP_REMOVED lines=35> */
.L_x_274:
        /* <DEDUP_REMOVED lines=14> */
.L_x_275:
[----:B------:R-:W-:Y:S05]  /*b6a0*/  BSYNC B3 ;  /* 0x0000000000037941 */ /* 0x000fea0003800000 */
.L_x_273:
        /* <DEDUP_REMOVED lines=35> */
.L_x_277:
        /* <DEDUP_REMOVED lines=14> */
.L_x_278:
[----:B------:R-:W-:Y:S05]  /*b9c0*/  BSYNC B3 ;  /* 0x0000000000037941 */ /* 0x000fea0003800000 */
.L_x_276:
[----:B0-----:R-:W-:Y:S02]  /*b9d0*/  IADD3 R8, R3, 0xc00, RZ ;  /* 0x00000c0003087810 */ /* 0x001fe40007ffe0ff */
.L_x_269:
[----:B------:R-:W-:Y:S05]  /*b9e0*/  BSYNC B2 ;  /* 0x0000000000027941 */ /* 0x000fea0003800000 */
.L_x_268:
[----:B------:R-:W-:-:S13]  /*b9f0*/  ISETP.GE.U32.AND P1, PT, R14, 0xc00, PT ;  /* 0x00000c000e00780c */ /* 0x000fda0003f26070 */
[----:B------:R-:W-:Y:S05]  /*ba00*/  @!P1 BRA `(.L_x_267) ;  /* 0x00000c2000009947 */ /* 0x000fea0003800000 */
[----:B------:R-:W-:-:S05]  /*ba10*/  LEA R9, R8, 0x4c80, 0x2 ;  /* 0x00004c8008097811 */ /* 0x000fca00078e10ff */
.L_x_291:
        /* <DEDUP_REMOVED lines=35> */
.L_x_280:
        /* <DEDUP_REMOVED lines=14> */
.L_x_281:
[----:B------:R-:W-:Y:S05]  /*bd30*/  BSYNC B2 ;  /* 0x0000000000027941 */ /* 0x000fea0003800000 */
.L_x_279:
        /* <DEDUP_REMOVED lines=32> */
.L_x_283:
        /* <DEDUP_REMOVED lines=14> */
.L_x_284:
[----:B------:R-:W-:Y:S05]  /*c020*/  BSYNC B2 ;  /* 0x0000000000027941 */ /* 0x000fea0003800000 */
.L_x_282:
        /* <DEDUP_REMOVED lines=32> */
.L_x_286:
        /* <DEDUP_REMOVED lines=14> */
.L_x_287:
[----:B------:R-:W-:Y:S05]  /*c310*/  BSYNC B2 ;  /* 0x0000000000027941 */ /* 0x000fea0003800000 */
.L_x_285:
        /* <DEDUP_REMOVED lines=32> */
.L_x_289:
        /* <DEDUP_REMOVED lines=14> */
.L_x_290:
[----:B------:R-:W-:Y:S05]  /*c600*/  BSYNC B2 ;  /* 0x0000000000027941 */ /* 0x000fea0003800000 */
.L_x_288:
[----:B------:R-:W-:Y:S01]  /*c610*/  IADD3 R9, R9, 0x4000, RZ ;  /* 0x0000400009097810 */ /* 0x000fe20007ffe0ff */
[----:B------:R-:W-:Y:S05]  /*c620*/  @!P1 BRA `(.L_x_291) ;  /* 0xfffff3f000009947 */ /* 0x000fea000383ffff */
.L_x_267:
        /* <DEDUP_REMOVED lines=10> */
.L_x_293:
[----:B------:R-:W-:Y:S05]  /*c6d0*/  BSYNC B2 ;  /* 0x0000000000027941 */ /* 0x000fea0003800000 */
.L_x_292:
        /* <DEDUP_REMOVED lines=8> */
.L_x_295:
[----:B------:R-:W-:Y:S05]  /*c760*/  BSYNC B2 ;  /* 0x0000000000027941 */ /* 0x000fea0003800000 */
.L_x_294:
        /* <DEDUP_REMOVED lines=8> */
.L_x_297:
[----:B------:R-:W-:Y:S05]  /*c7f0*/  BSYNC B2 ;  /* 0x0000000000027941 */ /* 0x000fea0003800000 */
.L_x_296:
        /* <DEDUP_REMOVED lines=8> */
.L_x_299:
[----:B------:R-:W-:Y:S05]  /*c880*/  BSYNC B2 ;  /* 0x0000000000027941 */ /* 0x000fea0003800000 */
.L_x_298:
        /* <DEDUP_REMOVED lines=8> */
.L_x_301:
[----:B------:R-:W-:Y:S05]  /*c910*/  BSYNC B2 ;  /* 0x0000000000027941 */ /* 0x000fea0003800000 */
.L_x_300:
        /* <DEDUP_REMOVED lines=8> */
.L_x_303:
[----:B------:R-:W-:Y:S05]  /*c9a0*/  BSYNC B2 ;  /* 0x0000000000027941 */ /* 0x000fea0003800000 */
.L_x_302:
        /* <DEDUP_REMOVED lines=8> */
.L_x_305:
[----:B------:R-:W-:Y:S05]  /*ca30*/  BSYNC B2 ;  /* 0x0000000000027941 */ /* 0x000fea0003800000 */
.L_x_304:
        /* <DEDUP_REMOVED lines=8> */
.L_x_307:
[----:B------:R-:W-:Y:S05]  /*cac0*/  BSYNC B2 ;  /* 0x0000000000027941 */ /* 0x000fea0003800000 */
.L_x_306:
        /* <DEDUP_REMOVED lines=13> */
.L_x_309:
[----:B------:R-:W-:Y:S05]  /*cba0*/  BSYNC B2 ;  /* 0x0000000000027941 */ /* 0x000fea0003800000 */
.L_x_308:
        /* <DEDUP_REMOVED lines=49> */
[----:B------:R-:W-:Y:S01]  /*cec0*/  IMAD.SHL.U32 R16, R16, 0x4, RZ ;  /* 0x0000000410107824 */ /* 0x000fe200078e00ff */
[----:B------:R0:W-:Y:S04]  /*ced0*/  STS [R8.X4+0x4c80], R17 ;  /* 0x004c801108007388 */ /* 0x0001e80000004800 */
[----:B------:R-:W-:-:S05]  /*cee0*/  LOP3.LUT R16, R16, 0x3fc, RZ, 0xc0, !PT ;  /* 0x000003fc10107812 */ /* 0x000fca00078ec0ff */
[----:B------:R0:W-:Y:S01]  /*cef0*/  ATOMS.POPC.INC.32 RZ, [R16+URZ] ;  /* 0x0000000010ff7f8c */ /* 0x0001e2000d00003f */
[----:B------:R-:W-:Y:S05]  /*cf00*/  BRA `(.L_x_315) ;  /* 0x000000e000007947 */ /* 0x000fea0003800000 */
.L_x_314:
        /* <DEDUP_REMOVED lines=14> */
.L_x_315:
[----:B------:R-:W-:Y:S05]  /*cff0*/  BSYNC B3 ;  /* 0x0000000000037941 */ /* 0x000fea0003800000 */
.L_x_313:
        /* <DEDUP_REMOVED lines=35> */
.L_x_317:
        /* <DEDUP_REMOVED lines=14> */
.L_x_318:
[----:B------:R-:W-:Y:S05]  /*d310*/  BSYNC B3 ;  /* 0x0000000000037941 */ /* 0x000fea0003800000 */
.L_x_316:
        /* <DEDUP_REMOVED lines=35> */
.L_x_320:
        /* <DEDUP_REMOVED lines=14> */
.L_x_321:
[----:B------:R-:W-:Y:S05]  /*d630*/  BSYNC B3 ;  /* 0x0000000000037941 */ /* 0x000fea0003800000 */
.L_x_319:
[----:B0-----:R-:W-:Y:S02]  /*d640*/  IADD3 R8, R3, 0xc00, RZ ;  /* 0x00000c0003087810 */ /* 0x001fe40007ffe0ff */
.L_x_312:
[----:B------:R-:W-:Y:S05]  /*d650*/  BSYNC B2 ;  /* 0x0000000000027941 */ /* 0x000fea0003800000 */
.L_x_311:
[----:B------:R-:W-:-:S13]  /*d660*/  ISETP.GE.U32.AND P1, PT, R14, 0xc00, PT ;  /* 0x00000c000e00780c */ /* 0x000fda0003f26070 */
[----:B------:R-:W-:Y:S05]  /*d670*/  @!P1 BRA `(.L_x_310) ;  /* 0x00000c2000009947 */ /* 0x000fea0003800000 */
[----:B------:R-:W-:-:S05]  /*d680*/  LEA R9, R8, 0xc80, 0x2 ;  /* 0x00000c8008097811 */ /* 0x000fca00078e10ff */
.L_x_334:
        /* <DEDUP_REMOVED lines=35> */
.L_x_323:
        /* <DEDUP_REMOVED lines=14> */
.L_x_324:
[----:B------:R-:W-:Y:S05]  /*d9a0*/  BSYNC B2 ;  /* 0x0000000000027941 */ /* 0x000fea0003800000 */
.L_x_322:
        /* <DEDUP_REMOVED lines=32> */
.L_x_326:
        /* <DEDUP_REMOVED lines=14> */
.L_x_327:
[----:B------:R-:W-:Y:S05]  /*dc90*/  BSYNC B2 ;  /* 0x0000000000027941 */ /* 0x000fea0003800000 */
.L_x_325:
        /* <DEDUP_REMOVED lines=32> */
.L_x_329:
        /* <DEDUP_REMOVED lines=14> */
.L_x_330:
[----:B------:R-:W-:Y:S05]  /*df80*/  BSYNC B2 ;  /* 0x0000000000027941 */ /* 0x000fea0003800000 */
.L_x_328:
        /* <DEDUP_REMOVED lines=32> */
.L_x_332:
        /* <DEDUP_REMOVED lines=14> */
.L_x_333:
[----:B------:R-:W-:Y:S05]  /*e270*/  BSYNC B2 ;  /* 0x0000000000027941 */ /* 0x000fea0003800000 */
.L_x_331:
[----:B------:R-:W-:Y:S01]  /*e280*/  IADD3 R9, R9, 0x4000, RZ ;  /* 0x0000400009097810 */ /* 0x000fe20007ffe0ff */
[----:B------:R-:W-:Y:S05]  /*e290*/  @!P1 BRA `(.L_x_334) ;  /* 0xfffff3f000009947 */ /* 0x000fea000383ffff */
.L_x_310:
        /* <DEDUP_REMOVED lines=10> */
.L_x_336:
[----:B------:R-:W-:Y:S05]  /*e340*/  BSYNC B2 ;  /* 0x0000000000027941 */ /* 0x000fea0003800000 */
.L_x_335:
        /* <DEDUP_REMOVED lines=8> */
.L_x_338:
[----:B------:R-:W-:Y:S05]  /*e3d0*/  BSYNC B2 ;  /* 0x0000000000027941 */ /* 0x000fea0003800000 */
.L_x_337:
        /* <DEDUP_REMOVED lines=8> */
.L_x_340:
[----:B------:R-:W-:Y:S05]  /*e460*/  BSYNC B2 ;  /* 0x0000000000027941 */ /* 0x000fea0003800000 */
.L_x_339:
        /* <DEDUP_REMOVED lines=8> */
.L_x_342:
[----:B------:R-:W-:Y:S05]  /*e4f0*/  BSYNC B2 ;  /* 0x0000000000027941 */ /* 0x000fea0003800000 */
.L_x_341:
        /* <DEDUP_REMOVED lines=8> */
.L_x_344:
[----:B------:R-:W-:Y:S05]  /*e580*/  BSYNC B2 ;  /* 0x0000000000027941 */ /* 0x000fea0003800000 */
.L_x_343:
        /* <DEDUP_REMOVED lines=8> */
.L_x_346:
[----:B------:R-:W-:Y:S05]  /*e610*/  BSYNC B2 ;  /* 0x0000000000027941 */ /* 0x000fea0003800000 */
.L_x_345:
        /* <DEDUP_REMOVED lines=8> */
.L_x_348:
[----:B------:R-:W-:Y:S05]  /*e6a0*/  BSYNC B2 ;  /* 0x0000000000027941 */ /* 0x000fea0003800000 */
.L_x_347:
        /* <DEDUP_REMOVED lines=8> */
.L_x_350:
[----:B------:R-:W-:Y:S05]  /*e730*/  BSYNC B2 ;  /* 0x0000000000027941 */ /* 0x000fea0003800000 */
.L_x_349:
        /* <DEDUP_REMOVED lines=13> */
.L_x_352:
[----:B------:R-:W-:Y:S05]  /*e810*/  BSYNC B2 ;  /* 0x0000000000027941 */ /* 0x000fea0003800000 */
.L_x_351:
[----:B------:R-:W-:Y:S01]  /*e820*/  BAR.SYNC.DEFER_BLOCKING 0x0 ;  /* 0x0000000000007b1d */ /* 0x000fe20000010000 */
[----:B------:R-:W-:-:S05]  /*e830*/  IMAD.MOV.U32 R14, RZ, RZ, 0x1 ;  /* 0x00000001ff0e7424 */ /* 0x000fca00078e00ff */
[----:B------:R-:W-:Y:S01]  /*e840*/  UMOV UR5, URZ ;  /* 0x0000003f00057c82 */ /* 0x000fe20008000000 */
[----:B-1----:R-:W1:Y:S04]  /*e850*/  LDS R2, [0xc04] ;  /* 0x000c0400ff027984 */ /* 0x002e680000000800 */
[----:B-1----:R-:W1:Y:S02]  /*e860*/  LDS R6, [R2.X4+0x4] ;  /* 0x0000040002067984 */ /* 0x002e640000004800 */
[----:B-1----:R-:W-:Y:S02]  /*e870*/  ISETP.NE.AND P1, PT, R7, R6, PT ;  /* 0x000000060700720c */ /* 0x002fe40003f25270 */
[----:B0-----:R-:W-:-:S11]  /*e880*/  IMNMX R6, R8, 0x1000, PT ;  /* 0x0000100008067817 */ /* 0x001fd60003800200 */
[----:B------:R-:W-:Y:S05]  /*e890*/  @!P1 BRA `(.L_x_223) ;  /* 0x0000163000009947 */ /* 0x000fea0003800000 */
[----:B------:R-:W-:Y:S06]  /*e8a0*/  BAR.SYNC.DEFER_BLOCKING 0x0 ;  /* 0x0000000000007b1d */ /* 0x000fec0000010000 */
[----:B------:R0:W-:Y:S04]  /*e8b0*/  @!P0 STS [R3.X4], RZ ;  /* 0x000000ff03008388 */ /* 0x0001e80000004800 */
[----:B------:R-:W-:Y:S01]  /*e8c0*/  BAR.SYNC.DEFER_BLOCKING 0x0 ;  /* 0x0000000000007b1d */ /* 0x000fe20000010000 */
[----:B------:R-:W-:-:S13]  /*e8d0*/  ISETP.GE.AND P0, PT, R3, R6, PT ;  /* 0x000000060300720c */ /* 0x000fda0003f06270 */
[----:B------:R-:W-:Y:S05]  /*e8e0*/  @P0 BRA `(.L_x_353) ;  /* 0x000015a000000947 */ /* 0x000fea0003800000 */
[----:B0-----:R-:W-:Y:S01]  /*e8f0*/  LOP3.LUT R8, RZ, R8, RZ, 0x33, !PT ;  /* 0x00000008ff087212 */ /* 0x001fe200078e33ff */
[----:B------:R-:W-:Y:S01]  /*e900*/  BSSY B2, `(.L_x_354) ;  /* 0x0000098000027945 */ /* 0x000fe20003800000 */
[----:B------:R-:W-:Y:S02]  /*e910*/  IMAD.MOV.U32 R9, RZ, RZ, R3 ;  /* 0x000000ffff097224 */ /* 0x000fe400078e0003 */
[----:B------:R-:W-:-:S04]  /*e920*/  IMNMX R8, R8, -0x1001, !PT ;  /* 0xffffefff08087817 */ /* 0x000fc80007800200 */
[----:B------:R-:W-:-:S04]  /*e930*/  IADD3 R14, -R8, -0x2, -R3 ;  /* 0xfffffffe080e7810 */ /* 0x000fc80007ffe903 */
[----:B------:R-:W-:-:S04]  /*e940*/  LEA.HI R7, R14, 0x1, RZ, 0x16 ;  /* 0x000000010e077811 */ /* 0x000fc800078fb0ff */
[----:B------:R-:W-:-:S13]  /*e950*/  LOP3.LUT P0, R7, R7, 0x3, RZ, 0xc0, !PT ;  /* 0x0000000307077812 */ /* 0x000fda000780c0ff */
[----:B------:R-:W-:Y:S05]  /*e960*/  @!P0 BRA `(.L_x_355) ;  /* 0x0000091000008947 */ /* 0x000fea0003800000 */
[----:B------:R-:W0:Y:S01]  /*e970*/  LDS R15, [R3.X4+0x4c80] ;  /* 0x004c8000030f7984 */ /* 0x000e220000004800 */
[----:B------:R-:W-:Y:S01]  /*e980*/  ULDC.64 UR14, c[0x0][0x118] ;  /* 0x00004600000e7ab9 */ /* 0x000fe20000000a00 */
[----:B0-----:R-:W-:-:S05]  /*e990*/  IMAD.WIDE R8, R15, 0x4, R12 ;  /* 0x000000040f087825 */ /* 0x001fca00078e020c */
[----:B------:R-:W2:Y:S01]  /*e9a0*/  LDG.E R16, [R8.64] ;  /* 0x0000000e08107981 */ /* 0x000ea2000c1e1900 */
[----:B------:R-:W-:Y:S01]  /*e9b0*/  BSSY B3, `(.L_x_356) ;  /* 0x0000029000037945 */ /* 0x000fe20003800000 */
[----:B--2---:R-:W-:-:S13]  /*e9c0*/  ISETP.GE.AND P0, PT, R16, RZ, PT ;  /* 0x000000ff1000720c */ /* 0x004fda0003f06270 */
[----:B------:R-:W-:-:S04]  /*e9d0*/  @!P0 LOP3.LUT R16, RZ, R16, RZ, 0x33, !PT ;  /* 0x00000010ff108212 */ /* 0x000fc800078e33ff */
        /* <DEDUP_REMOVED lines=8> */
[----:B------:R-:W-:Y:S01]  /*ea60*/  UPOPC UR15, UR14 ;  /* 0x0000000e000f72bf */ /* 0x000fe20008000000 */
[----:B------:R-:W1:Y:S05]  /*ea70*/  S2R R17, SR_LTMASK ;  /* 0x0000000000117919 */ /* 0x000e6a0000003900 */
[----:B------:R-:W-:Y:S01]  /*ea80*/  IMAD R16, RZ, RZ, -UR15 ;  /* 0x8000000fff107e24 */ /* 0x000fe2000f8e02ff */
[----:B0-----:R-:W-:-:S02]  /*ea90*/  ISETP.EQ.U32.AND P0, PT, R9, R8, PT ;  /* 0x000000080900720c */ /* 0x001fc40003f02070 */
[----:B-1----:R-:W-:-:S06]  /*eaa0*/  LOP3.LUT R17, R17, UR14, RZ, 0xc0, !PT ;  /* 0x0000000e11117c12 */ /* 0x002fcc000f8ec0ff */
[----:B------:R-:W0:Y:S05]  /*eab0*/  POPC R17, R17 ;  /* 0x0000001100117309 */ /* 0x000e2a0000000000 */
[----:B------:R-:W1:Y:S04]  /*eac0*/  @P0 ATOMS.ADD R16, [0xc10], R16 ;  /* 0x000c1010ff10038c */ /* 0x000e680000000000 */
[----:B-1----:R-:W0:Y:S02]  /*ead0*/  SHFL.IDX PT, R8, R16, R9, 0x1f ;  /* 0x00001f0910087589 */ /* 0x002e2400000e0000 */
[----:B0-----:R-:W-:-:S05]  /*eae0*/  IMAD.IADD R8, R8, 0x1, -R17 ;  /* 0x0000000108087824 */ /* 0x001fca00078e0a11 */
[----:B------:R-:W-:-:S13]  /*eaf0*/  ISETP.GE.AND P0, PT, R8, 0x1, PT ;  /* 0x000000010800780c */ /* 0x000fda0003f06270 */
[----:B------:R-:W-:Y:S05]  /*eb00*/  @!P0 BRA `(.L_x_358) ;  /* 0x0000013000008947 */ /* 0x000fea0003800000 */
[----:B------:R-:W-:Y:S01]  /*eb10*/  IADD3 R9, -R8, 0x800, RZ ;  /* 0x0000080008097810 */ /* 0x000fe20007ffe1ff */
[----:B------:R-:W-:-:S04]  /*eb20*/  ULDC.64 UR14, c[0x0][0x118] ;  /* 0x00004600000e7ab9 */ /* 0x000fc80000000a00 */
[----:B------:R-:W-:-:S05]  /*eb30*/  IMAD.WIDE R8, R9, 0x4, R10 ;  /* 0x0000000409087825 */ /* 0x000fca00078e020a */
[----:B------:R0:W-:Y:S01]  /*eb40*/  STG.E [R8.64], R15 ;  /* 0x0000000f08007986 */ /* 0x0001e2000c10190e */
[----:B------:R-:W-:Y:S05]  /*eb50*/  BRA `(.L_x_358) ;  /* 0x000000e000007947 */ /* 0x000fea0003800000 */
.L_x_357:
[----:B------:R-:W0:Y:S01]  /*eb60*/  S2R R8, SR_LANEID ;  /* 0x0000000000087919 */ /* 0x000e220000000000 */
[----:B------:R-:W-:Y:S02]  /*eb70*/  VOTEU.ANY UR14, UPT, PT ;  /* 0x00000000000e7886 */ /* 0x000fe400038e0100 */
[----:B------:R-:W0:Y:S01]  /*eb80*/  FLO.U32 R17, UR14 ;  /* 0x0000000e00117d00 */ /* 0x000e2200080e0000 */
[----:B------:R-:W1:Y:S07]  /*eb90*/  S2R R19, SR_LTMASK ;  /* 0x0000000000137919 */ /* 0x000e6e0000003900 */
[----:B------:R-:W2:Y:S01]  /*eba0*/  POPC R16, UR14 ;  /* 0x0000000e00107d09 */ /* 0x000ea20008000000 */
[----:B0-----:R-:W-:-:S02]  /*ebb0*/  ISETP.EQ.U32.AND P0, PT, R17, R8, PT ;  /* 0x000000081100720c */ /* 0x001fc40003f02070 */
[----:B-1----:R-:W-:Y:S01]  /*ebc0*/  LOP3.LUT R19, R19, UR14, RZ, 0xc0, !PT ;  /* 0x0000000e13137c12 */ /* 0x002fe2000f8ec0ff */
[----:B------:R-:W-:-:S04]  /*ebd0*/  ULDC.64 UR14, c[0x0][0x118] ;  /* 0x00004600000e7ab9 */ /* 0x000fc80000000a00 */
[----:B------:R-:W0:Y:S06]  /*ebe0*/  POPC R8, R19 ;  /* 0x0000001300087309 */ /* 0x000e2c0000000000 */
[----:B--2---:R-:W1:Y:S04]  /*ebf0*/  @P0 ATOMS.ADD R16, [0xc00], R16 ;  /* 0x000c0010ff10038c */ /* 0x004e680000000000 */
[----:B-1----:R-:W0:Y:S02]  /*ec00*/  SHFL.IDX PT, R9, R16, R17, 0x1f ;  /* 0x00001f1110097589 */ /* 0x002e2400000e0000 */
[----:B0-----:R-:W-:-:S04]  /*ec10*/  IMAD.IADD R9, R9, 0x1, R8 ;  /* 0x0000000109097824 */ /* 0x001fc800078e0208 */
[----:B------:R-:W-:-:S05]  /*ec20*/  IMAD.WIDE R8, R9, 0x4, R10 ;  /* 0x0000000409087825 */ /* 0x000fca00078e020a */
[----:B------:R0:W-:Y:S02]  /*ec30*/  STG.E [R8.64], R15 ;  /* 0x0000000f08007986 */ /* 0x0001e4000c10190e */
.L_x_358:
[----:B------:R-:W-:Y:S05]  /*ec40*/  BSYNC B3 ;  /* 0x0000000000037941 */ /* 0x000fea0003800000 */
.L_x_356:
[----:B------:R-:W-:Y:S02]  /*ec50*/  ISETP.NE.AND P0, PT, R7, 0x1, PT ;  /* 0x000000010700780c */ /* 0x000fe40003f05270 */
[----:B0-----:R-:W-:-:S11]  /*ec60*/  IADD3 R9, R3, 0x400, RZ ;  /* 0x0000040003097810 */ /* 0x001fd60007ffe0ff */
        /* <DEDUP_REMOVED lines=32> */
.L_x_360:
        /* <DEDUP_REMOVED lines=14> */
.L_x_361:
[----:B------:R-:W-:Y:S05]  /*ef50*/  BSYNC B3 ;  /* 0x0000000000037941 */ /* 0x000fea0003800000 */
.L_x_359:
        /* <DEDUP_REMOVED lines=34> */
.L_x_363:
        /* <DEDUP_REMOVED lines=14> */
.L_x_364:
[----:B------:R-:W-:Y:S05]  /*f260*/  BSYNC B3 ;  /* 0x0000000000037941 */ /* 0x000fea0003800000 */
.L_x_362:
[----:B0-----:R-:W-:Y:S02]  /*f270*/  IADD3 R9, R3, 0xc00, RZ ;  /* 0x00000c0003097810 */ /* 0x001fe40007ffe0ff */
.L_x_355:
[----:B------:R-:W-:Y:S05]  /*f280*/  BSYNC B2 ;  /* 0x0000000000027941 */ /* 0x000fea0003800000 */
.L_x_354:
[----:B------:R-:W-:-:S13]  /*f290*/  ISETP.GE.U32.AND P0, PT, R14, 0xc00, PT ;  /* 0x00000c000e00780c */ /* 0x000fda0003f06070 */
[----:B------:R-:W-:Y:S05]  /*f2a0*/  @!P0 BRA `(.L_x_353) ;  /* 0x00000be000008947 */ /* 0x000fea0003800000 */
[----:B------:R-:W-:-:S05]  /*f2b0*/  LEA R3, R9, 0x4c80, 0x2 ;  /* 0x00004c8009037811 */ /* 0x000fca00078e10ff */
.L_x_377:
[----:B0-----:R-:W0:Y:S01]  /*f2c0*/  LDS R7, [R3] ;  /* 0x0000000003077984 */ /* 0x001e220000000800 */
[----:B------:R-:W-:Y:S01]  /*f2d0*/  YIELD ;  /* 0x0000000000007946 */ /* 0x000fe20003800000 */
[----:B------:R-:W-:Y:S01]  /*f2e0*/  ULDC.64 UR14, c[0x0][0x118] ;  /* 0x00004600000e7ab9 */ /* 0x000fe20000000a00 */
[----:B0-----:R-:W-:-:S05]  /*f2f0*/  IMAD.WIDE R14, R7, 0x4, R12 ;  /* 0x00000004070e7825 */ /* 0x001fca00078e020c */
[----:B------:R-:W2:Y:S01]  /*f300*/  LDG.E R8, [R14.64] ;  /* 0x0000000e0e087981 */ /* 0x000ea2000c1e1900 */
[----:B------:R-:W-:Y:S01]  /*f310*/  IADD3 R9, R9, 0x1000, RZ ;  /* 0x0000100009097810 */ /* 0x000fe20007ffe0ff */
[----:B------:R-:W-:Y:S01]  /*f320*/  BSSY B2, `(.L_x_365) ;  /* 0x000002a000027945 */ /* 0x000fe20003800000 */
[----:B--2---:R-:W-:-:S13]  /*f330*/  ISETP.GE.AND P0, PT, R8, RZ, PT ;  /* 0x000000ff0800720c */ /* 0x004fda0003f06270 */
[----:B------:R-:W-:Y:S02]  /*f340*/  @!P0 LOP3.LUT R8, RZ, R8, RZ, 0x33, !PT ;  /* 0x00000008ff088212 */ /* 0x000fe400078e33ff */
[----:B------:R-:W-:Y:S02]  /*f350*/  ISETP.GE.AND P0, PT, R9, R6, PT ;  /* 0x000000060900720c */ /* 0x000fe40003f06270 */
        /* <DEDUP_REMOVED lines=9> */
[----:B------:R-:W1:Y:S01]  /*f3f0*/  S2R R16, SR_LTMASK ;  /* 0x0000000000107919 */ /* 0x000e620000003900 */
[----:B0-----:R-:W-:-:S04]  /*f400*/  ISETP.EQ.U32.AND P1, PT, R14, R15, PT ;  /* 0x0000000f0e00720c */ /* 0x001fc80003f22070 */
[----:B------:R-:W-:Y:S01]  /*f410*/  IMAD R15, RZ, RZ, -UR15 ;  /* 0x8000000fff0f7e24 */ /* 0x000fe2000f8e02ff */
[----:B-1----:R-:W-:-:S04]  /*f420*/  LOP3.LUT R16, R16, UR14, RZ, 0xc0, !PT ;  /* 0x0000000e10107c12 */ /* 0x002fc8000f8ec0ff */
[----:B------:R-:W0:Y:S04]  /*f430*/  POPC R17, R16 ;  /* 0x0000001000117309 */ /* 0x000e280000000000 */
        /* <DEDUP_REMOVED lines=10> */
.L_x_366:
        /* <DEDUP_REMOVED lines=14> */
.L_x_367:
[----:B------:R-:W-:Y:S05]  /*f5c0*/  BSYNC B2 ;  /* 0x0000000000027941 */ /* 0x000fea0003800000 */
.L_x_365:
[----:B0-----:R-:W0:Y:S01]  /*f5d0*/  LDS R7, [R3+0x1000] ;  /* 0x0010000003077984 */ /* 0x001e220000000800 */
        /* <DEDUP_REMOVED lines=30> */
.L_x_369:
        /* <DEDUP_REMOVED lines=14> */
.L_x_370:
[----:B------:R-:W-:Y:S05]  /*f8a0*/  BSYNC B2 ;  /* 0x0000000000027941 */ /* 0x000fea0003800000 */
.L_x_368:
        /* <DEDUP_REMOVED lines=31> */
.L_x_372:
        /* <DEDUP_REMOVED lines=14> */
.L_x_373:
[----:B------:R-:W-:Y:S05]  /*fb80*/  BSYNC B2 ;  /* 0x0000000000027941 */ /* 0x000fea0003800000 */
.L_x_371:
        /* <DEDUP_REMOVED lines=31> */
.L_x_375:
        /* <DEDUP_REMOVED lines=14> */
.L_x_376:
[----:B------:R-:W-:Y:S05]  /*fe60*/  BSYNC B2 ;  /* 0x0000000000027941 */ /* 0x000fea0003800000 */
.L_x_374:
[----:B------:R-:W-:Y:S01]  /*fe70*/  IADD3 R3, R3, 0x4000, RZ ;  /* 0x0000400003037810 */ /* 0x000fe20007ffe0ff */
[----:B------:R-:W-:Y:S05]  /*fe80*/  @!P0 BRA `(.L_x_377) ;  /* 0xfffff43000008947 */ /* 0x000fea000383ffff */
.L_x_353:
[----:B0-----:R-:W-:Y:S01]  /*fe90*/  WARPSYNC 0xffffffff ;  /* 0xffffffff00007948 */ /* 0x001fe20003800000 */
[----:B------:R-:W-:Y:S01]  /*fea0*/  BAR.SYNC.DEFER_BLOCKING 0x0 ;  /* 0x0000000000007b1d */ /* 0x000fe20000010000 */
[----:B------:R-:W-:-:S05]  /*feb0*/  IMAD.MOV.U32 R19, RZ, RZ, 0x0 ;  /* 0x00000000ff137424 */ /* 0x000fca00078e00ff */
[----:B------:R-:W-:Y:S05]  /*fec0*/  RET.REL.NODEC R18 `(_ZN4vllm10persistent22persistent_topk_kernelILj1EEEvNS0_20PersistentTopKParamsE) ;  /* 0xffff013012007950 */ /* 0x000fea0003c3ffff */
.L_x_223:
[----:B------:R-:W-:-:S13]  /*fed0*/  ISETP.GE.AND P0, PT, R3, R6, PT ;  /* 0x000000060300720c */ /* 0x000fda0003f06270 */
[----:B------:R-:W-:Y:S05]  /*fee0*/  @P0 BRA `(.L_x_378) ;  /* 0x000009f000000947 */ /* 0x000fea0003800000 */
[----:B------:R-:W-:Y:S01]  /*fef0*/  LOP3.LUT R7, RZ, R3, RZ, 0x33, !PT ;  /* 0x00000003ff077212 */ /* 0x000fe200078e33ff */
[----:B------:R-:W-:Y:S04]  /*ff00*/  BSSY B2, `(.L_x_379) ;  /* 0x0000028000027945 */ /* 0x000fe80003800000 */
[----:B------:R-:W-:-:S05]  /*ff10*/  IMAD.IADD R7, R7, 0x1, R6 ;  /* 0x0000000107077824 */ /* 0x000fca00078e0206 */
[----:B------:R-:W-:-:S04]  /*ff20*/  LEA.HI R8, R7, 0x1, RZ, 0x16 ;  /* 0x0000000107087811 */ /* 0x000fc800078fb0ff */
[----:B------:R-:W-:-:S13]  /*ff30*/  LOP3.LUT P0, R15, R8, 0x3, RZ, 0xc0, !PT ;  /* 0x00000003080f7812 */ /* 0x000fda000780c0ff */
[----:B------:R-:W-:Y:S05]  /*ff40*/  @!P0 BRA `(.L_x_380) ;  /* 0x0000023000008947 */ /* 0x000fea0003800000 */
[----:B------:R-:W-:-:S05]  /*ff50*/  IMAD R19, R14, 0x4000, R19 ;  /* 0x000040000e137824 */ /* 0x000fca00078e0213 */
[----:B------:R-:W-:-:S05]  /*ff60*/  IADD3 R16, R19, 0xc80, RZ ;  /* 0x00000c8013107810 */ /* 0x000fca0007ffe0ff */
.L_x_383:
[----:B0-----:R-:W0:Y:S01]  /*ff70*/  LDS R17, [R16] ;  /* 0x0000000010117984 */ /* 0x001e220000000800 */
[----:B------:R-:W-:Y:S01]  /*ff80*/  YIELD ;  /* 0x0000000000007946 */ /* 0x000fe20003800000 */
[----:B------:R-:W-:Y:S01]  /*ff90*/  ULDC.64 UR14, c[0x0][0x118] ;  /* 0x00004600000e7ab9 */ /* 0x000fe20000000a00 */
[----:B0-----:R-:W-:-:S06]  /*ffa0*/  IMAD.WIDE R8, R17, 0x4, R12 ;  /* 0x0000000411087825 */ /* 0x001fcc00078e020c */
[----:B------:R-:W2:Y:S01]  /*ffb0*/  LDG.E R8, [R8.64] ;  /* 0x0000000e08087981 */ /* 0x000ea2000c1e1900 */
[----:B------:R-:W-:Y:S01]  /*ffc0*/  IADD3 R15, R15, -0x1, RZ ;  /* 0xffffffff0f0f7810 */ /* 0x000fe20007ffe0ff */
[----:B------:R-:W-:Y:S03]  /*ffd0*/  BSSY B3, `(.L_x_381) ;  /* 0x0000017000037945 */ /* 0x000fe60003800000 */
[----:B------:R-:W-:Y:S02]  /*ffe0*/  ISETP.NE.AND P1, PT, R15, RZ, PT ;  /* 0x000000ff0f00720c */ /* 0x000fe40003f25270 */
[----:B--2---:R-:W-:Y:S02]  /*fff0*/  ISETP.GE.AND P0, PT, R8, RZ, PT ;  /* 0x000000ff0800720c */ /* 0x004fe40003f06270 */
[----:B------:R-:W-:-:S11]  /*10000*/  LOP3.LUT R19, RZ, R8, RZ, 0x33, !PT ;  /* 0x00000008ff137212 */ /* 0x000fd600078e33ff */
[----:B------:R-:W-:-:S04]  /*10010*/  @P0 LOP3.LUT R19, R8, 0x80000000, RZ, 0xfc, !PT ;  /* 0x8000000008130812 */ /* 0x000fc800078efcff */
[----:B------:R-:W-:-:S04]  /*10020*/  SHF.R.U32.HI R19, RZ, UR5, R19 ;  /* 0x00000005ff137c19 */ /* 0x000fc80008011613 */
[----:B------:R-:W-:-:S04]  /*10030*/  LOP3.LUT R19, R19, 0xff, RZ, 0xc0, !PT ;  /* 0x000000ff13137812 */ /* 0x000fc800078ec0ff */
[----:B------:R-:W-:-:S13]  /*10040*/  ISETP.GT.AND P0, PT, R19, R2, PT ;  /* 0x000000021300720c */ /* 0x000fda0003f04270 */
[----:B------:R-:W-:Y:S05]  /*10050*/  @!P0 BRA `(.L_x_382) ;  /* 0x000000e000008947 */ /* 0x000fea0003800000 */
        /* <DEDUP_REMOVED lines=14> */
.L_x_382:
[----:B------:R-:W-:Y:S05]  /*10140*/  BSYNC B3 ;  /* 0x0000000000037941 */ /* 0x000fea0003800000 */
.L_x_381:
[----:B------:R-:W-:Y:S02]  /*10150*/  IADD3 R3, R3, 0x400, RZ ;  /* 0x0000040003037810 */ /* 0x000fe40007ffe0ff */
[----:B------:R-:W-:Y:S01]  /*10160*/  IADD3 R16, R16, 0x1000, RZ ;  /* 0x0000100010107810 */ /* 0x000fe20007ffe0ff */
[----:B------:R-:W-:Y:S05]  /*10170*/  @P1 BRA `(.L_x_383) ;  /* 0xfffffdf000001947 */ /* 0x000fea000383ffff */
.L_x_380:
[----:B------:R-:W-:Y:S05]  /*10180*/  BSYNC B2 ;  /* 0x0000000000027941 */ /* 0x000fea0003800000 */
.L_x_379:
[----:B------:R-:W-:-:S13]  /*10190*/  ISETP.GE.U32.AND P0, PT, R7, 0xc00, PT ;  /* 0x00000c000700780c */ /* 0x000fda0003f06070 */
[----:B------:R-:W-:Y:S05]  /*101a0*/  @!P0 BRA `(.L_x_378) ;  /* 0x0000073000008947 */ /* 0x000fea0003800000 */
[----:B------:R-:W-:-:S05]  /*101b0*/  IMAD R7, R14, 0x1000, R3 ;  /* 0x000010000e077824 */ /* 0x000fca00078e0203 */
[----:B------:R-:W-:-:S05]  /*101c0*/  LEA R7, R7, 0xc80, 0x2 ;  /* 0x00000c8007077811 */ /* 0x000fca00078e10ff */
.L_x_392:
[----:B0-----:R-:W1:Y:S01]  /*101d0*/  LDS R15, [R7] ;  /* 0x00000000070f7984 */ /* 0x001e620000000800 */
[----:B------:R-:W-:Y:S01]  /*101e0*/  YIELD ;  /* 0x0000000000007946 */ /* 0x000fe20003800000 */
[----:B------:R-:W-:Y:S01]  /*101f0*/  ULDC.64 UR14, c[0x0][0x118] ;  /* 0x00004600000e7ab9 */ /* 0x000fe20000000a00 */
[----:B01----:R-:W-:-:S06]  /*10200*/  IMAD.WIDE R8, R15, 0x4, R12 ;  /* 0x000000040f087825 */ /* 0x003fcc00078e020c */
[----:B------:R-:W2:Y:S01]  /*10210*/  LDG.E R8, [R8.64] ;  /* 0x0000000e08087981 */ /* 0x000ea2000c1e1900 */
[----:B------:R-:W-:Y:S01]  /*10220*/  BSSY B2, `(.L_x_384) ;  /* 0x0000016000027945 */ /* 0x000fe20003800000 */
        /* <DEDUP_REMOVED lines=21> */
.L_x_385:
[----:B------:R-:W-:Y:S05]  /*10380*/  BSYNC B2 ;  /* 0x0000000000027941 */ /* 0x000fea0003800000 */
.L_x_384:
        /* <DEDUP_REMOVED lines=26> */
.L_x_387:
[----:B------:R-:W-:Y:S05]  /*10530*/  BSYNC B2 ;  /* 0x0000000000027941 */ /* 0x000fea0003800000 */
.L_x_386:
        /* <DEDUP_REMOVED lines=26> */
.L_x_389:
[----:B------:R-:W-:Y:S05]  /*106e0*/  BSYNC B2 ;  /* 0x0000000000027941 */ /* 0x000fea0003800000 */
.L_x_388:
        /* <DEDUP_REMOVED lines=26> */
.L_x_391:
[----:B------:R-:W-:Y:S05]  /*10890*/  BSYNC B2 ;  /* 0x0000000000027941 */ /* 0x000fea0003800000 */
.L_x_390:
[----:B------:R-:W-:Y:S02]  /*108a0*/  IADD3 R3, R3, 0x1000, RZ ;  /* 0x0000100003037810 */ /* 0x000fe40007ffe0ff */
[----:B------:R-:W-:Y:S02]  /*108b0*/  IADD3 R7, R7, 0x4000, RZ ;  /* 0x0000400007077810 */ /* 0x000fe40007ffe0ff */
[----:B------:R-:W-:-:S13]  /*108c0*/  ISETP.GE.AND P0, PT, R3, R6, PT ;  /* 0x000000060300720c */ /* 0x000fda0003f06270 */
[----:B------:R-:W-:Y:S05]  /*108d0*/  @!P0 BRA `(.L_x_392) ;  /* 0xfffff8f000008947 */ /* 0x000fea000383ffff */
.L_x_378:
[----:B------:R-:W-:Y:S01]  /*108e0*/  WARPSYNC 0xffffffff ;  /* 0xffffffff00007948 */ /* 0x000fe20003800000 */
[----:B------:R-:W-:Y:S01]  /*108f0*/  BAR.SYNC.DEFER_BLOCKING 0x0 ;  /* 0x0000000000007b1d */ /* 0x000fe20000010000 */
[----:B------:R-:W-:-:S05]  /*10900*/  IMAD.MOV.U32 R19, RZ, RZ, 0x0 ;  /* 0x00000000ff137424 */ /* 0x000fca00078e00ff */
[----:B------:R-:W-:Y:S05]  /*10910*/  RET.REL.NODEC R18 `(_ZN4vllm10persistent22persistent_topk_kernelILj1EEEvNS0_20PersistentTopKParamsE) ;  /* 0xfffef6e012007950 */ /* 0x000fea0003c3ffff */
.L_x_184:
[----:B------:R-:W-:Y:S05]  /*10920*/  @P1 BRA `(.L_x_393) ;  /* 0x00000ad000001947 */ /* 0x000fea0003800000 */
[----:B------:R-:W-:Y:S01]  /*10930*/  LOP3.LUT R7, RZ, R3, RZ, 0x33, !PT ;  /* 0x00000003ff077212 */ /* 0x000fe200078e33ff */
[----:B------:R-:W-:Y:S04]  /*10940*/  BSSY B2, `(.L_x_394) ;  /* 0x000002d000027945 */ /* 0x000fe80003800000 */
[----:B------:R-:W-:-:S05]  /*10950*/  IMAD.IADD R8, R14, 0x1, R7 ;  /* 0x000000010e087824 */ /* 0x000fca00078e0207 */
[----:B------:R-:W-:-:S04]  /*10960*/  LEA.HI R6, R8, 0x1, RZ, 0x16 ;  /* 0x0000000108067811 */ /* 0x000fc800078fb0ff */
[----:B------:R-:W-:-:S13]  /*10970*/  LOP3.LUT P0, R9, R6, 0x3, RZ, 0xc0, !PT ;  /* 0x0000000306097812 */ /* 0x000fda000780c0ff */
[----:B------:R-:W-:Y:S05]  /*10980*/  @!P0 BRA `(.L_x_395) ;  /* 0x0000028000008947 */ /* 0x000fea0003800000 */
[----:B------:R-:W-:-:S04]  /*10990*/  IMAD.WIDE R6, R3, 0x4, R12 ;  /* 0x0000000403067825 */ /* 0x000fc800078e020c */
[----:B------:R-:W-:Y:S02]  /*109a0*/  IMAD.MOV.U32 R15, RZ, RZ, R6 ;  /* 0x000000ffff0f7224 */ /* 0x000fe400078e0006 */
[----:B------:R-:W-:Y:S02]  /*109b0*/  IMAD.MOV.U32 R16, RZ, RZ, R7 ;  /* 0x000000ffff107224 */ /* 0x000fe400078e0007 */
.L_x_398:
[----:B------:R-:W-:Y:S01]  /*109c0*/  IMAD.MOV.U32 R6, RZ, RZ, R15 ;  /* 0x000000ffff067224 */ /* 0x000fe200078e000f */
[----:B------:R-:W-:Y:S01]  /*109d0*/  YIELD ;  /* 0x0000000000007946 */ /* 0x000fe20003800000 */
[----:B------:R-:W-:Y:S01]  /*109e0*/  IMAD.MOV.U32 R7, RZ, RZ, R16 ;  /* 0x000000ffff077224 */ /* 0x000fe200078e0010 */
[----:B------:R-:W-:-:S04]  /*109f0*/  ULDC.64 UR14, c[0x0][0x118] ;  /* 0x00004600000e7ab9 */ /* 0x000fc80000000a00 */
[----:B------:R-:W2:Y:S01]  /*10a00*/  LDG.E R6, [R6.64] ;  /* 0x0000000e06067981 */ /* 0x000ea2000c1e1900 */
[----:B------:R-:W-:Y:S01]  /*10a10*/  IADD3 R9, R9, -0x1, RZ ;  /* 0xffffffff09097810 */ /* 0x000fe20007ffe0ff */
[----:B------:R-:W-:Y:S01]  /*10a20*/  BSSY B3, `(.L_x_396) ;  /* 0x000001b000037945 */ /* 0x000fe20003800000 */
[----:B------:R-:W-:Y:S02]  /*10a30*/  IADD3 R15, P1, R15, 0x1000, RZ ;  /* 0x000010000f0f7810 */ /* 0x000fe40007f3e0ff */
[----:B------:R-:W-:Y:S01]  /*10a40*/  ISETP.NE.AND P2, PT, R9, RZ, PT ;  /* 0x000000ff0900720c */ /* 0x000fe20003f45270 */
        /* <DEDUP_REMOVED lines=9> */
[----:B------:R-:W-:Y:S05]  /*10ae0*/  @P0 BRA `(.L_x_397) ;  /* 0x000000e000000947 */ /* 0x000fea0003800000 */
        /* <DEDUP_REMOVED lines=14> */
.L_x_397:
[----:B------:R-:W-:Y:S05]  /*10bd0*/  BSYNC B3 ;  /* 0x0000000000037941 */ /* 0x000fea0003800000 */
.L_x_396:
[----:B------:R-:W-:Y:S01]  /*10be0*/  IMAD.X R16, RZ, RZ, R16, P1 ;  /* 0x000000ffff107224 */ /* 0x000fe200008e0610 */
[----:B0-----:R-:W-:Y:S01]  /*10bf0*/  IADD3 R3, R3, 0x400, RZ ;  /* 0x0000040003037810 */ /* 0x001fe20007ffe0ff */
[----:B------:R-:W-:Y:S05]  /*10c00*/  @P2 BRA `(.L_x_398) ;  /* 0xfffffdb000002947 */ /* 0x000fea000383ffff */
.L_x_395:
[----:B------:R-:W-:Y:S05]  /*10c10*/  BSYNC B2 ;  /* 0x0000000000027941 */ /* 0x000fea0003800000 */
.L_x_394:
[----:B------:R-:W-:-:S13]  /*10c20*/  ISETP.GE.U32.AND P0, PT, R8, 0xc00, PT ;  /* 0x00000c000800780c */ /* 0x000fda0003f06070 */
[----:B------:R-:W-:Y:S05]  /*10c30*/  @!P0 BRA `(.L_x_393) ;  /* 0x000007c000008947 */ /* 0x000fea0003800000 */
[----:B------:R-:W-:-:S04]  /*10c40*/  IMAD.WIDE R12, R3, 0x4, R12 ;  /* 0x00000004030c7825 */ /* 0x000fc800078e020c */
[----:B------:R-:W-:Y:S02]  /*10c50*/  IMAD.MOV.U32 R6, RZ, RZ, R12 ;  /* 0x000000ffff067224 */ /* 0x000fe400078e000c */
[----:B------:R-:W-:Y:S02]  /*10c60*/  IMAD.MOV.U32 R7, RZ, RZ, R13 ;  /* 0x000000ffff077224 */ /* 0x000fe400078e000d */
.L_x_407:
        /* <DEDUP_REMOVED lines=28> */
.L_x_400:
[----:B------:R-:W-:Y:S05]  /*10e30*/  BSYNC B2 ;  /* 0x0000000000027941 */ /* 0x000fea0003800000 */
.L_x_399:
        /* <DEDUP_REMOVED lines=14> */
[----:B------:R-:W-:Y:S01]  /*10f20*/  VOTEU.ANY UR14, UPT, PT ;  /* 0x00000000000e7886 */ /* 0x000fe200038e0100 */
[----:B------:R-:W-:Y:S01]  /*10f30*/  IADD3 R13, R3, 0x400, RZ ;  /* 0x00000400030d7810 */ /* 0x000fe20007ffe0ff */
[----:B------:R-:W0:Y:S01]  /*10f40*/  FLO.U32 R15, UR14 ;  /* 0x0000000e000f7d00 */ /* 0x000e2200080e0000 */
[----:B------:R-:W1:Y:S07]  /*10f50*/  S2R R16, SR_LTMASK ;  /* 0x0000000000107919 */ /* 0x000e6e0000003900 */
[----:B------:R-:W2:Y:S01]  /*10f60*/  POPC R12, UR14 ;  /* 0x0000000e000c7d09 */ /* 0x000ea20008000000 */
[----:B0-----:R-:W-:-:S02]  /*10f70*/  ISETP.EQ.U32.AND P0, PT, R15, R8, PT ;  /* 0x000000080f00720c */ /* 0x001fc40003f02070 */
[----:B-1----:R-:W-:Y:S01]  /*10f80*/  LOP3.LUT R16, R16, UR14, RZ, 0xc0, !PT ;  /* 0x0000000e10107c12 */ /* 0x002fe2000f8ec0ff */
[----:B------:R-:W-:-:S05]  /*10f90*/  ULDC.64 UR14, c[0x0][0x118] ;  /* 0x00004600000e7ab9 */ /* 0x000fca0000000a00 */
[----:B------:R-:W0:Y:S05]  /*10fa0*/  POPC R16, R16 ;  /* 0x0000001000107309 */ /* 0x000e2a0000000000 */
[----:B--2---:R-:W1:Y:S04]  /*10fb0*/  @P0 ATOMS.ADD R12, [0xc00], R12 ;  /* 0x000c000cff0c038c */ /* 0x004e680000000000 */
[----:B-1----:R-:W0:Y:S02]  /*10fc0*/  SHFL.IDX PT, R9, R12, R15, 0x1f ;  /* 0x00001f0f0c097589 */ /* 0x002e2400000e0000 */
[----:B0-----:R-:W-:-:S04]  /*10fd0*/  IMAD.IADD R9, R9, 0x1, R16 ;  /* 0x0000000109097824 */ /* 0x001fc800078e0210 */
[----:B------:R-:W-:-:S05]  /*10fe0*/  IMAD.WIDE R8, R9, 0x4, R10 ;  /* 0x0000000409087825 */ /* 0x000fca00078e020a */
[----:B------:R0:W-:Y:S02]  /*10ff0*/  STG.E [R8.64], R13 ;  /* 0x0000000d08007986 */ /* 0x0001e4000c10190e */
.L_x_402:
[----:B------:R-:W-:Y:S05]  /*11000*/  BSYNC B2 ;  /* 0x0000000000027941 */ /* 0x000fea0003800000 */
.L_x_401:
        /* <DEDUP_REMOVED lines=28> */
.L_x_404:
[----:B------:R-:W-:Y:S05]  /*111d0*/  BSYNC B2 ;  /* 0x0000000000027941 */ /* 0x000fea0003800000 */
.L_x_403:
        /* <DEDUP_REMOVED lines=28> */
.L_x_406:
[----:B------:R-:W-:Y:S05]  /*113a0*/  BSYNC B2 ;  /* 0x0000000000027941 */ /* 0x000fea0003800000 */
.L_x_405:
[----:B------:R-:W-:Y:S02]  /*113b0*/  IADD3 R3, R3, 0x1000, RZ ;  /* 0x0000100003037810 */ /* 0x000fe40007ffe0ff */
[----:B------:R-:W-:Y:S02]  /*113c0*/  IADD3 R6, P1, R6, 0x4000, RZ ;  /* 0x0000400006067810 */ /* 0x000fe40007f3e0ff */
[----:B------:R-:W-:-:S03]  /*113d0*/  ISETP.GE.AND P0, PT, R3, R14, PT ;  /* 0x0000000e0300720c */ /* 0x000fc60003f06270 */
[----:B------:R-:W-:-:S10]  /*113e0*/  IMAD.X R7, RZ, RZ, R7, P1 ;  /* 0x000000ffff077224 */ /* 0x000fd400008e0607 */
[----:B------:R-:W-:Y:S05]  /*113f0*/  @!P0 BRA `(.L_x_407) ;  /* 0xfffff87000008947 */ /* 0x000fea000383ffff */
.L_x_393:
[----:B------:R-:W-:Y:S01]  /*11400*/  WARPSYNC 0xffffffff ;  /* 0xffffffff00007948 */ /* 0x000fe20003800000 */
[----:B------:R-:W-:Y:S01]  /*11410*/  BAR.SYNC.DEFER_BLOCKING 0x0 ;  /* 0x0000000000007b1d */ /* 0x000fe20000010000 */
[----:B------:R-:W-:-:S05]  /*11420*/  IMAD.MOV.U32 R19, RZ, RZ, 0x0 ;  /* 0x00000000ff137424 */ /* 0x000fca00078e00ff */
[----:B------:R-:W-:Y:S05]  /*11430*/  RET.REL.NODEC R18 `(_ZN4vllm10persistent22persistent_topk_kernelILj1EEEvNS0_20PersistentTopKParamsE) ;  /* 0xfffeebc012007950 */ /* 0x000fea0003c3ffff */
        .type           $_ZN4vllm10persistent22persistent_topk_kernelILj1EEEvNS0_20PersistentTopKParamsE$_ZN4vllm10persistent19histogram_2048_topkEPKfPii,@function
        .size           $_ZN4vllm10persistent22persistent_topk_kernelILj1EEEvNS0_20PersistentTopKParamsE$_ZN4vllm10persistent19histogram_2048_topkEPKfPii,($__internal_0_$__cuda_sm70_shflsync_idx_p - $_ZN4vllm10persistent22persistent_topk_kernelILj1EEEvNS0_20PersistentTopKParamsE$_ZN4vllm10persistent19histogram_2048_topkEPKfPii)
$_ZN4vllm10persistent22persistent_topk_kernelILj1EEEvNS0_20PersistentTopKParamsE$_ZN4vllm10persistent19histogram_2048_topkEPKfPii:
[----:B------:R-:W0:Y:S01]  /*11440*/  S2R R2, SR_TID.X ;  /* 0x0000000000027919 */ /* 0x000e220000002100 */
[----:B------:R-:W-:Y:S01]  /*11450*/  YIELD ;  /* 0x0000000000007946 */ /* 0x000fe20003800000 */
[C---:B0-----:R-:W-:Y:S01]  /*11460*/  ISETP.GT.AND P0, PT, R2.reuse, 0x7, PT ;  /* 0x000000070200780c */ /* 0x041fe20003f04270 */
[C---:B------:R-:W-:Y:S01]  /*11470*/  IMAD.SHL.U32 R27, R2.reuse, 0x4, RZ ;  /* 0x00000004021b7824 */ /* 0x040fe200078e00ff */
[----:B------:R-:W-:-:S11]  /*11480*/  LOP3.LUT R21, R2, 0x1f, RZ, 0xc0, !PT ;  /* 0x0000001f02157812 */ /* 0x000fd600078ec0ff */
[----:B------:R0:W-:Y:S01]  /*11490*/  @!P0 STS [R2.X4+0x7fe0], RZ ;  /* 0x007fe0ff02008388 */ /* 0x0001e20000004800 */
[----:B------:R-:W-:-:S13]  /*114a0*/  ISETP.GT.AND P0, PT, R2, 0x7ff, PT ;  /* 0x000007ff0200780c */ /* 0x000fda0003f04270 */
[----:B------:R-:W-:Y:S05]  /*114b0*/  @P0 BRA `(.L_x_408) ;  /* 0x0000044000000947 */ /* 0x000fea0003800000 */
[C---:B0-----:R-:W-:Y:S01]  /*114c0*/  IMNMX R3, R2.reuse, 0x400, !PT ;  /* 0x0000040002037817 */ /* 0x041fe20007800200 */
[----:B------:R-:W-:Y:S03]  /*114d0*/  BSSY B2, `(.L_x_409) ;  /* 0x000000f000027945 */ /* 0x000fe60003800000 */
[----:B------:R-:W-:-:S04]  /*114e0*/  IADD3 R8, -R2, 0x3ff, R3 ;  /* 0x000003ff02087810 */ /* 0x000fc80007ffe103 */
[C---:B------:R-:W-:Y:S02]  /*114f0*/  LEA.HI R3, R8.reuse, 0x1, RZ, 0x16 ;  /* 0x0000000108037811 */ /* 0x040fe400078fb0ff */
[----:B------:R-:W-:Y:S01]  /*11500*/  ISETP.GE.U32.AND P1, PT, R8, 0xc00, PT ;  /* 0x00000c000800780c */ /* 0x000fe20003f26070 */
[----:B------:R-:W-:Y:S01]  /*11510*/  IMAD.MOV.U32 R8, RZ, RZ, R2 ;  /* 0x000000ffff087224 */ /* 0x000fe200078e0002 */
[----:B------:R-:W-:-:S13]  /*11520*/  LOP3.LUT P0, R3, R3, 0x3, RZ, 0xc0, !PT ;  /* 0x0000000303037812 */ /* 0x000fda000780c0ff */
[----:B------:R-:W-:Y:S05]  /*11530*/  @!P0 BRA `(.L_x_410) ;  /* 0x0000008000008947 */ /* 0x000fea0003800000 */
[----:B------:R-:W-:Y:S02]  /*11540*/  IMAD.SHL.U32 R9, R2, 0x4, RZ ;  /* 0x0000000402097824 */ /* 0x000fe400078e00ff */
[----:B------:R-:W-:-:S03]  /*11550*/  IMAD.MOV.U32 R8, RZ, RZ, R2 ;  /* 0x000000ffff087224 */ /* 0x000fc600078e0002 */
.L_x_411:
[----:B------:R-:W-:Y:S01]  /*11560*/  IADD3 R3, R3, -0x1, RZ ;  /* 0xffffffff03037810 */ /* 0x000fe20007ffe0ff */
[----:B------:R0:W-:Y:S01]  /*11570*/  STS [R9], RZ ;  /* 0x000000ff09007388 */ /* 0x0001e20000000800 */
[----:B------:R-:W-:Y:S02]  /*11580*/  IADD3 R8, R8, 0x400, RZ ;  /* 0x0000040008087810 */ /* 0x000fe40007ffe0ff */
[----:B------:R-:W-:Y:S02]  /*11590*/  ISETP.NE.AND P0, PT, R3, RZ, PT ;  /* 0x000000ff0300720c */ /* 0x000fe40003f05270 */
[----:B0-----:R-:W-:-:S11]  /*115a0*/  IADD3 R9, R9, 0x1000, RZ ;  /* 0x0000100009097810 */ /* 0x001fd60007ffe0ff */
[----:B------:R-:W-:Y:S05]  /*115b0*/  @P0 BRA `(.L_x_411) ;  /* 0xffffffa000000947 */ /* 0x000fea000383ffff */
.L_x_410:
[----:B------:R-:W-:Y:S05]  /*115c0*/  BSYNC B2 ;  /* 0x0000000000027941 */ /* 0x000fea0003800000 */
.L_x_409:
[----:B------:R-:W-:Y:S05]  /*115d0*/  @!P1 BRA `(.L_x_408) ;  /* 0x0000032000009947 */ /* 0x000fea0003800000 */
[C---:B------:R-:W-:Y:S01]  /*115e0*/  IADD3 R3, R8.reuse, -0x1000, RZ ;  /* 0xfffff00008037810 */ /* 0x040fe20007ffe0ff */
[----:B------:R-:W-:Y:S01]  /*115f0*/  BSSY B2, `(.L_x_412) ;  /* 0x000001b000027945 */ /* 0x000fe20003800000 */
[----:B------:R-:W-:Y:S02]  /*11600*/  PLOP3.LUT P0, PT, PT, PT, PT, 0x80, 0x0 ;  /* 0x000000000000781c */ /* 0x000fe40003f0f070 */
[----:B------:R-:W-:Y:S02]  /*11610*/  IADD3 R9, -R3, -0x800, RZ ;  /* 0xfffff80003097810 */ /* 0x000fe40007ffe1ff */
[----:B------:R-:W-:Y:S02]  /*11620*/  LEA R8, R8, 0x2000, 0x2 ;  /* 0x0000200008087811 */ /* 0x000fe400078e10ff */
[----:B------:R-:W-:-:S13]  /*11630*/  ISETP.GT.AND P1, PT, R9, 0x3000, PT ;  /* 0x000030000900780c */ /* 0x000fda0003f24270 */
[----:B------:R-:W-:Y:S05]  /*11640*/  @!P1 BRA `(.L_x_413) ;  /* 0x0000015000009947 */ /* 0x000fea0003800000 */
[----:B------:R-:W-:Y:S02]  /*11650*/  PLOP3.LUT P0, PT, PT, PT, PT, 0x8, 0x0 ;  /* 0x000000000000781c */ /* 0x000fe40003f0e170 */
.L_x_414:
[----:B------:R-:W-:Y:S01]  /*11660*/  IADD3 R3, R3, 0x4000, RZ ;  /* 0x0000400003037810 */ /* 0x000fe20007ffe0ff */
[----:B------:R-:W-:Y:S03]  /*11670*/  STS [R8+-0x2000], RZ ;  /* 0xffe000ff08007388 */ /* 0x000fe60000000800 */
[----:B------:R-:W-:Y:S01]  /*11680*/  ISETP.GE.AND P1, PT, R3, -0x3800, PT ;  /* 0xffffc8000300780c */ /* 0x000fe20003f26270 */
[----:B------:R-:W-:Y:S04]  /*11690*/  STS [R8+-0x1000], RZ ;  /* 0xfff000ff08007388 */ /* 0x000fe80000000800 */
[----:B------:R-:W-:Y:S04]  /*116a0*/  STS [R8], RZ ;  /* 0x000000ff08007388 */ /* 0x000fe80000000800 */
[----:B------:R-:W-:Y:S04]  /*116b0*/  STS [R8+0x1000], RZ ;  /* 0x001000ff08007388 */ /* 0x000fe80000000800 */
        /* <DEDUP_REMOVED lines=11> */
[----:B------:R0:W-:Y:S02]  /*11770*/  STS [R8+0xd000], RZ ;  /* 0x00d000ff08007388 */ /* 0x0001e40000000800 */
[----:B0-----:R-:W-:Y:S01]  /*11780*/  IADD3 R8, R8, 0x10000, RZ ;  /* 0x0001000008087810 */ /* 0x001fe20007ffe0ff */
[----:B------:R-:W-:Y:S05]  /*11790*/  @!P1 BRA `(.L_x_414) ;  /* 0xfffffec000009947 */ /* 0x000fea000383ffff */
.L_x_413:
[----:B------:R-:W-:Y:S05]  /*117a0*/  BSYNC B2 ;  /* 0x0000000000027941 */ /* 0x000fea0003800000 */
.L_x_412:
[----:B------:R-:W-:Y:S01]  /*117b0*/  IADD3 R9, -R3, -0x800, RZ ;  /* 0xfffff80003097810 */ /* 0x000fe20007ffe1ff */
[----:B------:R-:W-:Y:S03]  /*117c0*/  BSSY B2, `(.L_x_415) ;  /* 0x000000e000027945 */ /* 0x000fe60003800000 */
[----:B------:R-:W-:-:S13]  /*117d0*/  ISETP.GT.AND P1, PT, R9, 0x1000, PT ;  /* 0x000010000900780c */ /* 0x000fda0003f24270 */
[----:B------:R-:W-:Y:S05]  /*117e0*/  @!P1 BRA `(.L_x_416) ;  /* 0x000000b000009947 */ /* 0x000fea0003800000 */
[----:B------:R-:W-:Y:S01]  /*117f0*/  STS [R8+-0x2000], RZ ;  /* 0xffe000ff08007388 */ /* 0x000fe20000000800 */
[----:B------:R-:W-:Y:S02]  /*11800*/  PLOP3.LUT P0, PT, PT, PT, PT, 0x8, 0x0 ;  /* 0x000000000000781c */ /* 0x000fe40003f0e170 */
[----:B------:R-:W-:Y:S01]  /*11810*/  IADD3 R3, R3, 0x2000, RZ ;  /* 0x0000200003037810 */ /* 0x000fe20007ffe0ff */
[----:B------:R-:W-:Y:S04]  /*11820*/  STS [R8+-0x1000], RZ ;  /* 0xfff000ff08007388 */ /* 0x000fe80000000800 */
[----:B------:R-:W-:Y:S04]  /*11830*/  STS [R8], RZ ;  /* 0x000000ff08007388 */ /* 0x000fe80000000800 */
[----:B------:R-:W-:Y:S04]  /*11840*/  STS [R8+0x1000], RZ ;  /* 0x001000ff08007388 */ /* 0x000fe80000000800 */
[----:B------:R-:W-:Y:S04]  /*11850*/  STS [R8+0x2000], RZ ;  /* 0x002000ff08007388 */ /* 0x000fe80000000800 */
[----:B------:R-:W-:Y:S04]  /*11860*/  STS [R8+0x3000], RZ ;  /* 0x003000ff08007388 */ /* 0x000fe80000000800 */
[----:B------:R-:W-:Y:S04]  /*11870*/  STS [R8+0x4000], RZ ;  /* 0x004000ff08007388 */ /* 0x000fe80000000800 */
[----:B------:R0:W-:Y:S02]  /*11880*/  STS [R8+0x5000], RZ ;  /* 0x005000ff08007388 */ /* 0x0001e40000000800 */
[----:B0-----:R-:W-:-:S02]  /*11890*/  IADD3 R8, R8, 0x8000, RZ ;  /* 0x0000800008087810 */ /* 0x001fc40007ffe0ff */
.L_x_416:
[----:B------:R-:W-:Y:S05]  /*118a0*/  BSYNC B2 ;  /* 0x0000000000027941 */ /* 0x000fea0003800000 */
.L_x_415:
[----:B------:R-:W-:-:S13]  /*118b0*/  ISETP.LT.OR P0, PT, R3, -0x800, P0 ;  /* 0xfffff8000300780c */ /* 0x000fda0000701670 */
[----:B------:R0:W-:Y:S04]  /*118c0*/  @P0 STS [R8+-0x2000], RZ ;  /* 0xffe000ff08000388 */ /* 0x0001e80000000800 */
[----:B------:R0:W-:Y:S04]  /*118d0*/  @P0 STS [R8+-0x1000], RZ ;  /* 0xfff000ff08000388 */ /* 0x0001e80000000800 */
[----:B------:R0:W-:Y:S04]  /*118e0*/  @P0 STS [R8], RZ ;  /* 0x000000ff08000388 */ /* 0x0001e80000000800 */
[----:B------:R0:W-:Y:S02]  /*118f0*/  @P0 STS [R8+0x1000], RZ ;  /* 0x001000ff08000388 */ /* 0x0001e40000000800 */
.L_x_408:
[----:B0-----:R-:W-:Y:S01]  /*11900*/  IADD3 R3, R14, 0x3, RZ ;  /* 0x000000030e037810 */ /* 0x001fe20007ffe0ff */
[----:B------:R-:W-:Y:S01]  /*11910*/  WARPSYNC 0xffffffff ;  /* 0xffffffff00007948 */ /* 0x000fe20003800000 */
[----:B------:R-:W-:Y:S02]  /*11920*/  BAR.SYNC.DEFER_BLOCKING 0x0 ;  /* 0x0000000000007b1d */ /* 0x000fe40000010000 */
[----:B------:R-:W-:-:S04]  /*11930*/  SHF.R.S32.HI R3, RZ, 0x2, R3 ;  /* 0x00000002ff037819 */ /* 0x000fc80000011403 */
[----:B------:R-:W-:-:S13]  /*11940*/  ISETP.GE.AND P0, PT, R2, R3, PT ;  /* 0x000000030200720c */ /* 0x000fda0003f06270 */
[----:B------:R-:W-:Y:S05]  /*11950*/  @P0 BRA `(.L_x_417) ;  /* 0x00000ef000000947 */ /* 0x000fea0003800000 */
[----:B------:R-:W-:Y:S01]  /*11960*/  LOP3.LUT R8, RZ, R2, RZ, 0x33, !PT ;  /* 0x00000002ff087212 */ /* 0x000fe200078e33ff */
[----:B------:R-:W-:Y:S01]  /*11970*/  BSSY B2, `(.L_x_418) ;  /* 0x00000a3000027945 */ /* 0x000fe20003800000 */
[----:B------:R-:W-:Y:S01]  /*11980*/  LOP3.LUT R16, R12, 0xf, RZ, 0xc0, !PT ;  /* 0x0000000f0c107812 */ /* 0x000fe200078ec0ff */
[----:B------:R-:W-:Y:S02]  /*11990*/  IMAD.MOV.U32 R15, RZ, RZ, RZ ;  /* 0x000000ffff0f7224 */ /* 0x000fe400078e00ff */
[----:B------:R-:W-:Y:S02]  /*119a0*/  IMAD.IADD R8, R3, 0x1, R8 ;  /* 0x0000000103087824 */ /* 0x000fe400078e0208 */
[----:B------:R-:W-:-:S03]  /*119b0*/  IMAD.MOV.U32 R17, RZ, RZ, R2 ;  /* 0x000000ffff117224 */ /* 0x000fc600078e0002 */
[----:B------:R-:W-:-:S04]  /*119c0*/  SHF.R.U32.HI R8, RZ, 0xa, R8 ;  /* 0x0000000aff087819 */ /* 0x000fc80000011608 */
[C---:B------:R-:W-:Y:S02]  /*119d0*/  ISETP.NE.AND P0, PT, R8.reuse, RZ, PT ;  /* 0x000000ff0800720c */ /* 0x040fe40003f05270 */
[----:B------:R-:W-:-:S04]  /*119e0*/  IADD3 R8, R8, 0x1, RZ ;  /* 0x0000000108087810 */ /* 0x000fc80007ffe0ff */
[----:B------:R-:W-:-:S07]  /*119f0*/  LOP3.LUT R25, R8, 0x1, RZ, 0xc0, !PT ;  /* 0x0000000108197812 */ /* 0x000fce00078ec0ff */
[----:B------:R-:W-:Y:S05]  /*11a00*/  @!P0 BRA `(.L_x_419) ;  /* 0x0000099000008947 */ /* 0x000fea0003800000 */
[----:B------:R-:W-:Y:S01]  /*11a10*/  ISETP.NE.U32.AND P0, PT, R16, RZ, PT ;  /* 0x000000ff1000720c */ /* 0x000fe20003f05070 */
[----:B------:R-:W-:Y:S02]  /*11a20*/  IMAD.IADD R20, R8, 0x1, -R25 ;  /* 0x0000000108147824 */ /* 0x000fe400078e0a19 */
[----:B------:R-:W-:Y:S01]  /*11a30*/  IMAD.MOV.U32 R15, RZ, RZ, RZ ;  /* 0x000000ffff0f7224 */ /* 0x000fe200078e00ff */
[----:B------:R-:W-:Y:S01]  /*11a40*/  ISETP.NE.AND.EX P0, PT, RZ, RZ, PT, P0 ;  /* 0x000000ffff00720c */ /* 0x000fe20003f05300 */
[----:B------:R-:W-:-:S04]  /*11a50*/  IMAD.MOV.U32 R17, RZ, RZ, R2 ;  /* 0x000000ffff117224 */ /* 0x000fc800078e0002 */
.L_x_426:
[----:B------:R-:W-:Y:S01]  /*11a60*/  IMAD.SHL.U32 R22, R17, 0x4, RZ ;  /* 0x0000000411167824 */ /* 0x000fe200078e00ff */
[----:B------:R-:W-:Y:S01]  /*11a70*/  ISETP.EQ.U32.AND P1, PT, R16, RZ, PT ;  /* 0x000000ff1000720c */ /* 0x000fe20003f22070 */
[----:B------:R-:W-:Y:S01]  /*11a80*/  YIELD ;  /* 0x0000000000007946 */ /* 0x000fe20003800000 */
[----:B------:R-:W-:Y:S01]  /*11a90*/  BSSY B3, `(.L_x_420) ;  /* 0x0000019000037945 */ /* 0x000fe20003800000 */
[C---:B0-----:R-:W-:Y:S01]  /*11aa0*/  IMAD.WIDE R18, R22.reuse, 0x4, R12 ;  /* 0x0000000416127825 */ /* 0x041fe200078e020c */
[----:B------:R-:W-:-:S02]  /*11ab0*/  IADD3 R9, R22, 0x3, RZ ;  /* 0x0000000316097810 */ /* 0x000fc40007ffe0ff */
[----:B------:R-:W-:Y:S02]  /*11ac0*/  ISETP.EQ.AND.EX P1, PT, RZ, RZ, PT, P1 ;  /* 0x000000ffff00720c */ /* 0x000fe40003f22310 */
[----:B------:R-:W-:-:S13]  /*11ad0*/  ISETP.GE.AND P2, PT, R9, R14, PT ;  /* 0x0000000e0900720c */ /* 0x000fda0003f46270 */
[----:B------:R-:W-:Y:S05]  /*11ae0*/  @!P2 BRA P1, `(.L_x_421) ;  /* 0x000001100000a947 */ /* 0x000fea0000800000 */
[C---:B------:R-:W-:Y:S01]  /*11af0*/  IADD3 R9, R22.reuse, 0x1, RZ ;  /* 0x0000000116097810 */ /* 0x040fe20007ffe0ff */
[----:B------:R-:W-:Y:S01]  /*11b00*/  IMAD.MOV.U32 R8, RZ, RZ, -0x800000 ;  /* 0xff800000ff087424 */ /* 0x000fe200078e00ff */
[C---:B------:R-:W-:Y:S01]  /*11b10*/  IADD3 R11, R22.reuse, 0x2, RZ ;  /* 0x00000002160b7810 */ /* 0x040fe20007ffe0ff */
[----:B------:R-:W-:Y:S01]  /*11b20*/  IMAD.MOV.U32 R10, RZ, RZ, -0x800000 ;  /* 0xff800000ff0a7424 */ /* 0x000fe200078e00ff */
[-C--:B------:R-:W-:Y:S01]  /*11b30*/  ISETP.GE.AND P1, PT, R22, R14.reuse, PT ;  /* 0x0000000e1600720c */ /* 0x080fe20003f26270 */
[----:B------:R-:W-:Y:S01]  /*11b40*/  ULDC.64 UR14, c[0x0][0x118] ;  /* 0x00004600000e7ab9 */ /* 0x000fe20000000a00 */
[-C--:B------:R-:W-:Y:S01]  /*11b50*/  ISETP.GE.AND P3, PT, R9, R14.reuse, PT ;  /* 0x0000000e0900720c */ /* 0x080fe20003f66270 */
[----:B------:R-:W-:Y:S01]  /*11b60*/  IMAD.MOV.U32 R9, RZ, RZ, -0x800000 ;  /* 0xff800000ff097424 */ /* 0x000fe200078e00ff */
[----:B------:R-:W-:Y:S01]  /*11b70*/  ISETP.GE.AND P4, PT, R11, R14, PT ;  /* 0x0000000e0b00720c */ /* 0x000fe20003f86270 */
[----:B------:R-:W-:-:S08]  /*11b80*/  IMAD.MOV.U32 R11, RZ, RZ, -0x800000 ;  /* 0xff800000ff0b7424 */ /* 0x000fd000078e00ff */
[----:B------:R0:W5:Y:S04]  /*11b90*/  @!P1 LDG.E.STRONG.GPU R8, [R18.64] ;  /* 0x0000000e12089981 */ /* 0x000168000c1ef900 */
[----:B------:R0:W5:Y:S04]  /*11ba0*/  @!P3 LDG.E.STRONG.GPU R9, [R18.64+0x4] ;  /* 0x0000040e1209b981 */ /* 0x000168000c1ef900 */
[----:B------:R0:W5:Y:S01]  /*11bb0*/  @!P4 LDG.E.STRONG.GPU R10, [R18.64+0x8] ;  /* 0x0000080e120ac981 */ /* 0x000162000c1ef900 */
[----:B------:R-:W-:Y:S05]  /*11bc0*/  @P2 BRA `(.L_x_422) ;  /* 0x0000005000002947 */ /* 0x000fea0003800000 */
[----:B------:R-:W-:Y:S02]  /*11bd0*/  ULDC.64 UR14, c[0x0][0x118] ;  /* 0x00004600000e7ab9 */ /* 0x000fe40000000a00 */
[----:B------:R1:W5:Y:S01]  /*11be0*/  LDG.E.STRONG.GPU R11, [R18.64+0xc] ;  /* 0x00000c0e120b7981 */ /* 0x000362000c1ef900 */
[----:B------:R-:W-:Y:S05]  /*11bf0*/  BRA `(.L_x_422) ;  /* 0x0000002000007947 */ /* 0x000fea0003800000 */
.L_x_421:
[----:B------:R-:W-:Y:S02]  /*11c00*/  ULDC.64 UR14, c[0x0][0x118] ;  /* 0x00004600000e7ab9 */ /* 0x000fe40000000a00 */
[----:B------:R0:W5:Y:S03]  /*11c10*/  LDG.E.128.STRONG.GPU R8, [R18.64] ;  /* 0x0000000e12087981 */ /* 0x000166000c1efd00 */
.L_x_422:
[----:B------:R-:W-:Y:S05]  /*11c20*/  BSYNC B3 ;  /* 0x0000000000037941 */ /* 0x000fea0003800000 */
.L_x_420:
[----:B01---5:R-:W0:Y:S01]  /*11c30*/  F2F.F16.F32 R19, R8 ;  /* 0x0000000800137304 */ /* 0x023e220000200800 */
[----:B------:R-:W-:Y:S01]  /*11c40*/  IMAD R23, R15, 0x2, R1 ;  /* 0x000000020f177824 */ /* 0x000fe200078e0201 */
[----:B------:R-:W-:Y:S06]  /*11c50*/  BSSY B3, `(.L_x_423) ;  /* 0x0000044000037945 */ /* 0x000fec0003800000 */
[----:B------:R-:W1:Y:S01]  /*11c60*/  F2F.F16.F32 R18, R9 ;  /* 0x0000000900127304 */ /* 0x000e620000200800 */
[----:B0-----:R-:W-:-:S07]  /*11c70*/  PRMT R8, R19, 0x9910, RZ ;  /* 0x0000991013087816 */ /* 0x001fce00000000ff */
[----:B------:R-:W-:Y:S01]  /*11c80*/  F2F.F16.F32 R10, R10 ;  /* 0x0000000a000a7304 */ /* 0x000fe20000200800 */
[----:B------:R-:W-:Y:S02]  /*11c90*/  ISETP.GE.AND P1, PT, R8, RZ, PT ;  /* 0x000000ff0800720c */ /* 0x000fe40003f26270 */
[----:B------:R-:W-:Y:S02]  /*11ca0*/  LOP3.LUT R8, RZ, R19, RZ, 0x33, !PT ;  /* 0x00000013ff087212 */ /* 0x000fe400078e33ff */
[----:B-1----:R-:W-:-:S03]  /*11cb0*/  PRMT R9, R18, 0x9910, RZ ;  /* 0x0000991012097816 */ /* 0x002fc600000000ff */
[----:B------:R-:W0:Y:S06]  /*11cc0*/  F2F.F16.F32 R11, R11 ;  /* 0x0000000b000b7304 */ /* 0x000e2c0000200800 */
[----:B------:R-:W-:Y:S02]  /*11cd0*/  @P1 LOP3.LUT R8, R19, 0x8000, RZ, 0xfc, !PT ;  /* 0x0000800013081812 */ /* 0x000fe400078efcff */
[----:B------:R-:W-:Y:S02]  /*11ce0*/  ISETP.GE.AND P1, PT, R9, RZ, PT ;  /* 0x000000ff0900720c */ /* 0x000fe40003f26270 */
[----:B------:R-:W-:-:S02]  /*11cf0*/  LOP3.LUT R9, RZ, R18, RZ, 0x33, !PT ;  /* 0x00000012ff097212 */ /* 0x000fc400078e33ff */
[----:B0-----:R-:W-:-:S09]  /*11d00*/  LOP3.LUT R19, RZ, R11, RZ, 0x33, !PT ;  /* 0x0000000bff137212 */ /* 0x001fd200078e33ff */
[----:B------:R-:W-:Y:S02]  /*11d10*/  @P1 LOP3.LUT R9, R18, 0x8000, RZ, 0xfc, !PT ;  /* 0x0000800012091812 */ /* 0x000fe400078efcff */
[----:B------:R-:W-:-:S04]  /*11d20*/  PRMT R18, R10, 0x9910, RZ ;  /* 0x000099100a127816 */ /* 0x000fc800000000ff */
[----:B------:R-:W-:Y:S02]  /*11d30*/  ISETP.GE.AND P1, PT, R18, RZ, PT ;  /* 0x000000ff1200720c */ /* 0x000fe40003f26270 */
[----:B------:R-:W-:-:S11]  /*11d40*/  LOP3.LUT R18, RZ, R10, RZ, 0x33, !PT ;  /* 0x0000000aff127212 */ /* 0x000fd600078e33ff */
[----:B------:R-:W-:Y:S02]  /*11d50*/  @P1 LOP3.LUT R18, R10, 0x8000, RZ, 0xfc, !PT ;  /* 0x000080000a121812 */ /* 0x000fe400078efcff */
[----:B------:R-:W-:Y:S02]  /*11d60*/  PRMT R10, R11, 0x9910, RZ ;  /* 0x000099100b0a7816 */ /* 0x000fe400000000ff */
[----:B------:R-:W-:Y:S02]  /*11d70*/  LOP3.LUT R18, R18, 0xffff, RZ, 0xc0, !PT ;  /* 0x0000ffff12127812 */ /* 0x000fe400078ec0ff */
[----:B------:R-:W-:Y:S02]  /*11d80*/  ISETP.GE.AND P1, PT, R10, RZ, PT ;  /* 0x000000ff0a00720c */ /* 0x000fe40003f26270 */
[----:B------:R-:W-:Y:S02]  /*11d90*/  LOP3.LUT R10, R8, 0xffff, RZ, 0xc0, !PT ;  /* 0x0000ffff080a7812 */ /* 0x000fe400078ec0ff */
[----:B------:R-:W-:-:S02]  /*11da0*/  SHF.R.U32.HI R18, RZ, 0x5, R18 ;  /* 0x00000005ff127819 */ /* 0x000fc40000011612 */
[----:B------:R-:W-:-:S07]  /*11db0*/  SHF.R.U32.HI R10, RZ, 0x5, R10 ;  /* 0x00000005ff0a7819 */ /* 0x000fce000001160a */
[----:B------:R-:W-:Y:S02]  /*11dc0*/  @P1 LOP3.LUT R19, R11, 0x8000, RZ, 0xfc, !PT ;  /* 0x000080000b131812 */ /* 0x000fe400078efcff */
[----:B------:R-:W-:Y:S02]  /*11dd0*/  LOP3.LUT R11, R9, 0xffff, RZ, 0xc0, !PT ;  /* 0x0000ffff090b7812 */ /* 0x000fe400078ec0ff */
[----:B------:R-:W-:Y:S02]  /*11de0*/  LOP3.LUT R19, R19, 0xffff, RZ, 0xc0, !PT ;  /* 0x0000ffff13137812 */ /* 0x000fe400078ec0ff */
[----:B------:R-:W-:Y:S02]  /*11df0*/  SHF.R.U32.HI R11, RZ, 0x5, R11 ;  /* 0x00000005ff0b7819 */ /* 0x000fe4000001160b */
[----:B------:R-:W-:Y:S02]  /*11e00*/  SHF.R.U32.HI R19, RZ, 0x5, R19 ;  /* 0x00000005ff137819 */ /* 0x000fe40000011613 */
[C---:B------:R-:W-:Y:S01]  /*11e10*/  PRMT R8, R10.reuse, 0x5410, R11 ;  /* 0x000054100a087816 */ /* 0x040fe2000000000b */
[----:B------:R-:W-:Y:S01]  /*11e20*/  IMAD.SHL.U32 R10, R10, 0x4, RZ ;  /* 0x000000040a0a7824 */ /* 0x000fe200078e00ff */
[----:B------:R-:W-:Y:S01]  /*11e30*/  PRMT R9, R18, 0x5410, R19 ;  /* 0x0000541012097816 */ /* 0x000fe20000000013 */
[----:B------:R-:W-:-:S02]  /*11e40*/  IMAD.SHL.U32 R11, R11, 0x4, RZ ;  /* 0x000000040b0b7824 */ /* 0x000fc400078e00ff */
[----:B------:R-:W-:Y:S01]  /*11e50*/  IMAD.SHL.U32 R18, R18, 0x4, RZ ;  /* 0x0000000412127824 */ /* 0x000fe200078e00ff */
[----:B------:R-:W-:Y:S01]  /*11e60*/  LOP3.LUT R10, R10, 0x3fffc, RZ, 0xe2, !PT ;  /* 0x0003fffc0a0a7812 */ /* 0x000fe200078ee2ff */
[----:B------:R-:W-:Y:S01]  /*11e70*/  IMAD.SHL.U32 R19, R19, 0x4, RZ ;  /* 0x0000000413137824 */ /* 0x000fe200078e00ff */
[----:B------:R-:W-:Y:S01]  /*11e80*/  LOP3.LUT R11, R11, 0x3fffc, RZ, 0xe2, !PT ;  /* 0x0003fffc0b0b7812 */ /* 0x000fe200078ee2ff */
[----:B------:R0:W-:Y:S01]  /*11e90*/  STL.64 [R23], R8 ;  /* 0x0000000817007387 */ /* 0x0001e20000100a00 */
[----:B------:R-:W-:Y:S02]  /*11ea0*/  LOP3.LUT R18, R18, 0x3fffc, RZ, 0xe2, !PT ;  /* 0x0003fffc12127812 */ /* 0x000fe400078ee2ff */
[----:B------:R-:W-:Y:S01]  /*11eb0*/  LOP3.LUT R19, R19, 0x3fffc, RZ, 0xe2, !PT ;  /* 0x0003fffc13137812 */ /* 0x000fe200078ee2ff */
[----:B------:R-:W-:Y:S04]  /*11ec0*/  ATOMS.POPC.INC.32 RZ, [R10+URZ] ;  /* 0x000000000aff7f8c */ /* 0x000fe8000d00003f */
[----:B------:R1:W-:Y:S01]  /*11ed0*/  ATOMS.POPC.INC.32 RZ, [R11+URZ] ;  /* 0x000000000bff7f8c */ /* 0x0003e2000d00003f */
[----:B0-----:R-:W-:-:S03]  /*11ee0*/  IADD3 R8, R22, 0x1000, RZ ;  /* 0x0000100016087810 */ /* 0x001fc60007ffe0ff */
[----:B------:R-:W-:Y:S01]  /*11ef0*/  ATOMS.POPC.INC.32 RZ, [R18+URZ] ;  /* 0x0000000012ff7f8c */ /* 0x000fe2000d00003f */
[----:B-1----:R-:W-:-:S03]  /*11f00*/  IADD3 R11, R22, 0x1003, RZ ;  /* 0x00001003160b7810 */ /* 0x002fc60007ffe0ff */
[----:B------:R0:W-:Y:S01]  /*11f10*/  ATOMS.POPC.INC.32 RZ, [R19+URZ] ;  /* 0x0000000013ff7f8c */ /* 0x0001e2000d00003f */
[----:B------:R-:W-:Y:S01]  /*11f20*/  ISETP.LT.AND P1, PT, R11, R14, PT ;  /* 0x0000000e0b00720c */ /* 0x000fe20003f21270 */
[----:B0-----:R-:W-:-:S12]  /*11f30*/  IMAD.WIDE R18, R8, 0x4, R12 ;  /* 0x0000000408127825 */ /* 0x001fd800078e020c */
[----:B------:R-:W-:Y:S05]  /*11f40*/  @!P0 BRA P1, `(.L_x_424) ;  /* 0x0000012000008947 */ /* 0x000fea0000800000 */
[-C--:B------:R-:W-:Y:S01]  /*11f50*/  ISETP.GE.AND P1, PT, R8, R14.reuse, PT ;  /* 0x0000000e0800720c */ /* 0x080fe20003f26270 */
[----:B------:R-:W-:Y:S01]  /*11f60*/  ULDC.64 UR14, c[0x0][0x118] ;  /* 0x00004600000e7ab9 */ /* 0x000fe20000000a00 */
[C---:B------:R-:W-:Y:S01]  /*11f70*/  IADD3 R8, R22.reuse, 0x1001, RZ ;  /* 0x0000100116087810 */ /* 0x040fe20007ffe0ff */
[----:B------:R-:W-:Y:S01]  /*11f80*/  IMAD.MOV.U32 R9, RZ, RZ, -0x800000 ;  /* 0xff800000ff097424 */ /* 0x000fe200078e00ff */
[----:B------:R-:W-:Y:S01]  /*11f90*/  IADD3 R22, R22, 0x1002, RZ ;  /* 0x0000100216167810 */ /* 0x000fe20007ffe0ff */
[----:B------:R-:W-:Y:S01]  /*11fa0*/  IMAD.MOV.U32 R10, RZ, RZ, -0x800000 ;  /* 0xff800000ff0a7424 */ /* 0x000fe200078e00ff */
[-C--:B------:R-:W-:Y:S01]  /*11fb0*/  ISETP.GE.AND P2, PT, R8, R14.reuse, PT ;  /* 0x0000000e0800720c */ /* 0x080fe20003f46270 */
[----:B------:R-:W-:Y:S01]  /*11fc0*/  IMAD.MOV.U32 R8, RZ, RZ, -0x800000 ;  /* 0xff800000ff087424 */ /* 0x000fe200078e00ff */
[----:B------:R-:W-:-:S05]  /*11fd0*/  ISETP.GE.AND P3, PT, R22, R14, PT ;  /* 0x0000000e1600720c */ /* 0x000fca0003f66270 */
[----:B------:R0:W5:Y:S01]  /*11fe0*/  @!P1 LDG.E.STRONG.GPU R8, [R18.64] ;  /* 0x0000000e12089981 */ /* 0x000162000c1ef900 */
[----:B------:R-:W-:Y:S01]  /*11ff0*/  ISETP.GE.AND P1, PT, R11, R14, PT ;  /* 0x0000000e0b00720c */ /* 0x000fe20003f26270 */
[----:B------:R-:W-:-:S04]  /*12000*/  IMAD.MOV.U32 R11, RZ, RZ, -0x800000 ;  /* 0xff800000ff0b7424 */ /* 0x000fc800078e00ff */
[----:B------:R0:W5:Y:S04]  /*12010*/  @!P2 LDG.E.STRONG.GPU R9, [R18.64+0x4] ;  /* 0x0000040e1209a981 */ /* 0x000168000c1ef900 */
[----:B------:R0:W5:Y:S04]  /*12020*/  @!P3 LDG.E.STRONG.GPU R10, [R18.64+0x8] ;  /* 0x0000080e120ab981 */ /* 0x000168000c1ef900 */
[----:B------:R-:W-:Y:S05]  /*12030*/  @P1 BRA `(.L_x_425) ;  /* 0x0000005000001947 */ /* 0x000fea0003800000 */
[----:B------:R-:W-:Y:S02]  /*12040*/  ULDC.64 UR14, c[0x0][0x118] ;  /* 0x00004600000e7ab9 */ /* 0x000fe40000000a00 */
[----:B------:R1:W5:Y:S01]  /*12050*/  LDG.E.STRONG.GPU R11, [R18.64+0xc] ;  /* 0x00000c0e120b7981 */ /* 0x000362000c1ef900 */
[----:B------:R-:W-:Y:S05]  /*12060*/  BRA `(.L_x_425) ;  /* 0x0000002000007947 */ /* 0x000fea0003800000 */
.L_x_424:
[----:B------:R-:W-:Y:S02]  /*12070*/  ULDC.64 UR14, c[0x0][0x118] ;  /* 0x00004600000e7ab9 */ /* 0x000fe40000000a00 */
[----:B------:R0:W5:Y:S03]  /*12080*/  LDG.E.128.STRONG.GPU R8, [R18.64] ;  /* 0x0000000e12087981 */ /* 0x000166000c1efd00 */
.L_x_425:
[----:B------:R-:W-:Y:S05]  /*12090*/  BSYNC B3 ;  /* 0x0000000000037941 */ /* 0x000fea0003800000 */
.L_x_423:
[----:B01---5:R-:W0:Y:S01]  /*120a0*/  F2F.F16.F32 R19, R8 ;  /* 0x0000000800137304 */ /* 0x023e220000200800 */
[----:B------:R-:W-:-:S02]  /*120b0*/  IADD3 R20, R20, -0x2, RZ ;  /* 0xfffffffe14147810 */ /* 0x000fc40007ffe0ff */
[----:B------:R-:W-:Y:S02]  /*120c0*/  IADD3 R15, R15, 0x8, RZ ;  /* 0x000000080f0f7810 */ /* 0x000fe40007ffe0ff */
[----:B------:R-:W-:-:S03]  /*120d0*/  IADD3 R17, R17, 0x800, RZ ;  /* 0x0000080011117810 */ /* 0x000fc60007ffe0ff */
[----:B------:R-:W1:Y:S01]  /*120e0*/  F2F.F16.F32 R18, R9 ;  /* 0x0000000900127304 */ /* 0x000e620000200800 */
[----:B0-----:R-:W-:-:S07]  /*120f0*/  PRMT R8, R19, 0x9910, RZ ;  /* 0x0000991013087816 */ /* 0x001fce00000000ff */
[----:B------:R-:W0:Y:S01]  /*12100*/  F2F.F16.F32 R10, R10 ;  /* 0x0000000a000a7304 */ /* 0x000e220000200800 */
[----:B------:R-:W-:Y:S02]  /*12110*/  ISETP.GE.AND P1, PT, R8, RZ, PT ;  /* 0x000000ff0800720c */ /* 0x000fe40003f26270 */
[----:B------:R-:W-:Y:S02]  /*12120*/  LOP3.LUT R8, RZ, R19, RZ, 0x33, !PT ;  /* 0x00000013ff087212 */ /* 0x000fe400078e33ff */
[----:B-1----:R-:W-:-:S09]  /*12130*/  PRMT R9, R18, 0x9910, RZ ;  /* 0x0000991012097816 */ /* 0x002fd200000000ff */
[----:B------:R-:W-:Y:S02]  /*12140*/  @P1 LOP3.LUT R8, R19, 0x8000, RZ, 0xfc, !PT ;  /* 0x0000800013081812 */ /* 0x000fe400078efcff */
[----:B------:R-:W-:Y:S02]  /*12150*/  ISETP.GE.AND P1, PT, R9, RZ, PT ;  /* 0x000000ff0900720c */ /* 0x000fe40003f26270 */
[----:B------:R-:W-:Y:S02]  /*12160*/  LOP3.LUT R9, RZ, R18, RZ, 0x33, !PT ;  /* 0x00000012ff097212 */ /* 0x000fe400078e33ff */
[----:B------:R-:W-:-:S09]  /*12170*/  LOP3.LUT R8, R8, 0xffff, RZ, 0xc0, !PT ;  /* 0x0000ffff08087812 */ /* 0x000fd200078ec0ff */
[----:B------:R-:W-:Y:S02]  /*12180*/  @P1 LOP3.LUT R9, R18, 0x8000, RZ, 0xfc, !PT ;  /* 0x0000800012091812 */ /* 0x000fe400078efcff */
[----:B0-----:R-:W-:Y:S02]  /*12190*/  PRMT R18, R10, 0x9910, RZ ;  /* 0x000099100a127816 */ /* 0x001fe400000000ff */
[----:B------:R-:W-:Y:S02]  /*121a0*/  LOP3.LUT R9, R9, 0xffff, RZ, 0xc0, !PT ;  /* 0x0000ffff09097812 */ /* 0x000fe400078ec0ff */
[----:B------:R-:W-:Y:S02]  /*121b0*/  ISETP.GE.AND P1, PT, R18, RZ, PT ;  /* 0x000000ff1200720c */ /* 0x000fe40003f26270 */
[----:B------:R0:W1:Y:S02]  /*121c0*/  F2F.F16.F32 R18, R11 ;  /* 0x0000000b00127304 */ /* 0x0000640000200800 */
[----:B0-----:R-:W-:-:S09]  /*121d0*/  LOP3.LUT R11, RZ, R10, RZ, 0x33, !PT ;  /* 0x0000000aff0b7212 */ /* 0x001fd200078e33ff */
[----:B------:R-:W-:-:S04]  /*121e0*/  @P1 LOP3.LUT R11, R10, 0x8000, RZ, 0xfc, !PT ;  /* 0x000080000a0b1812 */ /* 0x000fc800078efcff */
[----:B------:R-:W-:Y:S02]  /*121f0*/  LOP3.LUT R11, R11, 0xffff, RZ, 0xc0, !PT ;  /* 0x0000ffff0b0b7812 */ /* 0x000fe400078ec0ff */
[----:B-1----:R-:W-:Y:S02]  /*12200*/  PRMT R10, R18, 0x9910, RZ ;  /* 0x00009910120a7816 */ /* 0x002fe400000000ff */
[----:B------:R-:W-:Y:S02]  /*12210*/  SHF.R.U32.HI R11, RZ, 0x5, R11 ;  /* 0x00000005ff0b7819 */ /* 0x000fe4000001160b */
[----:B------:R-:W-:Y:S02]  /*12220*/  ISETP.GE.AND P1, PT, R10, RZ, PT ;  /* 0x000000ff0a00720c */ /* 0x000fe40003f26270 */
[----:B------:R-:W-:Y:S01]  /*12230*/  LOP3.LUT R10, RZ, R18, RZ, 0x33, !PT ;  /* 0x00000012ff0a7212 */ /* 0x000fe200078e33ff */
[----:B------:R-:W-:-:S10]  /*12240*/  IMAD.SHL.U32 R22, R11, 0x4, RZ ;  /* 0x000000040b167824 */ /* 0x000fd400078e00ff */
[----:B------:R-:W-:Y:S02]  /*12250*/  @P1 LOP3.LUT R10, R18, 0x8000, RZ, 0xfc, !PT ;  /* 0x00008000120a1812 */ /* 0x000fe400078efcff */
[----:B------:R-:W-:Y:S02]  /*12260*/  SHF.R.U32.HI R18, RZ, 0x5, R9 ;  /* 0x00000005ff127819 */ /* 0x000fe40000011609 */
[----:B------:R-:W-:Y:S02]  /*12270*/  LOP3.LUT R19, R10, 0xffff, RZ, 0xc0, !PT ;  /* 0x0000ffff0a137812 */ /* 0x000fe400078ec0ff */
[----:B------:R-:W-:Y:S02]  /*12280*/  SHF.R.U32.HI R10, RZ, 0x5, R8 ;  /* 0x00000005ff0a7819 */ /* 0x000fe40000011608 */
[----:B------:R-:W-:Y:S02]  /*12290*/  SHF.R.U32.HI R19, RZ, 0x5, R19 ;  /* 0x00000005ff137819 */ /* 0x000fe40000011613 */
[C---:B------:R-:W-:Y:S01]  /*122a0*/  PRMT R8, R10.reuse, 0x5410, R18 ;  /* 0x000054100a087816 */ /* 0x040fe20000000012 */
[----:B------:R-:W-:Y:S01]  /*122b0*/  IMAD.SHL.U32 R10, R10, 0x4, RZ ;  /* 0x000000040a0a7824 */ /* 0x000fe200078e00ff */
[----:B------:R-:W-:Y:S01]  /*122c0*/  PRMT R9, R11, 0x5410, R19 ;  /* 0x000054100b097816 */ /* 0x000fe20000000013 */
[----:B------:R-:W-:Y:S01]  /*122d0*/  IMAD.SHL.U32 R18, R18, 0x4, RZ ;  /* 0x0000000412127824 */ /* 0x000fe200078e00ff */
[----:B------:R-:W-:Y:S01]  /*122e0*/  ISETP.NE.AND P1, PT, R20, RZ, PT ;  /* 0x000000ff1400720c */ /* 0x000fe20003f25270 */
[----:B------:R-:W-:Y:S01]  /*122f0*/  IMAD.SHL.U32 R19, R19, 0x4, RZ ;  /* 0x0000000413137824 */ /* 0x000fe200078e00ff */
[----:B------:R-:W-:Y:S01]  /*12300*/  LOP3.LUT R10, R10, 0x3fffc, RZ, 0xe2, !PT ;  /* 0x0003fffc0a0a7812 */ /* 0x000fe200078ee2ff */
[----:B------:R0:W-:Y:S01]  /*12310*/  STL.64 [R23+0x8], R8 ;  /* 0x0000080817007387 */ /* 0x0001e20000100a00 */
[----:B------:R-:W-:-:S02]  /*12320*/  LOP3.LUT R11, R18, 0x3fffc, RZ, 0xe2, !PT ;  /* 0x0003fffc120b7812 */ /* 0x000fc400078ee2ff */
[----:B------:R-:W-:Y:S01]  /*12330*/  LOP3.LUT R18, R22, 0x3fffc, RZ, 0xe2, !PT ;  /* 0x0003fffc16127812 */ /* 0x000fe200078ee2ff */
[----:B------:R0:W-:Y:S01]  /*12340*/  ATOMS.POPC.INC.32 RZ, [R10+URZ] ;  /* 0x000000000aff7f8c */ /* 0x0001e2000d00003f */
[----:B------:R-:W-:-:S03]  /*12350*/  LOP3.LUT R19, R19, 0x3fffc, RZ, 0xe2, !PT ;  /* 0x0003fffc13137812 */ /* 0x000fc600078ee2ff */
[----:B------:R0:W-:Y:S04]  /*12360*/  ATOMS.POPC.INC.32 RZ, [R11+URZ] ;  /* 0x000000000bff7f8c */ /* 0x0001e8000d00003f */
[----:B------:R0:W-:Y:S04]  /*12370*/  ATOMS.POPC.INC.32 RZ, [R18+URZ] ;  /* 0x0000000012ff7f8c */ /* 0x0001e8000d00003f */
[----:B------:R0:W-:Y:S01]  /*12380*/  ATOMS.POPC.INC.32 RZ, [R19+URZ] ;  /* 0x0000000013ff7f8c */ /* 0x0001e2000d00003f */
[----:B------:R-:W-:Y:S05]  /*12390*/  @P1 BRA `(.L_x_426) ;  /* 0xfffff6c000001947 */ /* 0x000fea000383ffff */
.L_x_419:
[----:B------:R-:W-:Y:S05]  /*123a0*/  BSYNC B2 ;  /* 0x0000000000027941 */ /* 0x000fea0003800000 */
.L_x_418:
[----:B------:R-:W-:-:S13]  /*123b0*/  ISETP.NE.AND P0, PT, R25, RZ, PT ;  /* 0x000000ff1900720c */ /* 0x000fda0003f05270 */
[----:B------:R-:W-:Y:S05]  /*123c0*/  @!P0 BRA `(.L_x_417) ;  /* 0x0000048000008947 */ /* 0x000fea0003800000 */
[----:B0-----:R-:W-:Y:S01]  /*123d0*/  IMAD.SHL.U32 R19, R17, 0x4, RZ ;  /* 0x0000000411137824 */ /* 0x001fe200078e00ff */
[----:B------:R-:W-:Y:S01]  /*123e0*/  ISETP.EQ.U32.AND P0, PT, R16, RZ, PT ;  /* 0x000000ff1000720c */ /* 0x000fe20003f02070 */
[----:B------:R-:W-:Y:S02]  /*123f0*/  BSSY B2, `(.L_x_427) ;  /* 0x0000019000027945 */ /* 0x000fe40003800000 */
[C---:B------:R-:W-:Y:S01]  /*12400*/  IMAD.WIDE R16, R19.reuse, 0x4, R12 ;  /* 0x0000000413107825 */ /* 0x040fe200078e020c */
[----:B------:R-:W-:Y:S02]  /*12410*/  IADD3 R9, R19, 0x3, RZ ;  /* 0x0000000313097810 */ /* 0x000fe40007ffe0ff */
        /* <DEDUP_REMOVED lines=20> */
.L_x_428:
[----:B------:R-:W-:Y:S02]  /*12560*/  ULDC.64 UR14, c[0x0][0x118] ;  /* 0x00004600000e7ab9 */ /* 0x000fe40000000a00 */
[----:B------:R0:W5:Y:S03]  /*12570*/  LDG.E.128.STRONG.GPU R8, [R16.64] ;  /* 0x0000000e10087981 */ /* 0x000166000c1efd00 */
.L_x_429:
[----:B------:R-:W-:Y:S05]  /*12580*/  BSYNC B2 ;  /* 0x0000000000027941 */ /* 0x000fea0003800000 */
.L_x_427:
[----:B-----5:R-:W2:Y:S01]  /*12590*/  F2F.F16.F32 R8, R8 ;  /* 0x0000000800087304 */ /* 0x020ea20000200800 */
[----:B------:R-:W-:-:S07]  /*125a0*/  IMAD R15, R15, 0x2, R1 ;  /* 0x000000020f0f7824 */ /* 0x000fce00078e0201 */
[----:B------:R-:W3:Y:S08]  /*125b0*/  F2F.F16.F32 R9, R9 ;  /* 0x0000000900097304 */ /* 0x000ef00000200800 */
[----:B------:R-:W4:Y:S01]  /*125c0*/  F2F.F16.F32 R10, R10 ;  /* 0x0000000a000a7304 */ /* 0x000f220000200800 */
[----:B012---:R-:W-:-:S04]  /*125d0*/  PRMT R16, R8, 0x9910, RZ ;  /* 0x0000991008107816 */ /* 0x007fc800000000ff */
[----:B------:R-:W-:-:S03]  /*125e0*/  ISETP.GE.AND P0, PT, R16, RZ, PT ;  /* 0x000000ff1000720c */ /* 0x000fc60003f06270 */
[----:B------:R-:W0:Y:S01]  /*125f0*/  F2F.F16.F32 R11, R11 ;  /* 0x0000000b000b7304 */ /* 0x000e220000200800 */
[----:B---3--:R-:W-:-:S04]  /*12600*/  PRMT R16, R9, 0x9910, RZ ;  /* 0x0000991009107816 */ /* 0x008fc800000000ff */
[----:B------:R-:W-:Y:S02]  /*12610*/  ISETP.GE.AND P1, PT, R16, RZ, PT ;  /* 0x000000ff1000720c */ /* 0x000fe40003f26270 */
[----:B------:R-:W-:Y:S02]  /*12620*/  LOP3.LUT R16, RZ, R8, RZ, 0x33, !PT ;  /* 0x00000008ff107212 */ /* 0x000fe400078e33ff */
[----:B----4-:R-:W-:Y:S02]  /*12630*/  PRMT R17, R10, 0x9910, RZ ;  /* 0x000099100a117816 */ /* 0x010fe400000000ff */
[----:B------:R-:W-:Y:S02]  /*12640*/  @P0 LOP3.LUT R16, R8, 0x8000, RZ, 0xfc, !PT ;  /* 0x0000800008100812 */ /* 0x000fe400078efcff */
[----:B------:R-:W-:Y:S02]  /*12650*/  ISETP.GE.AND P2, PT, R17, RZ, PT ;  /* 0x000000ff1100720c */ /* 0x000fe40003f46270 */
[----:B------:R-:W-:-:S02]  /*12660*/  LOP3.LUT R17, RZ, R9, RZ, 0x33, !PT ;  /* 0x00000009ff117212 */ /* 0x000fc400078e33ff */
[----:B0-----:R-:W-:Y:S02]  /*12670*/  PRMT R18, R11, 0x9910, RZ ;  /* 0x000099100b127816 */ /* 0x001fe400000000ff */
[----:B------:R-:W-:Y:S02]  /*12680*/  @P1 LOP3.LUT R17, R9, 0x8000, RZ, 0xfc, !PT ;  /* 0x0000800009111812 */ /* 0x000fe400078efcff */
[----:B------:R-:W-:Y:S02]  /*12690*/  ISETP.GE.AND P3, PT, R18, RZ, PT ;  /* 0x000000ff1200720c */ /* 0x000fe40003f66270 */
[----:B------:R-:W-:Y:S02]  /*126a0*/  LOP3.LUT R18, RZ, R10, RZ, 0x33, !PT ;  /* 0x0000000aff127212 */ /* 0x000fe400078e33ff */
        /* <DEDUP_REMOVED lines=13> */
[----:B------:R-:W-:Y:S01]  /*12780*/  PRMT R8, R9, 0x5410, R10 ;  /* 0x0000541009087816 */ /* 0x000fe2000000000a */
[C---:B------:R-:W-:Y:S01]  /*12790*/  IMAD.SHL.U32 R19, R11.reuse, 0x4, RZ ;  /* 0x000000040b137824 */ /* 0x040fe200078e00ff */
[----:B------:R-:W-:Y:S01]  /*127a0*/  PRMT R9, R11, 0x5410, R16 ;  /* 0x000054100b097816 */ /* 0x000fe20000000010 */
[----:B------:R-:W-:Y:S01]  /*127b0*/  IMAD.SHL.U32 R20, R16, 0x4, RZ ;  /* 0x0000000410147824 */ /* 0x000fe200078e00ff */
[----:B------:R-:W-:-:S02]  /*127c0*/  LOP3.LUT R10, R17, 0x3fffc, RZ, 0xe2, !PT ;  /* 0x0003fffc110a7812 */ /* 0x000fc400078ee2ff */
[----:B------:R-:W-:Y:S01]  /*127d0*/  LOP3.LUT R11, R18, 0x3fffc, RZ, 0xe2, !PT ;  /* 0x0003fffc120b7812 */ /* 0x000fe200078ee2ff */
[----:B------:R0:W-:Y:S01]  /*127e0*/  STL.64 [R15], R8 ;  /* 0x000000080f007387 */ /* 0x0001e20000100a00 */
[----:B------:R-:W-:Y:S02]  /*127f0*/  LOP3.LUT R16, R19, 0x3fffc, RZ, 0xe2, !PT ;  /* 0x0003fffc13107812 */ /* 0x000fe400078ee2ff */
[----:B------:R-:W-:Y:S01]  /*12800*/  LOP3.LUT R17, R20, 0x3fffc, RZ, 0xe2, !PT ;  /* 0x0003fffc14117812 */ /* 0x000fe200078ee2ff */
[----:B------:R0:W-:Y:S04]  /*12810*/  ATOMS.POPC.INC.32 RZ, [R10+URZ] ;  /* 0x000000000aff7f8c */ /* 0x0001e8000d00003f */
[----:B------:R0:W-:Y:S04]  /*12820*/  ATOMS.POPC.INC.32 RZ, [R11+URZ] ;  /* 0x000000000bff7f8c */ /* 0x0001e8000d00003f */
[----:B------:R0:W-:Y:S04]  /*12830*/  ATOMS.POPC.INC.32 RZ, [R16+URZ] ;  /* 0x0000000010ff7f8c */ /* 0x0001e8000d00003f */
[----:B------:R0:W-:Y:S02]  /*12840*/  ATOMS.POPC.INC.32 RZ, [R17+URZ] ;  /* 0x0000000011ff7f8c */ /* 0x0001e4000d00003f */
.L_x_417:
[----:B------:R-:W-:Y:S01]  /*12850*/  WARPSYNC 0xffffffff ;  /* 0xffffffff00007948 */ /* 0x000fe20003800000 */
[----:B------:R-:W-:Y:S01]  /*12860*/  BAR.SYNC.DEFER_BLOCKING 0x0 ;  /* 0x0000000000007b1d */ /* 0x000fe20000010000 */
[----:B------:R-:W-:-:S02]  /*12870*/  ISETP.GT.U32.AND P0, PT, R2, 0x1f, PT ;  /* 0x0000001f0200780c */ /* 0x000fc40003f04070 */
[----:B0-----:R-:W-:-:S03]  /*12880*/  LEA.HI R10, R2, R2, RZ, 0x1b ;  /* 0x00000002020a7211 */ /* 0x001fc600078fd8ff */
[----:B------:R-:W-:Y:S01]  /*12890*/  BSSY B2, `(.L_x_430) ;  /* 0x00000a7000027945 */ /* 0x000fe20003800000 */
[----:B------:R-:W0:Y:S02]  /*128a0*/  LDS.64 R8, [R2.X8] ;  /* 0x0000000002087984 */ /* 0x000e240000008a00 */
[----:B0-----:R-:W-:-:S05]  /*128b0*/  IMAD.IADD R9, R8, 0x1, R9 ;  /* 0x0000000108097824 */ /* 0x001fca00078e0209 */
[----:B------:R0:W-:Y:S04]  /*128c0*/  STS [R10.X4+0x2010], R9 ;  /* 0x002010090a007388 */ /* 0x0001e80000004800 */
[----:B------:R-:W-:Y:S06]  /*128d0*/  BAR.SYNC.DEFER_BLOCKING 0x0 ;  /* 0x0000000000007b1d */ /* 0x000fec0000010000 */
[----:B------:R-:W-:Y:S05]  /*128e0*/  @P0 BRA `(.L_x_431) ;  /* 0x00000a1000000947 */ /* 0x000fea0003800000 */
[----:B0-----:R-:W-:-:S05]  /*128f0*/  IMAD R15, R2, 0x84, RZ ;  /* 0x00000084020f7824 */ /* 0x001fca00078e02ff */
[----:B------:R-:W-:Y:S04]  /*12900*/  LDS R10, [R15+0x2014] ;  /* 0x002014000f0a7984 */ /* 0x000fe80000000800 */
[----:B------:R-:W-:Y:S04]  /*12910*/  LDS R11, [R15+0x2010] ;  /* 0x002010000f0b7984 */ /* 0x000fe80000000800 */
[----:B------:R-:W0:Y:S04]  /*12920*/  LDS R16, [R15+0x2018] ;  /* 0x002018000f107984 */ /* 0x000e280000000800 */
[----:B------:R-:W-:Y:S04]  /*12930*/  LDS R17, [R15+0x201c] ;  /* 0x00201c000f117984 */ /* 0x000fe80000000800 */
[----:B------:R-:W1:Y:S04]  /*12940*/  LDS R18, [R15+0x2020] ;  /* 0x002020000f127984 */ /* 0x000e680000000800 */
[----:B------:R-:W-:Y:S01]  /*12950*/  LDS R19, [R15+0x2078] ;  /* 0x002078000f137984 */ /* 0x000fe20000000800 */
[----:B0-----:R-:W-:-:S03]  /*12960*/  IADD3 R10, R16, R10, R11 ;  /* 0x0000000a100a7210 */ /* 0x001fc60007ffe00b */
[----:B------:R-:W-:Y:S04]  /*12970*/  LDS R11, [R15+0x2024] ;  /* 0x002024000f0b7984 */ /* 0x000fe80000000800 */
[----:B------:R-:W0:Y:S01]  /*12980*/  LDS R16, [R15+0x2028] ;  /* 0x002028000f107984 */ /* 0x000e220000000800 */
[----:B-1----:R-:W-:-:S03]  /*12990*/  IADD3 R10, R18, R10, R17 ;  /* 0x0000000a120a7210 */ /* 0x002fc60007ffe011 */
[----:B------:R-:W-:Y:S04]  /*129a0*/  LDS R17, [R15+0x202c] ;  /* 0x00202c000f117984 */ /* 0x000fe80000000800 */
[----:B------:R-:W1:Y:S01]  /*129b0*/  LDS R18, [R15+0x2030] ;  /* 0x002030000f127984 */ /* 0x000e620000000800 */
        /* <DEDUP_REMOVED lines=25> */
[----:B------:R-:W0:Y:S04]  /*12b50*/  LDS R16, [R15+0x2074] ;  /* 0x002074000f107984 */ /* 0x000e280000000800 */
[----:B------:R-:W-:Y:S01]  /*12b60*/  LDS R11, [R15+0x207c] ;  /* 0x00207c000f0b7984 */ /* 0x000fe20000000800 */
[----:B-1----:R-:W-:-:S03]  /*12b70*/  IADD3 R17, R18, R10, R17 ;  /* 0x0000000a12117210 */ /* 0x002fc60007ffe011 */
[----:B------:R-:W1:Y:S04]  /*12b80*/  LDS R10, [R15+0x2080] ;  /* 0x002080000f0a7984 */ /* 0x000e680000000800 */
[----:B------:R-:W-:Y:S01]  /*12b90*/  LDS R18, [R15+0x2088] ;  /* 0x002088000f127984 */ /* 0x000fe20000000800 */
[----:B0-----:R-:W-:-:S03]  /*12ba0*/  IADD3 R16, R19, R17, R16 ;  /* 0x0000001113107210 */ /* 0x001fc60007ffe010 */
[----:B------:R-:W0:Y:S04]  /*12bb0*/  LDS R17, [R15+0x2084] ;  /* 0x002084000f117984 */ /* 0x000e280000000800 */
[----:B------:R-:W2:Y:S01]  /*12bc0*/  LDS R19, [R15+0x208c] ;  /* 0x00208c000f137984 */ /* 0x000ea20000000800 */
[----:B-1----:R-:W-:-:S04]  /*12bd0*/  IADD3 R10, R10, R16, R11 ;  /* 0x000000100a0a7210 */ /* 0x002fc80007ffe00b */
[----:B0-----:R-:W-:-:S05]  /*12be0*/  IADD3 R18, R18, R10, R17 ;  /* 0x0000000a12127210 */ /* 0x001fca0007ffe011 */
[----:B--2---:R-:W-:Y:S01]  /*12bf0*/  IMAD.IADD R18, R18, 0x1, R19 ;  /* 0x0000000112127824 */ /* 0x004fe200078e0213 */
[----:B------:R-:W-:Y:S05]  /*12c00*/  BRA.DIV ~URZ, `(.L_x_432) ;  /* 0x0000b2127f007947 */ /* 0x000fea000b800000 */
[----:B------:R0:W1:Y:S02]  /*12c10*/  SHFL.UP P0, R16, R18, 0x1, RZ ;  /* 0x0420000012107989 */ /* 0x00006400000000ff */
.L_x_712:
[----:B-1----:R-:W-:-:S04]  /*12c20*/  IMAD.MOV.U32 R19, RZ, RZ, R16 ;  /* 0x000000ffff137224 */ /* 0x002fc800078e0010 */
[----:B------:R-:W-:Y:S01]  /*12c30*/  @P0 IMAD.IADD R19, R18, 0x1, R19 ;  /* 0x0000000112130824 */ /* 0x000fe200078e0213 */
[----:B------:R-:W-:Y:S05]  /*12c40*/  BRA.DIV ~URZ, `(.L_x_433) ;  /* 0x0000b2527f007947 */ /* 0x000fea000b800000 */
[----:B------:R-:W1:Y:S02]  /*12c50*/  SHFL.UP P0, R16, R19, 0x2, RZ ;  /* 0x0440000013107989 */ /* 0x000e6400000000ff */
[----:B-1----:R-:W-:-:S05]  /*12c60*/  @P0 IMAD.IADD R16, R19, 0x1, R16 ;  /* 0x0000000113100824 */ /* 0x002fca00078e0210 */
[----:B------:R-:W1:Y:S02]  /*12c70*/  SHFL.UP P0, R11, R16, 0x4, RZ ;  /* 0x04800000100b7989 */ /* 0x000e6400000000ff */
[----:B-1----:R-:W-:-:S05]  /*12c80*/  @P0 IMAD.IADD R11, R16, 0x1, R11 ;  /* 0x00000001100b0824 */ /* 0x002fca00078e020b */
[----:B------:R-:W1:Y:S02]  /*12c90*/  SHFL.UP P0, R22, R11, 0x8, RZ ;  /* 0x050000000b167989 */ /* 0x000e6400000000ff */
[----:B-1----:R-:W-:-:S05]  /*12ca0*/  @P0 IMAD.IADD R22, R11, 0x1, R22 ;  /* 0x000000010b160824 */ /* 0x002fca00078e0216 */
[----:B------:R-:W1:Y:S02]  /*12cb0*/  SHFL.UP P0, R17, R22, 0x10, RZ ;  /* 0x0600000016117989 */ /* 0x000e6400000000ff */
[----:B-1----:R-:W-:-:S04]  /*12cc0*/  @P0 IMAD.IADD R17, R22, 0x1, R17 ;  /* 0x0000000116110824 */ /* 0x002fc800078e0211 */
[----:B------:R-:W-:Y:S01]  /*12cd0*/  IMAD.MOV.U32 R10, RZ, RZ, R17 ;  /* 0x000000ffff0a7224 */ /* 0x000fe200078e0011 */
[----:B------:R1:W2:Y:S04]  /*12ce0*/  SHFL.IDX PT, R20, R17, 0x1f, 0x1f ;  /* 0x03e01f0011147f89 */ /* 0x0002a800000e0000 */
.L_x_713:
[----:B-1----:R-:W1:Y:S01]  /*12cf0*/  LDS R17, [R15+0x2010] ;  /* 0x002010000f117984 */ /* 0x002e620000000800 */
[----:B0-----:R-:W-:Y:S01]  /*12d00*/  IMAD.IADD R18, R10, 0x1, -R18 ;  /* 0x000000010a127824 */ /* 0x001fe200078e0a12 */
[----:B------:R-:W-:Y:S02]  /*12d10*/  ISETP.NE.AND P0, PT, R2, RZ, PT ;  /* 0x000000ff0200720c */ /* 0x000fe40003f05270 */
[----:B------:R-:W0:Y:S04]  /*12d20*/  LDS R16, [R15+0x2014] ;  /* 0x002014000f107984 */ /* 0x000e280000000800 */
[----:B------:R-:W3:Y:S04]  /*12d30*/  LDS R11, [R15+0x2018] ;  /* 0x002018000f0b7984 */ /* 0x000ee80000000800 */
[----:B------:R-:W4:Y:S04]  /*12d40*/  LDS R10, [R15+0x201c] ;  /* 0x00201c000f0a7984 */ /* 0x000f280000000800 */
[----:B------:R-:W-:Y:S01]  /*12d50*/  STS [R15+0x2010], R18 ;  /* 0x002010120f007388 */ /* 0x000fe20000000800 */
[----:B-1----:R-:W-:-:S03]  /*12d60*/  IMAD.IADD R19, R18, 0x1, R17 ;  /* 0x0000000112137824 */ /* 0x002fc600078e0211 */
[----:B------:R-:W-:Y:S01]  /*12d70*/  LDS R17, [R15+0x2024] ;  /* 0x002024000f117984 */ /* 0x000fe20000000800 */
[----:B0-----:R-:W-:-:S03]  /*12d80*/  IMAD.IADD R22, R19, 0x1, R16 ;  /* 0x0000000113167824 */ /* 0x001fc600078e0210 */
[----:B------:R-:W0:Y:S01]  /*12d90*/  LDS R16, [R15+0x2020] ;  /* 0x002020000f107984 */ /* 0x000e220000000800 */
[----:B---3--:R-:W-:-:S03]  /*12da0*/  IMAD.IADD R23, R22, 0x1, R11 ;  /* 0x0000000116177824 */ /* 0x008fc600078e020b */
[----:B------:R-:W1:Y:S01]  /*12db0*/  LDS R11, [R15+0x2028] ;  /* 0x002028000f0b7984 */ /* 0x000e620000000800 */
[----:B----4-:R-:W-:-:S03]  /*12dc0*/  IMAD.IADD R25, R23, 0x1, R10 ;  /* 0x0000000117197824 */ /* 0x010fc600078e020a */
[----:B------:R-:W3:Y:S04]  /*12dd0*/  LDS R10, [R15+0x202c] ;  /* 0x00202c000f0a7984 */ /* 0x000ee80000000800 */
[----:B------:R4:W-:Y:S04]  /*12de0*/  STS [R15+0x2014], R19 ;  /* 0x002014130f007388 */ /* 0x0009e80000000800 */
[----:B------:R1:W-:Y:S04]  /*12df0*/  STS [R15+0x2018], R22 ;  /* 0x002018160f007388 */ /* 0x0003e80000000800 */
[----:B------:R3:W-:Y:S04]  /*12e00*/  STS [R15+0x201c], R23 ;  /* 0x00201c170f007388 */ /* 0x0007e80000000800 */
[----:B------:R-:W-:Y:S01]  /*12e10*/  STS [R15+0x2020], R25 ;  /* 0x002020190f007388 */ /* 0x000fe20000000800 */
[----:B0-----:R-:W-:-:S03]  /*12e20*/  IMAD.IADD R18, R25, 0x1, R16 ;  /* 0x0000000119127824 */ /* 0x001fc600078e0210 */
[----:B------:R-:W0:Y:S01]  /*12e30*/  LDS R16, [R15+0x2030] ;  /* 0x002030000f107984 */ /* 0x000e220000000800 */
[----:B----4-:R-:W-:-:S03]  /*12e40*/  IMAD.IADD R19, R18, 0x1, R17 ;  /* 0x0000000112137824 */ /* 0x010fc600078e0211 */
[----:B------:R-:W4:Y:S01]  /*12e50*/  LDS R17, [R15+0x2034] ;  /* 0x002034000f117984 */ /* 0x000f220000000800 */
[----:B-1----:R-:W-:-:S03]  /*12e60*/  IMAD.IADD R22, R19, 0x1, R11 ;  /* 0x0000000113167824 */ /* 0x002fc600078e020b */
[----:B------:R-:W1:Y:S01]  /*12e70*/  LDS R11, [R15+0x2038] ;  /* 0x002038000f0b7984 */ /* 0x000e620000000800 */
[----:B---3--:R-:W-:-:S03]  /*12e80*/  IMAD.IADD R23, R22, 0x1, R10 ;  /* 0x0000000116177824 */ /* 0x008fc600078e020a */
        /* <DEDUP_REMOVED lines=49> */
[----:B------:R-:W-:Y:S04]  /*131a0*/  STS [R15+0x2068], R22 ;  /* 0x002068160f007388 */ /* 0x000fe80000000800 */
[----:B------:R-:W-:Y:S04]  /*131b0*/  LDS R22, [R15+0x2084] ;  /* 0x002084000f167984 */ /* 0x000fe80000000800 */
[----:B------:R4:W-:Y:S04]  /*131c0*/  STS [R15+0x2064], R19 ;  /* 0x002064130f007388 */ /* 0x0009e80000000800 */
[----:B------:R-:W-:Y:S04]  /*131d0*/  STS [R15+0x206c], R23 ;  /* 0x00206c170f007388 */ /* 0x000fe80000000800 */
[----:B------:R-:W-:Y:S01]  /*131e0*/  STS [R15+0x2070], R25 ;  /* 0x002070190f007388 */ /* 0x000fe20000000800 */
[----:B0-----:R-:W-:-:S03]  /*131f0*/  IMAD.IADD R18, R25, 0x1, R16 ;  /* 0x0000000119127824 */ /* 0x001fc600078e0210 */
[----:B------:R-:W0:Y:S01]  /*13200*/  LDS R16, [R15+0x2080] ;  /* 0x002080000f107984 */ /* 0x000e220000000800 */
[----:B----4-:R-:W-:-:S03]  /*13210*/  IMAD.IADD R19, R18, 0x1, R17 ;  /* 0x0000000112137824 */ /* 0x010fc600078e0211 */
[----:B------:R-:W4:Y:S01]  /*13220*/  LDS R17, [R15+0x2088] ;  /* 0x002088000f117984 */ /* 0x000f220000000800 */
[----:B-1----:R-:W-:-:S03]  /*13230*/  IMAD.IADD R11, R19, 0x1, R11 ;  /* 0x00000001130b7824 */ /* 0x002fc600078e020b */
[----:B------:R4:W-:Y:S01]  /*13240*/  STS [R15+0x2074], R18 ;  /* 0x002074120f007388 */ /* 0x0009e20000000800 */
[----:B---3--:R-:W-:-:S03]  /*13250*/  IMAD.IADD R10, R11, 0x1, R10 ;  /* 0x000000010b0a7824 */ /* 0x008fc600078e020a */
[----:B------:R1:W-:Y:S04]  /*13260*/  STS [R15+0x2078], R19 ;  /* 0x002078130f007388 */ /* 0x0003e80000000800 */
[----:B------:R1:W-:Y:S04]  /*13270*/  STS [R15+0x207c], R11 ;  /* 0x00207c0b0f007388 */ /* 0x0003e80000000800 */
[----:B------:R1:W-:Y:S01]  /*13280*/  STS [R15+0x2080], R10 ;  /* 0x0020800a0f007388 */ /* 0x0003e20000000800 */
[----:B0-----:R-:W-:-:S04]  /*13290*/  IMAD.IADD R16, R10, 0x1, R16 ;  /* 0x000000010a107824 */ /* 0x001fc800078e0210 */
[----:B------:R-:W-:Y:S01]  /*132a0*/  IMAD.IADD R22, R16, 0x1, R22 ;  /* 0x0000000110167824 */ /* 0x000fe200078e0216 */
[----:B------:R1:W-:Y:S03]  /*132b0*/  STS [R15+0x2084], R16 ;  /* 0x002084100f007388 */ /* 0x0003e60000000800 */
[----:B----4-:R-:W-:Y:S01]  /*132c0*/  IMAD.IADD R18, R22, 0x1, R17 ;  /* 0x0000000116127824 */ /* 0x010fe200078e0211 */
[----:B------:R1:W-:Y:S04]  /*132d0*/  STS [R15+0x2088], R22 ;  /* 0x002088160f007388 */ /* 0x0003e80000000800 */
[----:B------:R1:W-:Y:S04]  /*132e0*/  STS [R15+0x208c], R18 ;  /* 0x00208c120f007388 */ /* 0x0003e80000000800 */
[----:B--2---:R1:W-:Y:S02]  /*132f0*/  @!P0 STS [0x3090], R20 ;  /* 0x00309014ff008388 */ /* 0x0043e40000000800 */
.L_x_431:
[----:B0-----:R-:W-:Y:S05]  /*13300*/  BSYNC B2 ;  /* 0x0000000000027941 */ /* 0x001fea0003800000 */
.L_x_430:
[----:B------:R-:W-:Y:S01]  /*13310*/  WARPSYNC 0xffffffff ;  /* 0xffffffff00007948 */ /* 0x000fe20003800000 */
[----:B------:R-:W-:Y:S01]  /*13320*/  BAR.SYNC.DEFER_BLOCKING 0x0 ;  /* 0x0000000000007b1d */ /* 0x000fe20000010000 */
[C---:B-1----:R-:W-:Y:S01]  /*13330*/  LEA.HI R11, R2.reuse, R2, RZ, 0x1b ;  /* 0x00000002020b7211 */ /* 0x042fe200078fd8ff */
[C---:B------:R-:W-:Y:S01]  /*13340*/  IMAD.SHL.U32 R15, R2.reuse, 0x2, RZ ;  /* 0x00000002020f7824 */ /* 0x040fe200078e00ff */
[----:B------:R-:W-:-:S03]  /*13350*/  LEA R16, R2, 0x1, 0x1 ;  /* 0x0000000102107811 */ /* 0x000fc600078e08ff */
[----:B------:R-:W-:Y:S02]  /*13360*/  ULDC.64 UR14, c[0x0][0x18] ;  /* 0x00000600000e7ab9 */ /* 0x000fe40000000a00 */
[----:B------:R-:W-:Y:S02]  /*13370*/  UIADD3 UR19, UP1, UR14, 0x45f0, URZ ;  /* 0x000045f00e137890 */ /* 0x000fe4000ff3e03f */
[----:B------:R-:W-:Y:S02]  /*13380*/  UIADD3 UR14, UP2, UR14, 0xc00, URZ ;  /* 0x00000c000e0e7890 */ /* 0x000fe4000ff5e03f */
[----:B------:R-:W-:Y:S02]  /*13390*/  UIADD3.X UR20, URZ, UR15, URZ, UP1, !UPT ;  /* 0x0000000f3f147290 */ /* 0x000fe40008ffe43f */
[----:B------:R-:W-:Y:S01]  /*133a0*/  UIADD3.X UR15, URZ, UR15, URZ, UP2, !UPT ;  /* 0x0000000f3f0f7290 */ /* 0x000fe200097fe43f */
[----:B------:R-:W-:Y:S04]  /*133b0*/  LDS R11, [R11.X4+0x2010] ;  /* 0x002010000b0b7984 */ /* 0x000fe80000004800 */
[----:B------:R-:W0:Y:S02]  /*133c0*/  LDS R10, [0x3090] ;  /* 0x00309000ff0a7984 */ /* 0x000e240000000800 */
[----:B0-----:R-:W-:-:S02]  /*133d0*/  IMAD.IADD R10, R10, 0x1, -R11 ;  /* 0x000000010a0a7824 */ /* 0x001fc400078e0a0b */
[----:B------:R-:W-:Y:S02]  /*133e0*/  IMAD.U32 R11, RZ, RZ, UR20 ;  /* 0x00000014ff0b7e24 */ /* 0x000fe4000f8e00ff */
[C---:B------:R-:W-:Y:S02]  /*133f0*/  IMAD.IADD R9, R10.reuse, 0x1, -R9 ;  /* 0x000000010a097824 */ /* 0x040fe400078e0a09 */
[----:B------:R-:W-:-:S03]  /*13400*/  IMAD.IADD R8, R10, 0x1, -R8 ;  /* 0x000000010a087824 */ /* 0x000fc600078e0a08 */
[----:B------:R-:W-:Y:S01]  /*13410*/  ISETP.GE.AND P0, PT, R9, 0x800, PT ;  /* 0x000008000900780c */ /* 0x000fe20003f06270 */
[----:B------:R-:W-:Y:S01]  /*13420*/  IMAD.U32 R9, RZ, RZ, UR15 ;  /* 0x0000000fff097e24 */ /* 0x000fe2000f8e00ff */
[C---:B------:R-:W-:Y:S02]  /*13430*/  ISETP.GE.AND P1, PT, R8.reuse, 0x800, PT ;  /* 0x000008000800780c */ /* 0x040fe40003f26270 */
[----:B------:R-:W-:Y:S01]  /*13440*/  ISETP.GT.AND P0, PT, R8, 0x7ff, !P0 ;  /* 0x000007ff0800780c */ /* 0x000fe20004704270 */
[----:B------:R-:W-:Y:S01]  /*13450*/  IMAD.U32 R8, RZ, RZ, UR14 ;  /* 0x0000000eff087e24 */ /* 0x000fe2000f8e00ff */
[----:B------:R-:W-:Y:S01]  /*13460*/  ISETP.GT.AND P1, PT, R10, 0x7ff, !P1 ;  /* 0x000007ff0a00780c */ /* 0x000fe20004f24270 */
[----:B------:R-:W-:-:S03]  /*13470*/  IMAD.U32 R10, RZ, RZ, UR19 ;  /* 0x00000013ff0a7e24 */ /* 0x000fc6000f8e00ff */
[----:B------:R-:W-:Y:S02]  /*13480*/  PLOP3.LUT P1, PT, P1, P0, PT, 0xa8, 0x0 ;  /* 0x000000000000781c */ /* 0x000fe40000f21570 */
[----:B------:R0:W-:Y:S05]  /*13490*/  STL.128 [R1+0x10], R8 ;  /* 0x0000100801007387 */ /* 0x0001ea0000100c00 */
[----:B------:R-:W-:Y:S01]  /*134a0*/  @!P0 IMAD.MOV R16, RZ, RZ, R15 ;  /* 0x000000ffff108224 */ /* 0x000fe200078e020f */
[----:B------:R-:W-:-:S05]  /*134b0*/  ISETP.GE.AND P0, PT, R14, 0x1, PT ;  /* 0x000000010e00780c */ /* 0x000fca0003f06270 */
[----:B------:R0:W-:Y:S04]  /*134c0*/  @P1 STS [0x7fe0], R16 ;  /* 0x007fe010ff001388 */ /* 0x0001e80000000800 */
[----:B------:R-:W-:Y:S06]  /*134d0*/  BAR.SYNC.DEFER_BLOCKING 0x0 ;  /* 0x0000000000007b1d */ /* 0x000fec0000010000 */
[----:B------:R-:W-:Y:S05]  /*134e0*/  @!P0 BRA `(.L_x_434) ;  /* 0x0000180000008947 */ /* 0x000fea0003800000 */
[----:B0-----:R-:W0:Y:S01]  /*134f0*/  LDS R8, [0x7fe0] ;  /* 0x007fe000ff087984 */ /* 0x001e220000000800 */
[----:B------:R-:W-:Y:S01]  /*13500*/  IADD3 R9, R3, 0x3ff, RZ ;  /* 0x000003ff03097810 */ /* 0x000fe20007ffe0ff */
[----:B------:R-:W-:-:S02]  /*13510*/  IMAD.MOV.U32 R16, RZ, RZ, -0x1 ;  /* 0xffffffffff107424 */ /* 0x000fc400078e00ff */
[----:B------:R-:W-:Y:S01]  /*13520*/  IMAD.MOV.U32 R11, RZ, RZ, RZ ;  /* 0x000000ffff0b7224 */ /* 0x000fe200078e00ff */
[----:B------:R-:W-:Y:S01]  /*13530*/  SHF.R.S32.HI R10, RZ, 0x1f, R9 ;  /* 0x0000001fff0a7819 */ /* 0x000fe20000011409 */
[----:B------:R-:W-:Y:S01]  /*13540*/  IMAD.MOV.U32 R14, RZ, RZ, RZ ;  /* 0x000000ffff0e7224 */ /* 0x000fe200078e00ff */
[----:B------:R-:W-:Y:S02]  /*13550*/  SHF.L.U32 R19, R16, R21, RZ ;  /* 0x0000001510137219 */ /* 0x000fe400000006ff */
[----:B------:R-:W-:Y:S01]  /*13560*/  LEA.HI R18, R10, R9, RZ, 0xa ;  /* 0x000000090a127211 */ /* 0x000fe200078f50ff */
[----:B------:R-:W-:Y:S02]  /*13570*/  IMAD.SHL.U32 R9, R2, 0x4, RZ ;  /* 0x0000000402097824 */ /* 0x000fe400078e00ff */
[----:B------:R-:W-:Y:S01]  /*13580*/  IMAD.MOV.U32 R10, RZ, RZ, R2 ;  /* 0x000000ffff0a7224 */ /* 0x000fe200078e0002 */
[----:B------:R-:W-:Y:S02]  /*13590*/  SHF.R.S32.HI R18, RZ, 0xa, R18 ;  /* 0x0000000aff127819 */ /* 0x000fe40000011412 */
[----:B------:R-:W-:-:S02]  /*135a0*/  IADD3 R15, R9, 0x3, RZ ;  /* 0x00000003090f7810 */ /* 0x000fc40007ffe0ff */
.L_x_497:
[----:B------:R-:W-:Y:S01]  /*135b0*/  ISETP.GE.AND P4, PT, R10, R3, PT ;  /* 0x000000030a00720c */ /* 0x000fe20003f86270 */
[----:B------:R-:W-:-:S12]  /*135c0*/  IMAD.MOV.U32 R17, RZ, RZ, RZ ;  /* 0x000000ffff117224 */ /* 0x000fd800078e00ff */
[----:B------:R-:W-:-:S05]  /*135d0*/  @!P4 IMAD R20, R14, 0x2, R1 ;  /* 0x000000020e14c824 */ /* 0x000fca00078e0201 */
[----:B------:R-:W2:Y:S01]  /*135e0*/  @!P4 LDL.U16 R17, [R20] ;  /* 0x000000001411c983 */ /* 0x000ea20000100400 */
[----:B------:R-:W-:Y:S01]  /*135f0*/  @!P4 IADD3 R16, R14, 0x1, RZ ;  /* 0x000000010e10c810 */ /* 0x000fe20007ffe0ff */
[----:B------:R-:W-:Y:S01]  /*13600*/  YIELD ;  /* 0x0000000000007946 */ /* 0x000fe20003800000 */
[----:B------:R-:W-:Y:S02]  /*13610*/  ISETP.GE.AND P0, PT, R10, R3, PT ;  /* 0x000000030a00720c */ /* 0x000fe40003f06270 */
[----:B------:R-:W-:Y:S01]  /*13620*/  IADD3 R11, R11, 0x1, RZ ;  /* 0x000000010b0b7810 */ /* 0x000fe20007ffe0ff */
[----:B------:R-:W-:-:S03]  /*13630*/  @!P4 IMAD.MOV.U32 R14, RZ, RZ, R16 ;  /* 0x000000ffff0ec224 */ /* 0x000fc600078e0010 */
[----:B------:R-:W-:Y:S02]  /*13640*/  ISETP.GE.AND P2, PT, R11, R18, PT ;  /* 0x000000120b00720c */ /* 0x000fe40003f46270 */
[CC--:B0-2---:R-:W-:Y:S02]  /*13650*/  ISETP.GT.U32.AND P5, PT, R17.reuse, R8.reuse, !P0 ;  /* 0x000000081100720c */ /* 0x0c5fe400047a4070 */
[----:B------:R-:W-:Y:S01]  /*13660*/  ISETP.EQ.AND P1, PT, R17, R8, !P0 ;  /* 0x000000081100720c */ /* 0x000fe20004722270 */
[----:B------:R-:W-:Y:S10]  /*13670*/  BRA.DIV ~URZ, `(.L_x_435) ;  /* 0x0000aa927f007947 */ /* 0x000ff4000b800000 */
[----:B------:R-:W-:-:S04]  /*13680*/  VOTE.ANY R22, PT, P5 ;  /* 0x0000000000167806 */ /* 0x000fc800028e0100 */
.L_x_714:
[----:B------:R-:W-:Y:S01]  /*13690*/  ISETP.NE.AND P3, PT, R22, RZ, PT ;  /* 0x000000ff1600720c */ /* 0x000fe20003f65270 */
[----:B------:R-:W-:-:S12]  /*136a0*/  BSSY B2, `(.L_x_436) ;  /* 0x0000025000027945 */ /* 0x000fd80003800000 */
[----:B------:R-:W-:Y:S05]  /*136b0*/  @!P3 BRA `(.L_x_437) ;  /* 0x000002300000b947 */ /* 0x000fea0003800000 */
[----:B------:R-:W-:Y:S01]  /*136c0*/  ISETP.NE.AND P3, PT, R21, RZ, PT ;  /* 0x000000ff1500720c */ /* 0x000fe20003f65270 */
[----:B------:R-:W-:-:S12]  /*136d0*/  BSSY B3, `(.L_x_438) ;  /* 0x0000019000037945 */ /* 0x000fd80003800000 */
[----:B------:R-:W-:Y:S05]  /*136e0*/  @P3 BRA `(.L_x_439) ;  /* 0x0000017000003947 */ /* 0x000fea0003800000 */
[----:B------:R-:W-:Y:S01]  /*136f0*/  VOTE.ANY R4, PT, PT ;  /* 0x0000000000047806 */ /* 0x000fe200038e0100 */
[----:B------:R-:W0:Y:S03]  /*13700*/  POPC R23, R22 ;  /* 0x0000001600177309 */ /* 0x000e260000000000 */
[----:B------:R-:W-:-:S13]  /*13710*/  ISETP.EQ.U32.AND P3, PT, R4, -0x1, PT ;  /* 0xffffffff0400780c */ /* 0x000fda0003f62070 */
[----:B0-----:R0:W1:Y:S01]  /*13720*/  @!P3 ATOMS.ADD R16, [0x7fe4], R23 ;  /* 0x007fe417ff10b38c */ /* 0x0010620000000000 */
[----:B------:R-:W-:Y:S05]  /*13730*/  @!P3 BRA `(.L_x_440) ;  /* 0x000001100000b947 */ /* 0x000fea0003800000 */
[----:B-1----:R-:W1:Y:S01]  /*13740*/  SHFL.UP P3, R16, R23, 0x1, RZ ;  /* 0x0420000017107989 */ /* 0x002e6200000600ff */
[----:B------:R-:W-:Y:S02]  /*13750*/  IMAD.MOV.U32 R4, RZ, RZ, R23 ;  /* 0x000000ffff047224 */ /* 0x000fe400078e0017 */
[----:B-1----:R-:W-:Y:S02]  /*13760*/  @P3 IMAD.IADD.U32 R4, R23, 0x1, R16 ;  /* 0x0000000117043824 */ /* 0x002fe400078e0010 */
[----:B------:R-:W1:Y:S04]  /*13770*/  S2R R16, SR_LANEID ;  /* 0x0000000000107919 */ /* 0x000e680000000000 */
[----:B------:R-:W2:Y:S02]  /*13780*/  SHFL.UP P3, R17, R4, 0x2, RZ ;  /* 0x0440000004117989 */ /* 0x000ea400000600ff */
[----:B--2---:R-:W-:-:S05]  /*13790*/  @P3 IMAD.IADD.U32 R4, R4, 0x1, R17 ;  /* 0x0000000104043824 */ /* 0x004fca00078e0011 */
[----:B------:R-:W2:Y:S02]  /*137a0*/  SHFL.UP P3, R17, R4, 0x4, RZ ;  /* 0x0480000004117989 */ /* 0x000ea400000600ff */
[----:B--2---:R-:W-:-:S05]  /*137b0*/  @P3 IMAD.IADD.U32 R4, R4, 0x1, R17 ;  /* 0x0000000104043824 */ /* 0x004fca00078e0011 */
[----:B------:R-:W2:Y:S02]  /*137c0*/  SHFL.UP P3, R17, R4, 0x8, RZ ;  /* 0x0500000004117989 */ /* 0x000ea400000600ff */
[----:B--2---:R-:W-:-:S05]  /*137d0*/  @P3 IMAD.IADD.U32 R4, R4, 0x1, R17 ;  /* 0x0000000104043824 */ /* 0x004fca00078e0011 */
[----:B------:R-:W2:Y:S02]  /*137e0*/  SHFL.UP P3, R17, R4, 0x10, RZ ;  /* 0x0600000004117989 */ /* 0x000ea400000600ff */
[----:B--2---:R-:W-:Y:S01]  /*137f0*/  @P3 IMAD.IADD.U32 R4, R4, 0x1, R17 ;  /* 0x0000000104043824 */ /* 0x004fe200078e0011 */
[----:B-1----:R-:W-:-:S13]  /*13800*/  ISETP.EQ.U32.AND P3, PT, R16, 0x1f, PT ;  /* 0x0000001f1000780c */ /* 0x002fda0003f62070 */
[----:B------:R-:W1:Y:S04]  /*13810*/  @P3 ATOMS.ADD R17, [0x7fe4], R4 ;  /* 0x007fe404ff11338c */ /* 0x000e680000000000 */
[----:B0-----:R-:W-:Y:S04]  /*13820*/  SHFL.UP P3, R23, R4, 0x1, RZ ;  /* 0x0420000004177989 */ /* 0x001fe800000600ff */
[----:B-1----:R-:W0:Y:S02]  /*13830*/  SHFL.IDX PT, R16, R17, 0x1f, 0x1f ;  /* 0x03e01f0011107f89 */ /* 0x002e2400000e0000 */
[----:B0-----:R-:W-:-:S04]  /*13840*/  @P3 IMAD.IADD.U32 R16, R16, 0x1, R23 ;  /* 0x0000000110103824 */ /* 0x001fc800078e0017 */
.L_x_440:
[----:B-1----:R-:W-:-:S03]  /*13850*/  IMAD.MOV.U32 R4, RZ, RZ, R16 ;  /* 0x000000ffff047224 */ /* 0x002fc600078e0010 */
.L_x_439:
[----:B------:R-:W-:Y:S05]  /*13860*/  BSYNC B3 ;  /* 0x0000000000037941 */ /* 0x000fea0003800000 */
.L_x_438:
[----:B------:R-:W-:Y:S05]  /*13870*/  BRA.DIV ~URZ, `(.L_x_441) ;  /* 0x0000a8e27f007947 */ /* 0x000fea000b800000 */
[----:B------:R-:W1:Y:S02]  /*13880*/  SHFL.IDX PT, R4, R4, RZ, 0x1f ;  /* 0x00001fff04047589 */ /* 0x000e6400000e0000 */
.L_x_715:
[----:B------:R-:W-:Y:S01]  /*13890*/  @P5 LOP3.LUT R22, R22, R19, RZ, 0x30, !PT ;  /* 0x0000001316165212 */ /* 0x000fe200078e30ff */
[----:B------:R-:W-:-:S03]  /*138a0*/  ULDC.64 UR14, c[0x0][0x118] ;  /* 0x00004600000e7ab9 */ /* 0x000fc60000000a00 */
[----:B------:R-:W2:Y:S02]  /*138b0*/  @P5 POPC R17, R22 ;  /* 0x0000001600115309 */ /* 0x000ea40000000000 */
[----:B-12---:R-:W-:-:S04]  /*138c0*/  @P5 IMAD.IADD R17, R4, 0x1, R17 ;  /* 0x0000000104115824 */ /* 0x006fc800078e0211 */
[----:B------:R-:W-:-:S05]  /*138d0*/  @P5 IMAD.WIDE R16, R17, 0x4, R6 ;  /* 0x0000000411105825 */ /* 0x000fca00078e0206 */
[----:B------:R1:W-:Y:S02]  /*138e0*/  @P5 STG.E [R16.64], R9 ;  /* 0x0000000910005986 */ /* 0x0003e4000c10190e */
.L_x_437:
[----:B------:R-:W-:Y:S05]  /*138f0*/  BSYNC B2 ;  /* 0x0000000000027941 */ /* 0x000fea0003800000 */
.L_x_436:
[----:B------:R-:W-:Y:S05]  /*13900*/  BRA.DIV ~URZ, `(.L_x_442) ;  /* 0x0000a8d27f007947 */ /* 0x000fea000b800000 */
[----:B------:R-:W-:-:S04]  /*13910*/  VOTE.ANY R22, PT, P1 ;  /* 0x0000000000167806 */ /* 0x000fc800008e0100 */
.L_x_716:
[----:B------:R-:W-:Y:S01]  /*13920*/  ISETP.NE.AND P3, PT, R22, RZ, PT ;  /* 0x000000ff1600720c */ /* 0x000fe20003f65270 */
[----:B------:R-:W-:-:S12]  /*13930*/  BSSY B2, `(.L_x_443) ;  /* 0x0000024000027945 */ /* 0x000fd80003800000 */
[----:B------:R-:W-:Y:S05]  /*13940*/  @!P3 BRA `(.L_x_444) ;  /* 0x000002200000b947 */ /* 0x000fea0003800000 */
[----:B------:R-:W-:Y:S01]  /*13950*/  ISETP.NE.AND P3, PT, R21, RZ, PT ;  /* 0x000000ff1500720c */ /* 0x000fe20003f65270 */
[----:B------:R-:W-:-:S12]  /*13960*/  BSSY B3, `(.L_x_445) ;  /* 0x0000019000037945 */ /* 0x000fd80003800000 */
[----:B------:R-:W-:Y:S05]  /*13970*/  @P3 BRA `(.L_x_446) ;  /* 0x0000017000003947 */ /* 0x000fea0003800000 */
[----:B------:R-:W-:Y:S01]  /*13980*/  VOTE.ANY R5, PT, PT ;  /* 0x0000000000057806 */ /* 0x000fe200038e0100 */
[----:B-1----:R-:W1:Y:S03]  /*13990*/  POPC R17, R22 ;  /* 0x0000001600117309 */ /* 0x002e660000000000 */
[----:B------:R-:W-:-:S13]  /*139a0*/  ISETP.EQ.U32.AND P3, PT, R5, -0x1, PT ;  /* 0xffffffff0500780c */ /* 0x000fda0003f62070 */
[----:B-1----:R1:W2:Y:S01]  /*139b0*/  @!P3 ATOMS.ADD R16, [0x7ff0], R17 ;  /* 0x007ff011ff10b38c */ /* 0x0022a20000000000 */
[----:B------:R-:W-:Y:S05]  /*139c0*/  @!P3 BRA `(.L_x_447) ;  /* 0x000001100000b947 */ /* 0x000fea0003800000 */
[----:B--2---:R-:W2:Y:S01]  /*139d0*/  SHFL.UP P3, R16, R17, 0x1, RZ ;  /* 0x0420000011107989 */ /* 0x004ea200000600ff */
[----:B------:R-:W-:Y:S02]  /*139e0*/  IMAD.MOV.U32 R5, RZ, RZ, R17 ;  /* 0x000000ffff057224 */ /* 0x000fe400078e0011 */
[----:B--2---:R-:W-:-:S05]  /*139f0*/  @P3 IMAD.IADD.U32 R5, R17, 0x1, R16 ;  /* 0x0000000111053824 */ /* 0x004fca00078e0010 */
[----:B------:R-:W2:Y:S02]  /*13a00*/  SHFL.UP P3, R16, R5, 0x2, RZ ;  /* 0x0440000005107989 */ /* 0x000ea400000600ff */
[----:B--2---:R-:W-:-:S05]  /*13a10*/  @P3 IMAD.IADD.U32 R5, R5, 0x1, R16 ;  /* 0x0000000105053824 */ /* 0x004fca00078e0010 */
[----:B------:R-:W2:Y:S02]  /*13a20*/  SHFL.UP P3, R16, R5, 0x4, RZ ;  /* 0x0480000005107989 */ /* 0x000ea400000600ff */
[----:B--2---:R-:W-:-:S05]  /*13a30*/  @P3 IMAD.IADD.U32 R5, R5, 0x1, R16 ;  /* 0x0000000105053824 */ /* 0x004fca00078e0010 */
[----:B------:R-:W2:Y:S02]  /*13a40*/  SHFL.UP P3, R16, R5, 0x8, RZ ;  /* 0x0500000005107989 */ /* 0x000ea400000600ff */
[----:B--2---:R-:W-:-:S05]  /*13a50*/  @P3 IMAD.IADD.U32 R5, R5, 0x1, R16 ;  /* 0x0000000105053824 */ /* 0x004fca00078e0010 */
[----:B------:R-:W2:Y:S02]  /*13a60*/  SHFL.UP P3, R16, R5, 0x10, RZ ;  /* 0x0600000005107989 */ /* 0x000ea400000600ff */
[----:B--2---:R-:W-:Y:S02]  /*13a70*/  @P3 IMAD.IADD.U32 R5, R5, 0x1, R16 ;  /* 0x0000000105053824 */ /* 0x004fe400078e0010 */
[----:B------:R-:W2:Y:S02]  /*13a80*/  S2R R16, SR_LANEID ;  /* 0x0000000000107919 */ /* 0x000ea40000000000 */
[----:B--2---:R-:W-:-:S13]  /*13a90*/  ISETP.EQ.U32.AND P3, PT, R16, 0x1f, PT ;  /* 0x0000001f1000780c */ /* 0x004fda0003f62070 */
[----:B-1----:R-:W1:Y:S04]  /*13aa0*/  @P3 ATOMS.ADD R17, [0x7ff0], R5 ;  /* 0x007ff005ff11338c */ /* 0x002e680000000000 */
[----:B0-----:R-:W-:Y:S04]  /*13ab0*/  SHFL.UP P3, R23, R5, 0x1, RZ ;  /* 0x0420000005177989 */ /* 0x001fe800000600ff */
[----:B-1----:R-:W0:Y:S02]  /*13ac0*/  SHFL.IDX PT, R16, R17, 0x1f, 0x1f ;  /* 0x03e01f0011107f89 */ /* 0x002e2400000e0000 */
[----:B0-----:R-:W-:-:S04]  /*13ad0*/  @P3 IMAD.IADD.U32 R16, R16, 0x1, R23 ;  /* 0x0000000110103824 */ /* 0x001fc800078e0017 */
.L_x_447:
[----:B--2---:R-:W-:-:S03]  /*13ae0*/  IMAD.MOV.U32 R5, RZ, RZ, R16 ;  /* 0x000000ffff057224 */ /* 0x004fc600078e0010 */
.L_x_446:
[----:B------:R-:W-:Y:S05]  /*13af0*/  BSYNC B3 ;  /* 0x0000000000037941 */ /* 0x000fea0003800000 */
.L_x_445:
[----:B------:R-:W-:Y:S05]  /*13b00*/  BRA.DIV ~URZ, `(.L_x_448) ;  /* 0x0000a7227f007947 */ /* 0x000fea000b800000 */
[----:B------:R-:W2:Y:S02]  /*13b10*/  SHFL.IDX PT, R5, R5, RZ, 0x1f ;  /* 0x00001fff05057589 */ /* 0x000ea400000e0000 */
.L_x_717:
[----:B------:R-:W-:-:S06]  /*13b20*/  LOP3.LUT R22, R22, R19, RZ, 0x30, !PT ;  /* 0x0000001316167212 */ /* 0x000fcc00078e30ff */
[----:B------:R-:W3:Y:S02]  /*13b30*/  POPC R22, R22 ;  /* 0x0000001600167309 */ /* 0x000ee40000000000 */
[----:B-123--:R-:W-:-:S05]  /*13b40*/  IMAD.IADD R16, R5, 0x1, R22 ;  /* 0x0000000105107824 */ /* 0x00efca00078e0216 */
[----:B------:R-:W-:-:S13]  /*13b50*/  ISETP.GT.OR P1, PT, R16, 0xe7b, !P1 ;  /* 0x00000e7b1000780c */ /* 0x000fda0004f24670 */
[----:B------:R1:W-:Y:S02]  /*13b60*/  @!P1 STS [R16.X4+0xc00], R9 ;  /* 0x000c000910009388 */ /* 0x0003e40000004800 */
.L_x_444:
[----:B------:R-:W-:Y:S05]  /*13b70*/  BSYNC B2 ;  /* 0x0000000000027941 */ /* 0x000fea0003800000 */
.L_x_443:
[----:B------:R-:W-:Y:S01]  /*13b80*/  BSSY B2, `(.L_x_449) ;  /* 0x0000006000027945 */ /* 0x000fe20003800000 */
[----:B-1----:R-:W-:Y:S01]  /*13b90*/  IMAD.MOV.U32 R17, RZ, RZ, RZ ;  /* 0x000000ffff117224 */ /* 0x002fe200078e00ff */
[----:B------:R-:W-:Y:S05]  /*13ba0*/  @P4 BRA `(.L_x_450) ;  /* 0x0000003000004947 */ /* 0x000fea0003800000 */
[----:B------:R-:W-:-:S06]  /*13bb0*/  IMAD R17, R14, 0x2, R1 ;  /* 0x000000020e117824 */ /* 0x000fcc00078e0201 */
[----:B------:R-:W5:Y:S01]  /*13bc0*/  LDL.U16 R17, [R17] ;  /* 0x0000000011117983 */ /* 0x000f620000100400 */
[----:B------:R-:W-:-:S03]  /*13bd0*/  IADD3 R14, R14, 0x1, RZ ;  /* 0x000000010e0e7810 */ /* 0x000fc60007ffe0ff */
.L_x_450:
[----:B------:R-:W-:Y:S05]  /*13be0*/  BSYNC B2 ;  /* 0x0000000000027941 */ /* 0x000fea0003800000 */
.L_x_449:
[CC--:B-----5:R-:W-:Y:S02]  /*13bf0*/  ISETP.GT.U32.AND P5, PT, R17.reuse, R8.reuse, !P0 ;  /* 0x000000081100720c */ /* 0x0e0fe400047a4070 */
[----:B------:R-:W-:Y:S01]  /*13c00*/  ISETP.EQ.AND P1, PT, R17, R8, !P0 ;  /* 0x000000081100720c */ /* 0x000fe20004722270 */
[----:B------:R-:W-:Y:S10]  /*13c10*/  BRA.DIV ~URZ, `(.L_x_451) ;  /* 0x0000a6927f007947 */ /* 0x000ff4000b800000 */
[----:B------:R-:W-:-:S04]  /*13c20*/  VOTE.ANY R22, PT, P5 ;  /* 0x0000000000167806 */ /* 0x000fc800028e0100 */
.L_x_718:
[----:B------:R-:W-:Y:S01]  /*13c30*/  ISETP.NE.AND P3, PT, R22, RZ, PT ;  /* 0x000000ff1600720c */ /* 0x000fe20003f65270 */
[----:B------:R-:W-:-:S12]  /*13c40*/  BSSY B2, `(.L_x_452) ;  /* 0x0000026000027945 */ /* 0x000fd80003800000 */
[----:B------:R-:W-:Y:S05]  /*13c50*/  @!P3 BRA `(.L_x_453) ;  /* 0x000002400000b947 */ /* 0x000fea0003800000 */
[----:B------:R-:W-:Y:S01]  /*13c60*/  ISETP.NE.AND P3, PT, R21, RZ, PT ;  /* 0x000000ff1500720c */ /* 0x000fe20003f65270 */
[----:B------:R-:W-:-:S12]  /*13c70*/  BSSY B3, `(.L_x_454) ;  /* 0x0000019000037945 */ /* 0x000fd80003800000 */
[----:B------:R-:W-:Y:S05]  /*13c80*/  @P3 BRA `(.L_x_455) ;  /* 0x0000017000003947 */ /* 0x000fea0003800000 */
[----:B------:R-:W-:Y:S01]  /*13c90*/  VOTE.ANY R4, PT, PT ;  /* 0x0000000000047806 */ /* 0x000fe200038e0100 */
[----:B0-----:R-:W0:Y:S03]  /*13ca0*/  POPC R23, R22 ;  /* 0x0000001600177309 */ /* 0x001e260000000000 */
        /* <DEDUP_REMOVED lines=20> */
.L_x_456:
[----:B-1----:R-:W-:-:S03]  /*13df0*/  IMAD.MOV.U32 R4, RZ, RZ, R16 ;  /* 0x000000ffff047224 */ /* 0x002fc600078e0010 */
.L_x_455:
[----:B------:R-:W-:Y:S05]  /*13e00*/  BSYNC B3 ;  /* 0x0000000000037941 */ /* 0x000fea0003800000 */
.L_x_454:
[----:B------:R-:W-:Y:S05]  /*13e10*/  BRA.DIV ~URZ, `(.L_x_457) ;  /* 0x0000a4e27f007947 */ /* 0x000fea000b800000 */
[----:B------:R-:W1:Y:S02]  /*13e20*/  SHFL.IDX PT, R4, R4, RZ, 0x1f ;  /* 0x00001fff04047589 */ /* 0x000e6400000e0000 */
.L_x_719:
[----:B------:R-:W-:Y:S01]  /*13e30*/  @P5 LOP3.LUT R22, R22, R19, RZ, 0x30, !PT ;  /* 0x0000001316165212 */ /* 0x000fe200078e30ff */
[----:B------:R-:W-:Y:S01]  /*13e40*/  ULDC.64 UR14, c[0x0][0x118] ;  /* 0x00004600000e7ab9 */ /* 0x000fe20000000a00 */
[----:B0-----:R-:W-:-:S02]  /*13e50*/  @P5 IADD3 R23, R15, -0x2, RZ ;  /* 0xfffffffe0f175810 */ /* 0x001fc40007ffe0ff */
[----:B------:R-:W0:Y:S02]  /*13e60*/  @P5 POPC R17, R22 ;  /* 0x0000001600115309 */ /* 0x000e240000000000 */
[----:B01----:R-:W-:-:S04]  /*13e70*/  @P5 IMAD.IADD R17, R4, 0x1, R17 ;  /* 0x0000000104115824 */ /* 0x003fc800078e0211 */
[----:B------:R-:W-:-:S05]  /*13e80*/  @P5 IMAD.WIDE R16, R17, 0x4, R6 ;  /* 0x0000000411105825 */ /* 0x000fca00078e0206 */
[----:B------:R0:W-:Y:S02]  /*13e90*/  @P5 STG.E [R16.64], R23 ;  /* 0x0000001710005986 */ /* 0x0001e4000c10190e */
.L_x_453:
[----:B------:R-:W-:Y:S05]  /*13ea0*/  BSYNC B2 ;  /* 0x0000000000027941 */ /* 0x000fea0003800000 */
.L_x_452:
[----:B------:R-:W-:Y:S05]  /*13eb0*/  BRA.DIV ~URZ, `(.L_x_458) ;  /* 0x0000a4c27f007947 */ /* 0x000fea000b800000 */
[----:B------:R-:W-:-:S04]  /*13ec0*/  VOTE.ANY R22, PT, P1 ;  /* 0x0000000000167806 */ /* 0x000fc800008e0100 */
.L_x_720:
        /* <DEDUP_REMOVED lines=13> */
[----:B-1----:R-:W-:-:S05]  /*13fa0*/  @P3 IMAD.IADD.U32 R5, R17, 0x1, R16 ;  /* 0x0000000111053824 */ /* 0x002fca00078e0010 */
[----:B------:R-:W1:Y:S02]  /*13fb0*/  SHFL.UP P3, R16, R5, 0x2, RZ ;  /* 0x0440000005107989 */ /* 0x000e6400000600ff */
[----:B-1----:R-:W-:-:S05]  /*13fc0*/  @P3 IMAD.IADD.U32 R5, R5, 0x1, R16 ;  /* 0x0000000105053824 */ /* 0x002fca00078e0010 */
[----:B------:R-:W1:Y:S02]  /*13fd0*/  SHFL.UP P3, R16, R5, 0x4, RZ ;  /* 0x0480000005107989 */ /* 0x000e6400000600ff */
[----:B-1----:R-:W-:-:S05]  /*13fe0*/  @P3 IMAD.IADD.U32 R5, R5, 0x1, R16 ;  /* 0x0000000105053824 */ /* 0x002fca00078e0010 */
[----:B------:R-:W1:Y:S02]  /*13ff0*/  SHFL.UP P3, R16, R5, 0x8, RZ ;  /* 0x0500000005107989 */ /* 0x000e6400000600ff */
[----:B-1----:R-:W-:-:S05]  /*14000*/  @P3 IMAD.IADD.U32 R5, R5, 0x1, R16 ;  /* 0x0000000105053824 */ /* 0x002fca00078e0010 */
[----:B------:R-:W1:Y:S02]  /*14010*/  SHFL.UP P3, R16, R5, 0x10, RZ ;  /* 0x0600000005107989 */ /* 0x000e6400000600ff */
[----:B-1----:R-:W-:Y:S02]  /*14020*/  @P3 IMAD.IADD.U32 R5, R5, 0x1, R16 ;  /* 0x0000000105053824 */ /* 0x002fe400078e0010 */
[----:B------:R-:W1:Y:S02]  /*14030*/  S2R R16, SR_LANEID ;  /* 0x0000000000107919 */ /* 0x000e640000000000 */
[----:B-1----:R-:W-:-:S13]  /*14040*/  ISETP.EQ.U32.AND P3, PT, R16, 0x1f, PT ;  /* 0x0000001f1000780c */ /* 0x002fda0003f62070 */
[----:B0-----:R-:W0:Y:S04]  /*14050*/  @P3 ATOMS.ADD R17, [0x7ff0], R5 ;  /* 0x007ff005ff11338c */ /* 0x001e280000000000 */
[----:B------:R-:W-:Y:S04]  /*14060*/  SHFL.UP P3, R23, R5, 0x1, RZ ;  /* 0x0420000005177989 */ /* 0x000fe800000600ff */
[----:B0-----:R-:W0:Y:S02]  /*14070*/  SHFL.IDX PT, R16, R17, 0x1f, 0x1f ;  /* 0x03e01f0011107f89 */ /* 0x001e2400000e0000 */
[----:B0-----:R-:W-:-:S04]  /*14080*/  @P3 IMAD.IADD.U32 R16, R16, 0x1, R23 ;  /* 0x0000000110103824 */ /* 0x001fc800078e0017 */
.L_x_463:
[----:B-1----:R-:W-:-:S03]  /*14090*/  IMAD.MOV.U32 R5, RZ, RZ, R16 ;  /* 0x000000ffff057224 */ /* 0x002fc600078e0010 */
.L_x_462:
[----:B------:R-:W-:Y:S05]  /*140a0*/  BSYNC B3 ;  /* 0x0000000000037941 */ /* 0x000fea0003800000 */
.L_x_461:
[----:B------:R-:W-:Y:S05]  /*140b0*/  BRA.DIV ~URZ, `(.L_x_464) ;  /* 0x0000a3127f007947 */ /* 0x000fea000b800000 */
[----:B------:R-:W1:Y:S02]  /*140c0*/  SHFL.IDX PT, R5, R5, RZ, 0x1f ;  /* 0x00001fff05057589 */ /* 0x000e6400000e0000 */
.L_x_721:
[----:B------:R-:W-:-:S06]  /*140d0*/  LOP3.LUT R22, R22, R19, RZ, 0x30, !PT ;  /* 0x0000001316167212 */ /* 0x000fcc00078e30ff */
[----:B------:R-:W2:Y:S02]  /*140e0*/  POPC R22, R22 ;  /* 0x0000001600167309 */ /* 0x000ea40000000000 */
[----:B012---:R-:W-:-:S05]  /*140f0*/  IMAD.IADD R16, R5, 0x1, R22 ;  /* 0x0000000105107824 */ /* 0x007fca00078e0216 */
[----:B------:R-:W-:-:S13]  /*14100*/  ISETP.GT.OR P1, PT, R16, 0xe7b, !P1 ;  /* 0x00000e7b1000780c */ /* 0x000fda0004f24670 */
[----:B------:R-:W-:-:S05]  /*14110*/  @!P1 IADD3 R17, R15, -0x2, RZ ;  /* 0xfffffffe0f119810 */ /* 0x000fca0007ffe0ff */
[----:B------:R0:W-:Y:S02]  /*14120*/  @!P1 STS [R16.X4+0xc00], R17 ;  /* 0x000c001110009388 */ /* 0x0001e40000004800 */
.L_x_460:
[----:B------:R-:W-:Y:S05]  /*14130*/  BSYNC B2 ;  /* 0x0000000000027941 */ /* 0x000fea0003800000 */
.L_x_459:
[----:B------:R-:W-:Y:S01]  /*14140*/  BSSY B2, `(.L_x_465) ;  /* 0x0000006000027945 */ /* 0x000fe20003800000 */
[----:B0-----:R-:W-:Y:S01]  /*14150*/  IMAD.MOV.U32 R17, RZ, RZ, RZ ;  /* 0x000000ffff117224 */ /* 0x001fe200078e00ff */
[----:B------:R-:W-:Y:S05]  /*14160*/  @P4 BRA `(.L_x_466) ;  /* 0x0000003000004947 */ /* 0x000fea0003800000 */
[----:B------:R-:W-:-:S06]  /*14170*/  IMAD R17, R14, 0x2, R1 ;  /* 0x000000020e117824 */ /* 0x000fcc00078e0201 */
[----:B------:R-:W5:Y:S01]  /*14180*/  LDL.U16 R17, [R17] ;  /* 0x0000000011117983 */ /* 0x000f620000100400 */
[----:B------:R-:W-:-:S03]  /*14190*/  IADD3 R14, R14, 0x1, RZ ;  /* 0x000000010e0e7810 */ /* 0x000fc60007ffe0ff */
.L_x_466:
[----:B------:R-:W-:Y:S05]  /*141a0*/  BSYNC B2 ;  /* 0x0000000000027941 */ /* 0x000fea0003800000 */
.L_x_465:
[CC--:B-----5:R-:W-:Y:S02]  /*141b0*/  ISETP.GT.U32.AND P5, PT, R17.reuse, R8.reuse, !P0 ;  /* 0x000000081100720c */ /* 0x0e0fe400047a4070 */
[----:B------:R-:W-:Y:S01]  /*141c0*/  ISETP.EQ.AND P1, PT, R17, R8, !P0 ;  /* 0x000000081100720c */ /* 0x000fe20004722270 */
[----:B------:R-:W-:Y:S10]  /*141d0*/  BRA.DIV ~URZ, `(.L_x_467) ;  /* 0x0000a2727f007947 */ /* 0x000ff4000b800000 */
[----:B------:R-:W-:-:S04]  /*141e0*/  VOTE.ANY R22, PT, P5 ;  /* 0x0000000000167806 */ /* 0x000fc800028e0100 */
.L_x_722:
        /* <DEDUP_REMOVED lines=28> */
.L_x_472:
[----:B-1----:R-:W-:-:S03]  /*143b0*/  IMAD.MOV.U32 R4, RZ, RZ, R16 ;  /* 0x000000ffff047224 */ /* 0x002fc600078e0010 */
.L_x_471:
[----:B------:R-:W-:Y:S05]  /*143c0*/  BSYNC B3 ;  /* 0x0000000000037941 */ /* 0x000fea0003800000 */
.L_x_470:
[----:B------:R-:W-:Y:S05]  /*143d0*/  BRA.DIV ~URZ, `(.L_x_473) ;  /* 0x0000a0c27f007947 */ /* 0x000fea000b800000 */
[----:B------:R-:W1:Y:S02]  /*143e0*/  SHFL.IDX PT, R4, R4, RZ, 0x1f ;  /* 0x00001fff04047589 */ /* 0x000e6400000e0000 */
.L_x_723:
[----:B------:R-:W-:Y:S01]  /*143f0*/  @P5 LOP3.LUT R22, R22, R19, RZ, 0x30, !PT ;  /* 0x0000001316165212 */ /* 0x000fe200078e30ff */
[----:B------:R-:W-:Y:S01]  /*14400*/  ULDC.64 UR14, c[0x0][0x118] ;  /* 0x00004600000e7ab9 */ /* 0x000fe20000000a00 */
[----:B0-----:R-:W-:-:S02]  /*14410*/  @P5 IADD3 R23, R15, -0x1, RZ ;  /* 0xffffffff0f175810 */ /* 0x001fc40007ffe0ff */
[----:B------:R-:W0:Y:S02]  /*14420*/  @P5 POPC R17, R22 ;  /* 0x0000001600115309 */ /* 0x000e240000000000 */
[----:B01----:R-:W-:-:S04]  /*14430*/  @P5 IMAD.IADD R17, R4, 0x1, R17 ;  /* 0x0000000104115824 */ /* 0x003fc800078e0211 */
[----:B------:R-:W-:-:S05]  /*14440*/  @P5 IMAD.WIDE R16, R17, 0x4, R6 ;  /* 0x0000000411105825 */ /* 0x000fca00078e0206 */
[----:B------:R0:W-:Y:S02]  /*14450*/  @P5 STG.E [R16.64], R23 ;  /* 0x0000001710005986 */ /* 0x0001e4000c10190e */
.L_x_469:
[----:B------:R-:W-:Y:S05]  /*14460*/  BSYNC B2 ;  /* 0x0000000000027941 */ /* 0x000fea0003800000 */
.L_x_468:
[----:B------:R-:W-:Y:S05]  /*14470*/  BRA.DIV ~URZ, `(.L_x_474) ;  /* 0x0000a0a27f007947 */ /* 0x000fea000b800000 */
[----:B------:R-:W-:-:S04]  /*14480*/  VOTE.ANY R22, PT, P1 ;  /* 0x0000000000167806 */ /* 0x000fc800008e0100 */
.L_x_724:
        /* <DEDUP_REMOVED lines=28> */
.L_x_479:
[----:B-1----:R-:W-:-:S03]  /*14650*/  IMAD.MOV.U32 R5, RZ, RZ, R16 ;  /* 0x000000ffff057224 */ /* 0x002fc600078e0010 */
.L_x_478:
[----:B------:R-:W-:Y:S05]  /*14660*/  BSYNC B3 ;  /* 0x0000000000037941 */ /* 0x000fea0003800000 */
.L_x_477:
[----:B------:R-:W-:Y:S05]  /*14670*/  BRA.DIV ~URZ, `(.L_x_480) ;  /* 0x00009ef27f007947 */ /* 0x000fea000b800000 */
[----:B------:R-:W1:Y:S02]  /*14680*/  SHFL.IDX PT, R5, R5, RZ, 0x1f ;  /* 0x00001fff05057589 */ /* 0x000e6400000e0000 */
.L_x_725:
[----:B------:R-:W-:-:S06]  /*14690*/  LOP3.LUT R22, R22, R19, RZ, 0x30, !PT ;  /* 0x0000001316167212 */ /* 0x000fcc00078e30ff */
[----:B------:R-:W2:Y:S02]  /*146a0*/  POPC R22, R22 ;  /* 0x0000001600167309 */ /* 0x000ea40000000000 */
[----:B012---:R-:W-:-:S05]  /*146b0*/  IMAD.IADD R16, R5, 0x1, R22 ;  /* 0x0000000105107824 */ /* 0x007fca00078e0216 */
[----:B------:R-:W-:-:S13]  /*146c0*/  ISETP.GT.OR P1, PT, R16, 0xe7b, !P1 ;  /* 0x00000e7b1000780c */ /* 0x000fda0004f24670 */
[----:B------:R-:W-:-:S05]  /*146d0*/  @!P1 IADD3 R17, R15, -0x1, RZ ;  /* 0xffffffff0f119810 */ /* 0x000fca0007ffe0ff */
[----:B------:R0:W-:Y:S02]  /*146e0*/  @!P1 STS [R16.X4+0xc00], R17 ;  /* 0x000c001110009388 */ /* 0x0001e40000004800 */
.L_x_476:
[----:B------:R-:W-:Y:S05]  /*146f0*/  BSYNC B2 ;  /* 0x0000000000027941 */ /* 0x000fea0003800000 */
.L_x_475:
[----:B------:R-:W-:Y:S01]  /*14700*/  BSSY B2, `(.L_x_481) ;  /* 0x0000006000027945 */ /* 0x000fe20003800000 */
[----:B0-----:R-:W-:Y:S01]  /*14710*/  IMAD.MOV.U32 R17, RZ, RZ, RZ ;  /* 0x000000ffff117224 */ /* 0x001fe200078e00ff */
[----:B------:R-:W-:Y:S05]  /*14720*/  @P4 BRA `(.L_x_482) ;  /* 0x0000003000004947 */ /* 0x000fea0003800000 */
[----:B------:R-:W-:-:S06]  /*14730*/  IMAD R17, R14, 0x2, R1 ;  /* 0x000000020e117824 */ /* 0x000fcc00078e0201 */
[----:B------:R-:W5:Y:S01]  /*14740*/  LDL.U16 R17, [R17] ;  /* 0x0000000011117983 */ /* 0x000f620000100400 */
[----:B------:R-:W-:-:S03]  /*14750*/  IADD3 R14, R14, 0x1, RZ ;  /* 0x000000010e0e7810 */ /* 0x000fc60007ffe0ff */
.L_x_482:
[----:B------:R-:W-:Y:S05]  /*14760*/  BSYNC B2 ;  /* 0x0000000000027941 */ /* 0x000fea0003800000 */
.L_x_481:
[CC--:B-----5:R-:W-:Y:S02]  /*14770*/  ISETP.GT.U32.AND P1, PT, R17.reuse, R8.reuse, !P0 ;  /* 0x000000081100720c */ /* 0x0e0fe40004724070 */
[----:B------:R-:W-:Y:S01]  /*14780*/  ISETP.EQ.AND P0, PT, R17, R8, !P0 ;  /* 0x000000081100720c */ /* 0x000fe20004702270 */
[----:B------:R-:W-:Y:S10]  /*14790*/  BRA.DIV ~URZ, `(.L_x_483) ;  /* 0x00009e527f007947 */ /* 0x000ff4000b800000 */
[----:B------:R-:W-:-:S04]  /*147a0*/  VOTE.ANY R22, PT, P1 ;  /* 0x0000000000167806 */ /* 0x000fc800008e0100 */
.L_x_726:
        /* <DEDUP_REMOVED lines=28> */
.L_x_488:
[----:B-1----:R-:W-:-:S03]  /*14970*/  IMAD.MOV.U32 R4, RZ, RZ, R16 ;  /* 0x000000ffff047224 */ /* 0x002fc600078e0010 */
.L_x_487:
[----:B------:R-:W-:Y:S05]  /*14980*/  BSYNC B3 ;  /* 0x0000000000037941 */ /* 0x000fea0003800000 */
.L_x_486:
[----:B------:R-:W-:Y:S05]  /*14990*/  BRA.DIV ~URZ, `(.L_x_489) ;  /* 0x00009ca27f007947 */ /* 0x000fea000b800000 */
[----:B------:R-:W1:Y:S02]  /*149a0*/  SHFL.IDX PT, R4, R4, RZ, 0x1f ;  /* 0x00001fff04047589 */ /* 0x000e6400000e0000 */
.L_x_727:
[----:B------:R-:W-:Y:S01]  /*149b0*/  @P1 LOP3.LUT R22, R22, R19, RZ, 0x30, !PT ;  /* 0x0000001316161212 */ /* 0x000fe200078e30ff */
[----:B------:R-:W-:-:S03]  /*149c0*/  ULDC.64 UR14, c[0x0][0x118] ;  /* 0x00004600000e7ab9 */ /* 0x000fc60000000a00 */
[----:B------:R-:W2:Y:S02]  /*149d0*/  @P1 POPC R17, R22 ;  /* 0x0000001600111309 */ /* 0x000ea40000000000 */
[----:B-12---:R-:W-:-:S04]  /*149e0*/  @P1 IMAD.IADD R17, R4, 0x1, R17 ;  /* 0x0000000104111824 */ /* 0x006fc800078e0211 */
[----:B------:R-:W-:-:S05]  /*149f0*/  @P1 IMAD.WIDE R16, R17, 0x4, R6 ;  /* 0x0000000411101825 */ /* 0x000fca00078e0206 */
[----:B------:R1:W-:Y:S02]  /*14a00*/  @P1 STG.E [R16.64], R15 ;  /* 0x0000000f10001986 */ /* 0x0003e4000c10190e */
.L_x_485:
[----:B------:R-:W-:Y:S05]  /*14a10*/  BSYNC B2 ;  /* 0x0000000000027941 */ /* 0x000fea0003800000 */
.L_x_484:
[----:B------:R-:W-:Y:S05]  /*14a20*/  BRA.DIV ~URZ, `(.L_x_490) ;  /* 0x00009c927f007947 */ /* 0x000fea000b800000 */
[----:B------:R-:W-:-:S04]  /*14a30*/  VOTE.ANY R22, PT, P0 ;  /* 0x0000000000167806 */ /* 0x000fc800000e0100 */
.L_x_728:
        /* <DEDUP_REMOVED lines=28> */
.L_x_495:
[----:B--2---:R-:W-:-:S03]  /*14c00*/  IMAD.MOV.U32 R5, RZ, RZ, R16 ;  /* 0x000000ffff057224 */ /* 0x004fc600078e0010 */
.L_x_494:
[----:B------:R-:W-:Y:S05]  /*14c10*/  BSYNC B3 ;  /* 0x0000000000037941 */ /* 0x000fea0003800000 */
.L_x_493:
[----:B------:R-:W-:Y:S05]  /*14c20*/  BRA.DIV ~URZ, `(.L_x_496) ;  /* 0x00009ae27f007947 */ /* 0x000fea000b800000 */
[----:B------:R-:W2:Y:S02]  /*14c30*/  SHFL.IDX PT, R5, R5, RZ, 0x1f ;  /* 0x00001fff05057589 */ /* 0x000ea400000e0000 */
.L_x_729:
[----:B------:R-:W-:-:S06]  /*14c40*/  LOP3.LUT R22, R22, R19, RZ, 0x30, !PT ;  /* 0x0000001316167212 */ /* 0x000fcc00078e30ff */
[----:B------:R-:W3:Y:S02]  /*14c50*/  POPC R22, R22 ;  /* 0x0000001600167309 */ /* 0x000ee40000000000 */
[----:B-123--:R-:W-:-:S05]  /*14c60*/  IMAD.IADD R16, R5, 0x1, R22 ;  /* 0x0000000105107824 */ /* 0x00efca00078e0216 */
[----:B------:R-:W-:-:S13]  /*14c70*/  ISETP.GT.OR P0, PT, R16, 0xe7b, !P0 ;  /* 0x00000e7b1000780c */ /* 0x000fda0004704670 */
[----:B------:R1:W-:Y:S02]  /*14c80*/  @!P0 STS [R16.X4+0xc00], R15 ;  /* 0x000c000f10008388 */ /* 0x0003e40000004800 */
.L_x_492:
[----:B------:R-:W-:Y:S05]  /*14c90*/  BSYNC B2 ;  /* 0x0000000000027941 */ /* 0x000fea0003800000 */
.L_x_491:
[----:B------:R-:W-:Y:S02]  /*14ca0*/  IADD3 R10, R10, 0x400, RZ ;  /* 0x000004000a0a7810 */ /* 0x000fe40007ffe0ff */
[----:B-1----:R-:W-:Y:S02]  /*14cb0*/  IADD3 R15, R15, 0x1000, RZ ;  /* 0x000010000f0f7810 */ /* 0x002fe40007ffe0ff */
[----:B------:R-:W-:Y:S01]  /*14cc0*/  IADD3 R9, R9, 0x1000, RZ ;  /* 0x0000100009097810 */ /* 0x000fe20007ffe0ff */
[----:B0-----:R-:W-:Y:S01]  /*14cd0*/  @P2 CALL.REL.NOINC `(.L_x_434) ;  /* 0x0000001000002944 */ /* 0x001fe20003c00000 */
[----:B------:R-:W-:Y:S05]  /*14ce0*/  BRA `(.L_x_497) ;  /* 0xffffe8c000007947 */ /* 0x000fea000383ffff */
.L_x_434:
[----:B0-----:R-:W-:Y:S02]  /*14cf0*/  WARPSYNC 0xffffffff ;  /* 0xffffffff00007948 */ /* 0x001fe40003800000 */
[----:B------:R-:W-:Y:S01]  /*14d00*/  BAR.SYNC.DEFER_BLOCKING 0x0 ;  /* 0x0000000000007b1d */ /* 0x000fe20000010000 */
[----:B------:R-:W-:Y:S02]  /*14d10*/  IMAD.MOV.U32 R8, RZ, RZ, R29 ;  /* 0x000000ffff087224 */ /* 0x000fe400078e001d */
[----:B------:R-:W-:-:S03]  /*14d20*/  IMAD.MOV.U32 R9, RZ, RZ, 0x0 ;  /* 0x00000000ff097424 */ /* 0x000fc600078e00ff */
[----:B------:R-:W0:Y:S02]  /*14d30*/  LDS R11, [0x7fe4] ;  /* 0x007fe400ff0b7984 */ /* 0x000e240000000800 */
[----:B0-----:R-:W-:-:S04]  /*14d40*/  IADD3 R18, -R11, 0x800, RZ ;  /* 0x000008000b127810 */ /* 0x001fc80007ffe1ff */
[----:B------:R-:W-:-:S13]  /*14d50*/  ISETP.GE.AND P0, PT, R18, 0x1, PT ;  /* 0x000000011200780c */ /* 0x000fda0003f06270 */
[----:B------:R-:W-:Y:S05]  /*14d60*/  @!P0 RET.REL.NODEC R8 `(_ZN4vllm10persistent22persistent_topk_kernelILj1EEEvNS0_20PersistentTopKParamsE) ;  /* 0xfffeb29008008950 */ /* 0x000fea0003c3ffff */
[----:B------:R-:W0:Y:S02]  /*14d70*/  LDS R9, [0x7ff0] ;  /* 0x007ff000ff097984 */ /* 0x000e240000000800 */
[C---:B0-----:R-:W-:Y:S02]  /*14d80*/  ISETP.GT.AND P0, PT, R9.reuse, R18, PT ;  /* 0x000000120900720c */ /* 0x041fe40003f04270 */
[----:B------:R-:W-:-:S11]  /*14d90*/  IMNMX R3, R9, 0xe7c, PT ;  /* 0x00000e7c09037817 */ /* 0x000fd60003800200 */
[----:B------:R-:W-:Y:S05]  /*14da0*/  @P0 BRA `(.L_x_498) ;  /* 0x000007a000000947 */ /* 0x000fea0003800000 */
[----:B------:R-:W-:Y:S01]  /*14db0*/  ISETP.GE.AND P0, PT, R2, R3, PT ;  /* 0x000000030200720c */ /* 0x000fe20003f06270 */
[----:B------:R-:W-:-:S12]  /*14dc0*/  BSSY B2, `(.L_x_499) ;  /* 0x0000074000027945 */ /* 0x000fd80003800000 */
[----:B------:R-:W-:Y:S05]  /*14dd0*/  @P0 BRA `(.L_x_500) ;  /* 0x0000072000000947 */ /* 0x000fea0003800000 */
[----:B------:R-:W-:Y:S01]  /*14de0*/  LOP3.LUT R9, RZ, R9, RZ, 0x33, !PT ;  /* 0x00000009ff097212 */ /* 0x000fe200078e33ff */
[----:B------:R-:W-:Y:S03]  /*14df0*/  BSSY B3, `(.L_x_501) ;  /* 0x0000014000037945 */ /* 0x000fe60003800000 */
[----:B------:R-:W-:-:S04]  /*14e00*/  IMNMX R9, R9, -0xe7d, !PT ;  /* 0xfffff18309097817 */ /* 0x000fc80007800200 */
[----:B------:R-:W-:-:S04]  /*14e10*/  IADD3 R9, -R2, -0x2, -R9 ;  /* 0xfffffffe02097810 */ /* 0x000fc80007ffe909 */
[C---:B------:R-:W-:Y:S02]  /*14e20*/  LEA.HI R8, R9.reuse, 0x1, RZ, 0x16 ;  /* 0x0000000109087811 */ /* 0x040fe400078fb0ff */
[----:B------:R-:W-:Y:S02]  /*14e30*/  ISETP.GE.U32.AND P1, PT, R9, 0xc00, PT ;  /* 0x00000c000900780c */ /* 0x000fe40003f26070 */
[----:B------:R-:W-:-:S13]  /*14e40*/  LOP3.LUT P0, R10, R8, 0x3, RZ, 0xc0, !PT ;  /* 0x00000003080a7812 */ /* 0x000fda000780c0ff */
[----:B------:R-:W-:Y:S05]  /*14e50*/  @!P0 BRA `(.L_x_502) ;  /* 0x000000d000008947 */ /* 0x000fea0003800000 */
[C---:B------:R-:W-:Y:S01]  /*14e60*/  IMAD.IADD R9, R2.reuse, 0x1, R11 ;  /* 0x0000000102097824 */ /* 0x040fe200078e020b */
[----:B------:R-:W-:-:S03]  /*14e70*/  LEA R12, R2, 0xc00, 0x2 ;  /* 0x00000c00020c7811 */ /* 0x000fc600078e10ff */
[----:B------:R-:W-:-:S04]  /*14e80*/  IMAD.WIDE R8, R9, 0x4, R6 ;  /* 0x0000000409087825 */ /* 0x000fc800078e0206 */
.L_x_503:
[----:B------:R0:W1:Y:S01]  /*14e90*/  LDS R13, [R12] ;  /* 0x000000000c0d7984 */ /* 0x0000620000000800 */
[----:B------:R-:W-:Y:S01]  /*14ea0*/  IADD3 R10, R10, -0x1, RZ ;  /* 0xffffffff0a0a7810 */ /* 0x000fe20007ffe0ff */
[----:B------:R-:W-:Y:S01]  /*14eb0*/  ULDC.64 UR14, c[0x0][0x118] ;  /* 0x00004600000e7ab9 */ /* 0x000fe20000000a00 */
[----:B------:R-:W-:Y:S02]  /*14ec0*/  IADD3 R2, R2, 0x400, RZ ;  /* 0x0000040002027810 */ /* 0x000fe40007ffe0ff */
[----:B------:R-:W-:Y:S02]  /*14ed0*/  ISETP.NE.AND P0, PT, R10, RZ, PT ;  /* 0x000000ff0a00720c */ /* 0x000fe40003f05270 */
[----:B0-----:R-:W-:Y:S01]  /*14ee0*/  IADD3 R12, R12, 0x1000, RZ ;  /* 0x000010000c0c7810 */ /* 0x001fe20007ffe0ff */
[----:B-1----:R0:W-:Y:S02]  /*14ef0*/  STG.E [R8.64], R13 ;  /* 0x0000000d08007986 */ /* 0x0021e4000c10190e */
[----:B0-----:R-:W-:-:S05]  /*14f00*/  IADD3 R8, P2, R8, 0x1000, RZ ;  /* 0x0000100008087810 */ /* 0x001fca0007f5e0ff */
[----:B------:R-:W-:-:S03]  /*14f10*/  IMAD.X R9, RZ, RZ, R9, P2 ;  /* 0x000000ffff097224 */ /* 0x000fc600010e0609 */
[----:B------:R-:W-:Y:S05]  /*14f20*/  @P0 BRA `(.L_x_503) ;  /* 0xffffff6000000947 */ /* 0x000fea000383ffff */
.L_x_502:
[----:B------:R-:W-:Y:S05]  /*14f30*/  BSYNC B3 ;  /* 0x0000000000037941 */ /* 0x000fea0003800000 */
.L_x_501:
[----:B------:R-:W-:Y:S05]  /*14f40*/  @!P1 BRA `(.L_x_500) ;  /* 0x000005b000009947 */ /* 0x000fea0003800000 */
[----:B------:R-:W-:Y:S01]  /*14f50*/  IMAD.IADD R8, R3, 0x1, -R2 ;  /* 0x0000000103087824 */ /* 0x000fe200078e0a02 */
[----:B------:R-:W-:Y:S01]  /*14f60*/  BSSY B3, `(.L_x_504) ;  /* 0x0000032000037945 */ /* 0x000fe20003800000 */
[----:B------:R-:W-:Y:S01]  /*14f70*/  IMAD.IADD R11, R2, 0x1, R11 ;  /* 0x00000001020b7824 */ /* 0x000fe200078e020b */
[----:B------:R-:W-:Y:S02]  /*14f80*/  PLOP3.LUT P0, PT, PT, PT, PT, 0x80, 0x0 ;  /* 0x000000000000781c */ /* 0x000fe40003f0f070 */
[----:B------:R-:W-:Y:S01]  /*14f90*/  ISETP.GT.AND P1, PT, R8, 0x3000, PT ;  /* 0x000030000800780c */ /* 0x000fe20003f24270 */
[----:B------:R-:W-:Y:S01]  /*14fa0*/  IMAD.WIDE R6, R11, 0x4, R6 ;  /* 0x000000040b067825 */ /* 0x000fe200078e0206 */
[----:B------:R-:W-:-:S11]  /*14fb0*/  LEA R8, R2, 0x2c00, 0x2 ;  /* 0x00002c0002087811 */ /* 0x000fd600078e10ff */
[----:B------:R-:W-:Y:S05]  /*14fc0*/  @!P1 BRA `(.L_x_505) ;  /* 0x000002b000009947 */ /* 0x000fea0003800000 */
[----:B------:R-:W-:Y:S02]  /*14fd0*/  PLOP3.LUT P0, PT, PT, PT, PT, 0x8, 0x0 ;  /* 0x000000000000781c */ /* 0x000fe40003f0e170 */
[----:B------:R-:W-:Y:S02]  /*14fe0*/  IADD3 R9, R3, -0x3000, RZ ;  /* 0xffffd00003097810 */ /* 0x000fe40007ffe0ff */
.L_x_506:
[----:B------:R-:W0:Y:S01]  /*14ff0*/  LDS R11, [R8+-0x2000] ;  /* 0xffe00000080b7984 */ /* 0x000e220000000800 */
[----:B------:R-:W-:Y:S01]  /*15000*/  ULDC.64 UR14, c[0x0][0x118] ;  /* 0x00004600000e7ab9 */ /* 0x000fe20000000a00 */
[----:B------:R-:W-:Y:S02]  /*15010*/  IADD3 R2, R2, 0x4000, RZ ;  /* 0x0000400002027810 */ /* 0x000fe40007ffe0ff */
[----:B------:R-:W1:Y:S02]  /*15020*/  LDS R13, [R8+-0x1000] ;  /* 0xfff00000080d7984 */ /* 0x000e640000000800 */
[----:B------:R-:W-:Y:S02]  /*15030*/  ISETP.GE.AND P1, PT, R2, R9, PT ;  /* 0x000000090200720c */ /* 0x000fe40003f26270 */
[----:B------:R-:W2:Y:S04]  /*15040*/  LDS R15, [R8] ;  /* 0x00000000080f7984 */ /* 0x000ea80000000800 */
[----:B------:R-:W3:Y:S04]  /*15050*/  LDS R17, [R8+0x1000] ;  /* 0x0010000008117984 */ /* 0x000ee80000000800 */
[----:B------:R-:W4:Y:S04]  /*15060*/  LDS R19, [R8+0x2000] ;  /* 0x0020000008137984 */ /* 0x000f280000000800 */
[----:B------:R-:W5:Y:S04]  /*15070*/  LDS R21, [R8+0x3000] ;  /* 0x0030000008157984 */ /* 0x000f680000000800 */
[----:B------:R-:W2:Y:S04]  /*15080*/  LDS R23, [R8+0x4000] ;  /* 0x0040000008177984 */ /* 0x000ea80000000800 */
[----:B------:R-:W2:Y:S04]  /*15090*/  LDS R25, [R8+0x5000] ;  /* 0x0050000008197984 */ /* 0x000ea80000000800 */
[----:B------:R-:W2:Y:S04]  /*150a0*/  LDS R27, [R8+0x6000] ;  /* 0x00600000081b7984 */ /* 0x000ea80000000800 */
[----:B------:R-:W3:Y:S04]  /*150b0*/  LDS R10, [R8+0x7000] ;  /* 0x00700000080a7984 */ /* 0x000ee80000000800 */
[----:B0-----:R-:W-:Y:S04]  /*150c0*/  STG.E [R6.64], R11 ;  /* 0x0000000b06007986 */ /* 0x001fe8000c10190e */
[----:B-1----:R-:W-:Y:S04]  /*150d0*/  STG.E [R6.64+0x1000], R13 ;  /* 0x0010000d06007986 */ /* 0x002fe8000c10190e */
[----:B------:R-:W0:Y:S04]  /*150e0*/  LDS R12, [R8+0x8000] ;  /* 0x00800000080c7984 */ /* 0x000e280000000800 */
[----:B------:R-:W1:Y:S04]  /*150f0*/  LDS R14, [R8+0x9000] ;  /* 0x00900000080e7984 */ /* 0x000e680000000800 */
[----:B------:R-:W0:Y:S04]  /*15100*/  LDS R11, [R8+0xa000] ;  /* 0x00a00000080b7984 */ /* 0x000e280000000800 */
[----:B------:R-:W0:Y:S04]  /*15110*/  LDS R13, [R8+0xb000] ;  /* 0x00b00000080d7984 */ /* 0x000e280000000800 */
[----:B------:R-:W0:Y:S04]  /*15120*/  LDS R16, [R8+0xc000] ;  /* 0x00c0000008107984 */ /* 0x000e280000000800 */
[----:B------:R3:W1:Y:S04]  /*15130*/  LDS R18, [R8+0xd000] ;  /* 0x00d0000008127984 */ /* 0x0006680000000800 */
[----:B--2---:R2:W-:Y:S04]  /*15140*/  STG.E [R6.64+0x2000], R15 ;  /* 0x0020000f06007986 */ /* 0x0045e8000c10190e */
[----:B---3--:R-:W-:Y:S01]  /*15150*/  STG.E [R6.64+0x3000], R17 ;  /* 0x0030001106007986 */ /* 0x008fe2000c10190e */
[----:B------:R-:W-:-:S03]  /*15160*/  IADD3 R8, R8, 0x10000, RZ ;  /* 0x0001000008087810 */ /* 0x000fc60007ffe0ff */
[----:B----4-:R-:W-:Y:S01]  /*15170*/  STG.E [R6.64+0x4000], R19 ;  /* 0x0040001306007986 */ /* 0x010fe2000c10190e */
[----:B--2---:R-:W-:-:S03]  /*15180*/  IADD3 R15, P2, R6, 0x10000, RZ ;  /* 0x00010000060f7810 */ /* 0x004fc60007f5e0ff */
[----:B-----5:R-:W-:Y:S02]  /*15190*/  STG.E [R6.64+0x5000], R21 ;  /* 0x0050001506007986 */ /* 0x020fe4000c10190e */
[----:B------:R-:W-:Y:S02]  /*151a0*/  IMAD.X R20, RZ, RZ, R7, P2 ;  /* 0x000000ffff147224 */ /* 0x000fe400010e0607 */
[----:B------:R-:W-:Y:S04]  /*151b0*/  STG.E [R6.64+0x6000], R23 ;  /* 0x0060001706007986 */ /* 0x000fe8000c10190e */
[----:B------:R-:W-:Y:S04]  /*151c0*/  STG.E [R6.64+0x7000], R25 ;  /* 0x0070001906007986 */ /* 0x000fe8000c10190e */
[----:B------:R-:W-:Y:S04]  /*151d0*/  STG.E [R6.64+0x8000], R27 ;  /* 0x0080001b06007986 */ /* 0x000fe8000c10190e */
[----:B------:R-:W-:Y:S04]  /*151e0*/  STG.E [R6.64+0x9000], R10 ;  /* 0x0090000a06007986 */ /* 0x000fe8000c10190e */
[----:B0-----:R-:W-:Y:S04]  /*151f0*/  STG.E [R6.64+0xa000], R12 ;  /* 0x00a0000c06007986 */ /* 0x001fe8000c10190e */
[----:B-1----:R-:W-:Y:S04]  /*15200*/  STG.E [R6.64+0xb000], R14 ;  /* 0x00b0000e06007986 */ /* 0x002fe8000c10190e */
[----:B------:R-:W-:Y:S04]  /*15210*/  STG.E [R6.64+0xc000], R11 ;  /* 0x00c0000b06007986 */ /* 0x000fe8000c10190e */
[----:B------:R-:W-:Y:S04]  /*15220*/  STG.E [R6.64+0xd000], R13 ;  /* 0x00d0000d06007986 */ /* 0x000fe8000c10190e */
[----:B------:R-:W-:Y:S04]  /*15230*/  STG.E [R6.64+0xe000], R16 ;  /* 0x00e0001006007986 */ /* 0x000fe8000c10190e */
[----:B------:R0:W-:Y:S02]  /*15240*/  STG.E [R6.64+0xf000], R18 ;  /* 0x00f0001206007986 */ /* 0x0001e4000c10190e */
[----:B0-----:R-:W-:-:S02]  /*15250*/  IMAD.MOV.U32 R6, RZ, RZ, R15 ;  /* 0x000000ffff067224 */ /* 0x001fc400078e000f */
[----:B------:R-:W-:Y:S01]  /*15260*/  IMAD.MOV.U32 R7, RZ, RZ, R20 ;  /* 0x000000ffff077224 */ /* 0x000fe200078e0014 */
[----:B------:R-:W-:Y:S05]  /*15270*/  @!P1 BRA `(.L_x_506) ;  /* 0xfffffd7000009947 */ /* 0x000fea000383ffff */
.L_x_505:
[----:B------:R-:W-:Y:S05]  /*15280*/  BSYNC B3 ;  /* 0x0000000000037941 */ /* 0x000fea0003800000 */
.L_x_504:
[----:B------:R-:W-:Y:S01]  /*15290*/  IMAD.IADD R9, R3, 0x1, -R2 ;  /* 0x0000000103097824 */ /* 0x000fe200078e0a02 */
[----:B------:R-:W-:Y:S04]  /*152a0*/  BSSY B3, `(.L_x_507) ;  /* 0x000001b000037945 */ /* 0x000fe80003800000 */
[----:B------:R-:W-:-:S13]  /*152b0*/  ISETP.GT.AND P1, PT, R9, 0x1000, PT ;  /* 0x000010000900780c */ /* 0x000fda0003f24270 */
[----:B------:R-:W-:Y:S05]  /*152c0*/  @!P1 BRA `(.L_x_508) ;  /* 0x0000018000009947 */ /* 0x000fea0003800000 */
[----:B------:R-:W0:Y:S01]  /*152d0*/  LDS R9, [R8+-0x2000] ;  /* 0xffe0000008097984 */ /* 0x000e220000000800 */
[----:B------:R-:W-:Y:S01]  /*152e0*/  IADD3 R10, P1, R6, 0x8000, RZ ;  /* 0x00008000060a7810 */ /* 0x000fe20007f3e0ff */
[----:B------:R-:W-:Y:S01]  /*152f0*/  ULDC.64 UR14, c[0x0][0x118] ;  /* 0x00004600000e7ab9 */ /* 0x000fe20000000a00 */
[----:B------:R-:W-:Y:S01]  /*15300*/  PLOP3.LUT P0, PT, PT, PT, PT, 0x8, 0x0 ;  /* 0x000000000000781c */ /* 0x000fe20003f0e170 */
[----:B------:R-:W1:Y:S01]  /*15310*/  LDS R11, [R8+-0x1000] ;  /* 0xfff00000080b7984 */ /* 0x000e620000000800 */
[----:B------:R-:W-:Y:S01]  /*15320*/  IADD3 R2, R2, 0x2000, RZ ;  /* 0x0000200002027810 */ /* 0x000fe20007ffe0ff */
[----:B------:R-:W-:Y:S02]  /*15330*/  IMAD.X R25, RZ, RZ, R7, P1 ;  /* 0x000000ffff197224 */ /* 0x000fe400008e0607 */
[----:B------:R-:W2:Y:S04]  /*15340*/  LDS R13, [R8] ;  /* 0x00000000080d7984 */ /* 0x000ea80000000800 */
[----:B------:R-:W3:Y:S04]  /*15350*/  LDS R15, [R8+0x1000] ;  /* 0x00100000080f7984 */ /* 0x000ee80000000800 */
[----:B------:R-:W4:Y:S04]  /*15360*/  LDS R17, [R8+0x2000] ;  /* 0x0020000008117984 */ /* 0x000f280000000800 */
[----:B------:R-:W5:Y:S04]  /*15370*/  LDS R19, [R8+0x3000] ;  /* 0x0030000008137984 */ /* 0x000f680000000800 */
[----:B------:R-:W5:Y:S04]  /*15380*/  LDS R21, [R8+0x4000] ;  /* 0x0040000008157984 */ /* 0x000f680000000800 */
[----:B------:R0:W5:Y:S02]  /*15390*/  LDS R23, [R8+0x5000] ;  /* 0x0050000008177984 */ /* 0x0001640000000800 */
[----:B0-----:R-:W-:-:S02]  /*153a0*/  IADD3 R8, R8, 0x8000, RZ ;  /* 0x0000800008087810 */ /* 0x001fc40007ffe0ff */
[----:B------:R-:W-:Y:S04]  /*153b0*/  STG.E [R6.64], R9 ;  /* 0x0000000906007986 */ /* 0x000fe8000c10190e */
[----:B-1----:R-:W-:Y:S04]  /*153c0*/  STG.E [R6.64+0x1000], R11 ;  /* 0x0010000b06007986 */ /* 0x002fe8000c10190e */
[----:B--2---:R-:W-:Y:S04]  /*153d0*/  STG.E [R6.64+0x2000], R13 ;  /* 0x0020000d06007986 */ /* 0x004fe8000c10190e */
[----:B---3--:R-:W-:Y:S04]  /*153e0*/  STG.E [R6.64+0x3000], R15 ;  /* 0x0030000f06007986 */ /* 0x008fe8000c10190e */
[----:B----4-:R-:W-:Y:S04]  /*153f0*/  STG.E [R6.64+0x4000], R17 ;  /* 0x0040001106007986 */ /* 0x010fe8000c10190e */
[----:B-----5:R-:W-:Y:S04]  /*15400*/  STG.E [R6.64+0x5000], R19 ;  /* 0x0050001306007986 */ /* 0x020fe8000c10190e */
[----:B------:R-:W-:Y:S04]  /*15410*/  STG.E [R6.64+0x6000], R21 ;  /* 0x0060001506007986 */ /* 0x000fe8000c10190e */
[----:B------:R0:W-:Y:S02]  /*15420*/  STG.E [R6.64+0x7000], R23 ;  /* 0x0070001706007986 */ /* 0x0001e4000c10190e */
[----:B0-----:R-:W-:-:S02]  /*15430*/  IMAD.MOV.U32 R6, RZ, RZ, R10 ;  /* 0x000000ffff067224 */ /* 0x001fc400078e000a */
[----:B------:R-:W-:Y:S02]  /*15440*/  IMAD.MOV.U32 R7, RZ, RZ, R25 ;  /* 0x000000ffff077224 */ /* 0x000fe400078e0019 */
.L_x_508:
[----:B------:R-:W-:Y:S05]  /*15450*/  BSYNC B3 ;  /* 0x0000000000037941 */ /* 0x000fea0003800000 */
.L_x_507:
[----:B------:R-:W-:Y:S01]  /*15460*/  ISETP.LT.OR P0, PT, R2, R3, P0 ;  /* 0x000000030200720c */ /* 0x000fe20000701670 */
[----:B------:R-:W-:-:S12]  /*15470*/  ULDC.64 UR14, c[0x0][0x118] ;  /* 0x00004600000e7ab9 */ /* 0x000fd80000000a00 */
[----:B------:R-:W0:Y:S04]  /*15480*/  @P0 LDS R3, [R8+-0x2000] ;  /* 0xffe0000008030984 */ /* 0x000e280000000800 */
[----:B------:R-:W1:Y:S04]  /*15490*/  @P0 LDS R9, [R8+-0x1000] ;  /* 0xfff0000008090984 */ /* 0x000e680000000800 */
[----:B------:R-:W2:Y:S04]  /*154a0*/  @P0 LDS R11, [R8] ;  /* 0x00000000080b0984 */ /* 0x000ea80000000800 */
[----:B------:R-:W3:Y:S04]  /*154b0*/  @P0 LDS R13, [R8+0x1000] ;  /* 0x00100000080d0984 */ /* 0x000ee80000000800 */
[----:B0-----:R0:W-:Y:S04]  /*154c0*/  @P0 STG.E [R6.64], R3 ;  /* 0x0000000306000986 */ /* 0x0011e8000c10190e */
[----:B-1----:R0:W-:Y:S04]  /*154d0*/  @P0 STG.E [R6.64+0x1000], R9 ;  /* 0x0010000906000986 */ /* 0x0021e8000c10190e */
[----:B--2---:R0:W-:Y:S04]  /*154e0*/  @P0 STG.E [R6.64+0x2000], R11 ;  /* 0x0020000b06000986 */ /* 0x0041e8000c10190e */
[----:B---3--:R0:W-:Y:S02]  /*154f0*/  @P0 STG.E [R6.64+0x3000], R13 ;  /* 0x0030000d06000986 */ /* 0x0081e4000c10190e */
.L_x_500:
[----:B------:R-:W-:Y:S05]  /*15500*/  BSYNC B2 ;  /* 0x0000000000027941 */ /* 0x000fea0003800000 */
.L_x_499:
[----:B------:R-:W-:Y:S01]  /*15510*/  BAR.SYNC.DEFER_BLOCKING 0x0 ;  /* 0x0000000000007b1d */ /* 0x000fe20000010000 */
[----:B------:R-:W-:-:S02]  /*15520*/  IMAD.MOV.U32 R2, RZ, RZ, R29 ;  /* 0x000000ffff027224 */ /* 0x000fc400078e001d */
[----:B0-----:R-:W-:-:S04]  /*15530*/  IMAD.MOV.U32 R3, RZ, RZ, 0x0 ;  /* 0x00000000ff037424 */ /* 0x001fc800078e00ff */
[----:B------:R-:W-:Y:S05]  /*15540*/  RET.REL.NODEC R2 `(_ZN4vllm10persistent22persistent_topk_kernelILj1EEEvNS0_20PersistentTopKParamsE) ;  /* 0xfffeaab002007950 */ /* 0x000fea0003c3ffff */
.L_x_498:
[----:B------:R-:W-:Y:S01]  /*15550*/  ISETP.GT.AND P0, PT, R2, 0x17f, PT ;  /* 0x0000017f0200780c */ /* 0x000fe20003f04270 */
[----:B------:R-:W-:-:S12]  /*15560*/  BSSY B2, `(.L_x_509) ;  /* 0x0000046000027945 */ /* 0x000fd80003800000 */
[----:B------:R-:W-:Y:S05]  /*15570*/  @P0 BRA `(.L_x_510) ;  /* 0x0000044000000947 */ /* 0x000fea0003800000 */
[C---:B------:R-:W-:Y:S01]  /*15580*/  IMNMX R11, R2.reuse, -0x280, !PT ;  /* 0xfffffd80020b7817 */ /* 0x040fe20007800200 */
[----:B------:R-:W-:Y:S01]  /*15590*/  BSSY B3, `(.L_x_511) ;  /* 0x000000f000037945 */ /* 0x000fe20003800000 */
[----:B------:R-:W-:Y:S02]  /*155a0*/  IMAD.MOV.U32 R10, RZ, RZ, R2 ;  /* 0x000000ffff0a7224 */ /* 0x000fe400078e0002 */
[----:B------:R-:W-:-:S04]  /*155b0*/  IADD3 R11, -R2, 0x3ff, R11 ;  /* 0x000003ff020b7810 */ /* 0x000fc80007ffe10b */
[C---:B------:R-:W-:Y:S02]  /*155c0*/  LEA.HI R8, R11.reuse, 0x1, RZ, 0x16 ;  /* 0x000000010b087811 */ /* 0x040fe400078fb0ff */
[----:B------:R-:W-:Y:S02]  /*155d0*/  ISETP.GE.U32.AND P1, PT, R11, 0xc00, PT ;  /* 0x00000c000b00780c */ /* 0x000fe40003f26070 */
[----:B------:R-:W-:-:S13]  /*155e0*/  LOP3.LUT P0, R8, R8, 0x3, RZ, 0xc0, !PT ;  /* 0x0000000308087812 */ /* 0x000fda000780c0ff */
[----:B------:R-:W-:Y:S05]  /*155f0*/  @!P0 BRA `(.L_x_512) ;  /* 0x0000008000008947 */ /* 0x000fea0003800000 */
[----:B------:R-:W-:Y:S02]  /*15600*/  IMAD.MOV.U32 R11, RZ, RZ, R27 ;  /* 0x000000ffff0b7224 */ /* 0x000fe400078e001b */
[----:B------:R-:W-:-:S03]  /*15610*/  IMAD.MOV.U32 R10, RZ, RZ, R2 ;  /* 0x000000ffff0a7224 */ /* 0x000fc600078e0002 */
.L_x_513:
[----:B------:R-:W-:Y:S01]  /*15620*/  IADD3 R8, R8, -0x1, RZ ;  /* 0xffffffff08087810 */ /* 0x000fe20007ffe0ff */
[----:B------:R0:W-:Y:S01]  /*15630*/  STS [R11], RZ ;  /* 0x000000ff0b007388 */ /* 0x0001e20000000800 */
[----:B------:R-:W-:Y:S02]  /*15640*/  IADD3 R10, R10, 0x400, RZ ;  /* 0x000004000a0a7810 */ /* 0x000fe40007ffe0ff */
[----:B------:R-:W-:Y:S02]  /*15650*/  ISETP.NE.AND P0, PT, R8, RZ, PT ;  /* 0x000000ff0800720c */ /* 0x000fe40003f05270 */
[----:B0-----:R-:W-:-:S11]  /*15660*/  IADD3 R11, R11, 0x1000, RZ ;  /* 0x000010000b0b7810 */ /* 0x001fd60007ffe0ff */
[----:B------:R-:W-:Y:S05]  /*15670*/  @P0 BRA `(.L_x_513) ;  /* 0xffffffa000000947 */ /* 0x000fea000383ffff */
.L_x_512:
[----:B------:R-:W-:Y:S05]  /*15680*/  BSYNC B3 ;  /* 0x0000000000037941 */ /* 0x000fea0003800000 */
.L_x_511:
[----:B------:R-:W-:Y:S05]  /*15690*/  @!P1 BRA `(.L_x_510) ;  /* 0x0000032000009947 */ /* 0x000fea0003800000 */
[----:B------:R-:W-:Y:S01]  /*156a0*/  IADD3 R11, R10, -0x1000, RZ ;  /* 0xfffff0000a0b7810 */ /* 0x000fe20007ffe0ff */
[----:B------:R-:W-:Y:S01]  /*156b0*/  BSSY B3, `(.L_x_514) ;  /* 0x000001b000037945 */ /* 0x000fe20003800000 */
[----:B------:R-:W-:Y:S02]  /*156c0*/  PLOP3.LUT P0, PT, PT, PT, PT, 0x80, 0x0 ;  /* 0x000000000000781c */ /* 0x000fe40003f0f070 */
[----:B------:R-:W-:-:S04]  /*156d0*/  IADD3 R8, -R11, -0xe80, RZ ;  /* 0xfffff1800b087810 */ /* 0x000fc80007ffe1ff */
[----:B------:R-:W-:Y:S02]  /*156e0*/  ISETP.GT.AND P1, PT, R8, 0x3000, PT ;  /* 0x000030000800780c */ /* 0x000fe40003f24270 */
[----:B------:R-:W-:-:S11]  /*156f0*/  LEA R8, R10, 0x2000, 0x2 ;  /* 0x000020000a087811 */ /* 0x000fd600078e10ff */
[----:B------:R-:W-:Y:S05]  /*15700*/  @!P1 BRA `(.L_x_515) ;  /* 0x0000015000009947 */ /* 0x000fea0003800000 */
[----:B------:R-:W-:Y:S02]  /*15710*/  PLOP3.LUT P0, PT, PT, PT, PT, 0x8, 0x0 ;  /* 0x000000000000781c */ /* 0x000fe40003f0e170 */
.L_x_516:
        /* <DEDUP_REMOVED lines=20> */
.L_x_515:
[----:B------:R-:W-:Y:S05]  /*15860*/  BSYNC B3 ;  /* 0x0000000000037941 */ /* 0x000fea0003800000 */
.L_x_514:
        /* <DEDUP_REMOVED lines=15> */
.L_x_518:
[----:B------:R-:W-:Y:S05]  /*15960*/  BSYNC B3 ;  /* 0x0000000000037941 */ /* 0x000fea0003800000 */
.L_x_517:
[----:B------:R-:W-:-:S13]  /*15970*/  ISETP.LT.OR P0, PT, R11, -0xe80, P0 ;  /* 0xfffff1800b00780c */ /* 0x000fda0000701670 */
[----:B------:R0:W-:Y:S04]  /*15980*/  @P0 STS [R8+-0x2000], RZ ;  /* 0xffe000ff08000388 */ /* 0x0001e80000000800 */
[----:B------:R0:W-:Y:S04]  /*15990*/  @P0 STS [R8+-0x1000], RZ ;  /* 0xfff000ff08000388 */ /* 0x0001e80000000800 */
[----:B------:R0:W-:Y:S04]  /*159a0*/  @P0 STS [R8], RZ ;  /* 0x000000ff08000388 */ /* 0x0001e80000000800 */
[----:B------:R0:W-:Y:S02]  /*159b0*/  @P0 STS [R8+0x1000], RZ ;  /* 0x001000ff08000388 */ /* 0x0001e40000000800 */
.L_x_510:
[----:B------:R-:W-:Y:S05]  /*159c0*/  BSYNC B2 ;  /* 0x0000000000027941 */ /* 0x000fea0003800000 */
.L_x_509:
[----:B------:R-:W-:Y:S01]  /*159d0*/  BAR.SYNC.DEFER_BLOCKING 0x0 ;  /* 0x0000000000007b1d */ /* 0x000fe20000010000 */
[----:B------:R-:W-:-:S13]  /*159e0*/  ISETP.GE.AND P0, PT, R2, R3, PT ;  /* 0x000000030200720c */ /* 0x000fda0003f06270 */
[----:B------:R-:W-:Y:S05]  /*159f0*/  @P0 BRA `(.L_x_519) ;  /* 0x0000049000000947 */ /* 0x000fea0003800000 */
[----:B------:R-:W-:Y:S01]  /*15a00*/  LOP3.LUT R9, RZ, R9, RZ, 0x33, !PT ;  /* 0x00000009ff097212 */ /* 0x000fe200078e33ff */
[----:B------:R-:W-:Y:S01]  /*15a10*/  BSSY B2, `(.L_x_520) ;  /* 0x000001b000027945 */ /* 0x000fe20003800000 */
[----:B------:R-:W-:Y:S02]  /*15a20*/  IMAD.MOV.U32 R14, RZ, RZ, R2 ;  /* 0x000000ffff0e7224 */ /* 0x000fe400078e0002 */
[----:B------:R-:W-:-:S04]  /*15a30*/  IMNMX R9, R9, -0xe7d, !PT ;  /* 0xfffff18309097817 */ /* 0x000fc80007800200 */
[----:B------:R-:W-:-:S04]  /*15a40*/  IADD3 R9, -R2, -0x2, -R9 ;  /* 0xfffffffe02097810 */ /* 0x000fc80007ffe909 */
[C---:B0-----:R-:W-:Y:S02]  /*15a50*/  LEA.HI R8, R9.reuse, 0x1, RZ, 0x16 ;  /* 0x0000000109087811 */ /* 0x041fe400078fb0ff */
[----:B------:R-:W-:Y:S02]  /*15a60*/  ISETP.GE.U32.AND P1, PT, R9, 0xc00, PT ;  /* 0x00000c000900780c */ /* 0x000fe40003f26070 */
[----:B------:R-:W-:-:S13]  /*15a70*/  LOP3.LUT P0, R8, R8, 0x3, RZ, 0xc0, !PT ;  /* 0x0000000308087812 */ /* 0x000fda000780c0ff */
[----:B------:R-:W-:Y:S05]  /*15a80*/  @!P0 BRA `(.L_x_521) ;  /* 0x0000013000008947 */ /* 0x000fea0003800000 */
[----:B------:R-:W-:Y:S01]  /*15a90*/  IMAD.MOV.U32 R10, RZ, RZ, R8 ;  /* 0x000000ffff0a7224 */ /* 0x000fe200078e0008 */
[----:B------:R-:W-:Y:S01]  /*15aa0*/  IADD3 R27, R27, 0xc00, RZ ;  /* 0x00000c001b1b7810 */ /* 0x000fe20007ffe0ff */
[----:B------:R-:W-:-:S04]  /*15ab0*/  IMAD.MOV.U32 R14, RZ, RZ, R2 ;  /* 0x000000ffff0e7224 */ /* 0x000fc800078e0002 */
.L_x_522:
[----:B0-----:R-:W0:Y:S01]  /*15ac0*/  LDS R9, [R27] ;  /* 0x000000001b097984 */ /* 0x001e220000000800 */
[----:B------:R-:W-:Y:S01]  /*15ad0*/  YIELD ;  /* 0x0000000000007946 */ /* 0x000fe20003800000 */
[----:B------:R-:W-:Y:S01]  /*15ae0*/  ULDC.64 UR14, c[0x0][0x118] ;  /* 0x00004600000e7ab9 */ /* 0x000fe20000000a00 */
[----:B0-----:R-:W-:-:S06]  /*15af0*/  IMAD.WIDE R8, R9, 0x4, R12 ;  /* 0x0000000409087825 */ /* 0x001fcc00078e020c */
[----:B------:R-:W2:Y:S01]  /*15b00*/  LDG.E R8, [R8.64] ;  /* 0x0000000e08087981 */ /* 0x000ea2000c1e1900 */
[----:B------:R-:W-:Y:S02]  /*15b10*/  IADD3 R10, R10, -0x1, RZ ;  /* 0xffffffff0a0a7810 */ /* 0x000fe40007ffe0ff */
[----:B------:R-:W-:Y:S02]  /*15b20*/  IADD3 R14, R14, 0x400, RZ ;  /* 0x000004000e0e7810 */ /* 0x000fe40007ffe0ff */
[----:B------:R-:W-:Y:S02]  /*15b30*/  IADD3 R27, R27, 0x1000, RZ ;  /* 0x000010001b1b7810 */ /* 0x000fe40007ffe0ff */
[----:B--2---:R-:W-:Y:S02]  /*15b40*/  ISETP.GE.AND P0, PT, R8, RZ, PT ;  /* 0x000000ff0800720c */ /* 0x004fe40003f06270 */
[----:B------:R-:W-:-:S11]  /*15b50*/  LOP3.LUT R11, RZ, R8, RZ, 0x33, !PT ;  /* 0x00000008ff0b7212 */ /* 0x000fd600078e33ff */
[----:B------:R-:W-:Y:S02]  /*15b60*/  @P0 LOP3.LUT R11, R8, 0x80000000, RZ, 0xfc, !PT ;  /* 0x80000000080b0812 */ /* 0x000fe400078efcff */
[----:B------:R-:W-:Y:S02]  /*15b70*/  ISETP.NE.AND P0, PT, R10, RZ, PT ;  /* 0x000000ff0a00720c */ /* 0x000fe40003f05270 */
[----:B------:R-:W-:-:S04]  /*15b80*/  SHF.R.U32.HI R11, RZ, 0x16, R11 ;  /* 0x00000016ff0b7819 */ /* 0x000fc8000001160b */
[----:B------:R-:W-:-:S05]  /*15b90*/  LOP3.LUT R11, R11, 0x3fc, RZ, 0xc0, !PT ;  /* 0x000003fc0b0b7812 */ /* 0x000fca00078ec0ff */
[----:B------:R0:W-:Y:S02]  /*15ba0*/  ATOMS.POPC.INC.32 RZ, [R11+URZ] ;  /* 0x000000000bff7f8c */ /* 0x0001e4000d00003f */
[----:B------:R-:W-:Y:S05]  /*15bb0*/  @P0 BRA `(.L_x_522) ;  /* 0xffffff0000000947 */ /* 0x000fea000383ffff */
.L_x_521:
[----:B------:R-:W-:Y:S05]  /*15bc0*/  BSYNC B2 ;  /* 0x0000000000027941 */ /* 0x000fea0003800000 */
.L_x_520:
[----:B------:R-:W-:Y:S05]  /*15bd0*/  @!P1 BRA `(.L_x_519) ;  /* 0x000002b000009947 */ /* 0x000fea0003800000 */
[----:B------:R-:W-:-:S05]  /*15be0*/  LEA R15, R14, 0x2c00, 0x2 ;  /* 0x00002c000e0f7811 */ /* 0x000fca00078e10ff */
.L_x_523:
[----:B------:R-:W1:Y:S01]  /*15bf0*/  LDS R9, [R15+-0x2000] ;  /* 0xffe000000f097984 */ /* 0x000e620000000800 */
[----:B------:R-:W-:Y:S01]  /*15c00*/  YIELD ;  /* 0x0000000000007946 */ /* 0x000fe20003800000 */
[----:B------:R-:W-:Y:S01]  /*15c10*/  ULDC.64 UR14, c[0x0][0x118] ;  /* 0x00004600000e7ab9 */ /* 0x000fe20000000a00 */
[----:B01----:R-:W-:-:S06]  /*15c20*/  IMAD.WIDE R8, R9, 0x4, R12 ;  /* 0x0000000409087825 */ /* 0x003fcc00078e020c */
[----:B------:R-:W2:Y:S02]  /*15c30*/  LDG.E R8, [R8.64] ;  /* 0x0000000e08087981 */ /* 0x000ea4000c1e1900 */
[----:B--2---:R-:W-:Y:S02]  /*15c40*/  ISETP.GE.AND P0, PT, R8, RZ, PT ;  /* 0x000000ff0800720c */ /* 0x004fe40003f06270 */
[----:B------:R-:W-:-:S11]  /*15c50*/  LOP3.LUT R10, RZ, R8, RZ, 0x33, !PT ;  /* 0x00000008ff0a7212 */ /* 0x000fd600078e33ff */
[----:B------:R-:W-:-:S04]  /*15c60*/  @P0 LOP3.LUT R10, R8, 0x80000000, RZ, 0xfc, !PT ;  /* 0x80000000080a0812 */ /* 0x000fc800078efcff */
[----:B------:R-:W-:-:S04]  /*15c70*/  SHF.R.U32.HI R10, RZ, 0x16, R10 ;  /* 0x00000016ff0a7819 */ /* 0x000fc8000001160a */
[----:B------:R-:W-:-:S05]  /*15c80*/  LOP3.LUT R16, R10, 0x3fc, RZ, 0xc0, !PT ;  /* 0x000003fc0a107812 */ /* 0x000fca00078ec0ff */
[----:B------:R-:W-:Y:S04]  /*15c90*/  ATOMS.POPC.INC.32 RZ, [R16+URZ] ;  /* 0x0000000010ff7f8c */ /* 0x000fe8000d00003f */
[----:B0-----:R-:W0:Y:S02]  /*15ca0*/  LDS R11, [R15+-0x1000] ;  /* 0xfff000000f0b7984 */ /* 0x001e240000000800 */
[----:B0-----:R-:W-:-:S06]  /*15cb0*/  IMAD.WIDE R10, R11, 0x4, R12 ;  /* 0x000000040b0a7825 */ /* 0x001fcc00078e020c */
[----:B------:R-:W2:Y:S02]  /*15cc0*/  LDG.E R10, [R10.64] ;  /* 0x0000000e0a0a7981 */ /* 0x000ea4000c1e1900 */
[----:B--2---:R-:W-:Y:S02]  /*15cd0*/  ISETP.GE.AND P0, PT, R10, RZ, PT ;  /* 0x000000ff0a00720c */ /* 0x004fe40003f06270 */
[----:B------:R-:W-:-:S11]  /*15ce0*/  LOP3.LUT R8, RZ, R10, RZ, 0x33, !PT ;  /* 0x0000000aff087212 */ /* 0x000fd600078e33ff */
[----:B------:R-:W-:-:S04]  /*15cf0*/  @P0 LOP3.LUT R8, R10, 0x80000000, RZ, 0xfc, !PT ;  /* 0x800000000a080812 */ /* 0x000fc800078efcff */
[----:B------:R-:W-:-:S04]  /*15d00*/  SHF.R.U32.HI R8, RZ, 0x16, R8 ;  /* 0x00000016ff087819 */ /* 0x000fc80000011608 */
[----:B------:R-:W-:-:S05]  /*15d10*/  LOP3.LUT R17, R8, 0x3fc, RZ, 0xc0, !PT ;  /* 0x000003fc08117812 */ /* 0x000fca00078ec0ff */
[----:B------:R-:W-:Y:S04]  /*15d20*/  ATOMS.POPC.INC.32 RZ, [R17+URZ] ;  /* 0x0000000011ff7f8c */ /* 0x000fe8000d00003f */
[----:B------:R-:W0:Y:S02]  /*15d30*/  LDS R9, [R15] ;  /* 0x000000000f097984 */ /* 0x000e240000000800 */
        /* <DEDUP_REMOVED lines=8> */
[----:B------:R-:W0:Y:S02]  /*15dc0*/  LDS R11, [R15+0x1000] ;  /* 0x001000000f0b7984 */ /* 0x000e240000000800 */
[----:B0-----:R-:W-:-:S06]  /*15dd0*/  IMAD.WIDE R10, R11, 0x4, R12 ;  /* 0x000000040b0a7825 */ /* 0x001fcc00078e020c */
[----:B------:R-:W2:Y:S01]  /*15de0*/  LDG.E R10, [R10.64] ;  /* 0x0000000e0a0a7981 */ /* 0x000ea2000c1e1900 */
[----:B------:R-:W-:Y:S02]  /*15df0*/  IADD3 R14, R14, 0x1000, RZ ;  /* 0x000010000e0e7810 */ /* 0x000fe40007ffe0ff */
[----:B------:R-:W-:Y:S02]  /*15e00*/  IADD3 R15, R15, 0x4000, RZ ;  /* 0x000040000f0f7810 */ /* 0x000fe40007ffe0ff */
[----:B--2---:R-:W-:Y:S02]  /*15e10*/  ISETP.GE.AND P0, PT, R10, RZ, PT ;  /* 0x000000ff0a00720c */ /* 0x004fe40003f06270 */
[----:B------:R-:W-:-:S11]  /*15e20*/  LOP3.LUT R8, RZ, R10, RZ, 0x33, !PT ;  /* 0x0000000aff087212 */ /* 0x000fd600078e33ff */
[----:B------:R-:W-:Y:S02]  /*15e30*/  @P0 LOP3.LUT R8, R10, 0x80000000, RZ, 0xfc, !PT ;  /* 0x800000000a080812 */ /* 0x000fe400078efcff */
[----:B------:R-:W-:Y:S02]  /*15e40*/  ISETP.GE.AND P0, PT, R14, R3, PT ;  /* 0x000000030e00720c */ /* 0x000fe40003f06270 */
[----:B------:R-:W-:-:S04]  /*15e50*/  SHF.R.U32.HI R8, RZ, 0x16, R8 ;  /* 0x00000016ff087819 */ /* 0x000fc80000011608 */
[----:B------:R-:W-:-:S05]  /*15e60*/  LOP3.LUT R8, R8, 0x3fc, RZ, 0xc0, !PT ;  /* 0x000003fc08087812 */ /* 0x000fca00078ec0ff */
[----:B------:R0:W-:Y:S02]  /*15e70*/  ATOMS.POPC.INC.32 RZ, [R8+URZ] ;  /* 0x0000000008ff7f8c */ /* 0x0001e4000d00003f */
[----:B------:R-:W-:Y:S05]  /*15e80*/  @!P0 BRA `(.L_x_523) ;  /* 0xfffffd6000008947 */ /* 0x000fea000383ffff */
.L_x_519:
[----:B------:R-:W-:Y:S02]  /*15e90*/  WARPSYNC 0xffffffff ;  /* 0xffffffff00007948 */ /* 0x000fe40003800000 */
[----:B------:R-:W-:Y:S01]  /*15ea0*/  BAR.SYNC.DEFER_BLOCKING 0x0 ;  /* 0x0000000000007b1d */ /* 0x000fe20000010000 */
[----:B------:R-:W-:-:S05]  /*15eb0*/  ISETP.GT.AND P0, PT, R2, 0xff, PT ;  /* 0x000000ff0200780c */ /* 0x000fca0003f04270 */
[----:B------:R-:W-:Y:S01]  /*15ec0*/  BSSY B2, `(.L_x_524) ;  /* 0x0000008000027945 */ /* 0x000fe20003800000 */
[----:B------:R-:W1:Y:S07]  /*15ed0*/  LDS R9, [0x7ff0] ;  /* 0x007ff000ff097984 */ /* 0x000e6e0000000800 */
[----:B------:R-:W-:Y:S05]  /*15ee0*/  @P0 BRA `(.L_x_525) ;  /* 0x0000005000000947 */ /* 0x000fea0003800000 */
[----:B------:R-:W-:Y:S01]  /*15ef0*/  ISETP.NE.AND P1, PT, R2, 0xff, PT ;  /* 0x000000ff0200780c */ /* 0x000fe20003f25270 */
[----:B------:R-:W-:-:S12]  /*15f00*/  LDS R3, [R2.X4] ;  /* 0x0000000002037984 */ /* 0x000fd80000004800 */
[----:B0-----:R-:W0:Y:S02]  /*15f10*/  @P1 LDS R8, [R2.X4+0x4] ;  /* 0x0000040002081984 */ /* 0x001e240000004800 */
[----:B0-----:R-:W-:-:S05]  /*15f20*/  @P1 IMAD.IADD R3, R3, 0x1, R8 ;  /* 0x0000000103031824 */ /* 0x001fca00078e0208 */
[----:B------:R0:W-:Y:S02]  /*15f30*/  STS [R2.X4+0x600], R3 ;  /* 0x0006000302007388 */ /* 0x0001e40000004800 */
.L_x_525:
[----:B------:R-:W-:Y:S05]  /*15f40*/  BSYNC B2 ;  /* 0x0000000000027941 */ /* 0x000fea0003800000 */
.L_x_524:
        /* <DEDUP_REMOVED lines=8> */
.L_x_527:
[----:B------:R-:W-:Y:S05]  /*15fd0*/  BSYNC B2 ;  /* 0x0000000000027941 */ /* 0x000fea0003800000 */
.L_x_526:
        /* <DEDUP_REMOVED lines=8> */
.L_x_529:
[----:B------:R-:W-:Y:S05]  /*16060*/  BSYNC B2 ;  /* 0x0000000000027941 */ /* 0x000fea0003800000 */
.L_x_528:
        /* <DEDUP_REMOVED lines=8> */
.L_x_531:
[----:B------:R-:W-:Y:S05]  /*160f0*/  BSYNC B2 ;  /* 0x0000000000027941 */ /* 0x000fea0003800000 */
.L_x_530:
        /* <DEDUP_REMOVED lines=8> */
.L_x_533:
[----:B------:R-:W-:Y:S05]  /*16180*/  BSYNC B2 ;  /* 0x0000000000027941 */ /* 0x000fea0003800000 */
.L_x_532:
        /* <DEDUP_REMOVED lines=8> */
.L_x_535:
[----:B------:R-:W-:Y:S05]  /*16210*/  BSYNC B2 ;  /* 0x0000000000027941 */ /* 0x000fea0003800000 */
.L_x_534:
        /* <DEDUP_REMOVED lines=8> */
.L_x_537:
[----:B------:R-:W-:Y:S05]  /*162a0*/  BSYNC B2 ;  /* 0x0000000000027941 */ /* 0x000fea0003800000 */
.L_x_536:
        /* <DEDUP_REMOVED lines=8> */
.L_x_539:
[----:B------:R-:W-:Y:S05]  /*16330*/  BSYNC B2 ;  /* 0x0000000000027941 */ /* 0x000fea0003800000 */
.L_x_538:
[----:B------:R-:W-:Y:S06]  /*16340*/  BAR.SYNC.DEFER_BLOCKING 0x0 ;  /* 0x0000000000007b1d */ /* 0x000fec0000010000 */
[----:B------:R-:W-:Y:S01]  /*16350*/  BSSY B2, `(.L_x_540) ;  /* 0x000000c000027945 */ /* 0x000fe20003800000 */
[----:B------:R-:W-:Y:S05]  /*16360*/  @P0 BRA `(.L_x_541) ;  /* 0x000000a000000947 */ /* 0x000fea0003800000 */
[----:B0-----:R-:W0:Y:S02]  /*16370*/  LDS R3, [R2.X4] ;  /* 0x0000000002037984 */ /* 0x001e240000004800 */
[----:B0-----:R-:W-:-:S13]  /*16380*/  ISETP.GT.AND P1, PT, R3, R18, PT ;  /* 0x000000120300720c */ /* 0x001fda0003f24270 */
[----:B------:R-:W-:Y:S05]  /*16390*/  @!P1 BRA `(.L_x_541) ;  /* 0x0000007000009947 */ /* 0x000fea0003800000 */
[----:B------:R-:W0:Y:S02]  /*163a0*/  LDS R3, [R2.X4+0x4] ;  /* 0x0000040002037984 */ /* 0x000e240000004800 */
[----:B0-----:R-:W-:-:S13]  /*163b0*/  ISETP.GT.AND P1, PT, R3, R18, PT ;  /* 0x000000120300720c */ /* 0x001fda0003f24270 */
[----:B------:R-:W-:Y:S04]  /*163c0*/  @!P1 STS [0x7fe8], R2 ;  /* 0x007fe802ff009388 */ /* 0x000fe80000000800 */
[----:B------:R-:W-:Y:S04]  /*163d0*/  @!P1 STS [0x7ff4], RZ ;  /* 0x007ff4ffff009388 */ /* 0x000fe80000000800 */
[----:B------:R-:W0:Y:S02]  /*163e0*/  @!P1 LDS R3, [R2.X4+0x4] ;  /* 0x0000040002039984 */ /* 0x000e240000004800 */
[----:B0-----:R-:W-:-:S05]  /*163f0*/  @!P1 IMAD.IADD R3, R18, 0x1, -R3 ;  /* 0x0000000112039824 */ /* 0x001fca00078e0a03 */
[----:B------:R0:W-:Y:S02]  /*16400*/  @!P1 STS [0x7fec], R3 ;  /* 0x007fec03ff009388 */ /* 0x0001e40000000800 */
.L_x_541:
[----:B------:R-:W-:Y:S05]  /*16410*/  BSYNC B2 ;  /* 0x0000000000027941 */ /* 0x000fea0003800000 */
.L_x_540:
[----:B------:R-:W-:Y:S01]  /*16420*/  BAR.SYNC.DEFER_BLOCKING 0x0 ;  /* 0x0000000000007b1d */ /* 0x000fe20000010000 */
[----:B------:R-:W-:Y:S01]  /*16430*/  SHF.R.S32.HI R20, RZ, 0x1f, R2 ;  /* 0x0000001fff147819 */ /* 0x000fe20000011402 */
[----:B------:R-:W-:Y:S01]  /*16440*/  IMAD.MOV.U32 R14, RZ, RZ, RZ ;  /* 0x000000ffff0e7224 */ /* 0x000fe200078e00ff */
[----:B------:R-:W-:Y:S02]  /*16450*/  IADD3 R19, -R2, -0x2, RZ ;  /* 0xfffffffe02137810 */ /* 0x000fe40007ffe1ff */
[----:B01----:R-:W-:Y:S01]  /*16460*/  IMNMX R8, R9, 0xe7c, PT ;  /* 0x00000e7c09087817 */ /* 0x003fe20003800200 */
[----:B------:R-:W-:Y:S01]  /*16470*/  UMOV UR4, 0x18 ;  /* 0x0000001800047882 */ /* 0x000fe20000000000 */
[----:B------:R-:W0:Y:S04]  /*16480*/  LDS R3, [0x7fe8] ;  /* 0x007fe800ff037984 */ /* 0x000e280000000800 */
[----:B0-----:R-:W0:Y:S02]  /*16490*/  LDS R11, [R3.X4+0x4] ;  /* 0x00000400030b7984 */ /* 0x001e240000004800 */
[----:B0-----:R-:W-:-:S05]  /*164a0*/  IMAD.IADD R18, R18, 0x1, -R11 ;  /* 0x0000000112127824 */ /* 0x001fca00078e0a0b */
[----:B------:R-:W-:-:S13]  /*164b0*/  ISETP.NE.AND P1, PT, R18, RZ, PT ;  /* 0x000000ff1200720c */ /* 0x000fda0003f25270 */
[----:B------:R-:W-:Y:S05]  /*164c0*/  @!P1 BRA `(.L_x_542) ;  /* 0x00006ea000009947 */ /* 0x000fea0003800000 */
[----:B------:R-:W-:Y:S01]  /*164d0*/  BAR.SYNC.DEFER_BLOCKING 0x0 ;  /* 0x0000000000007b1d */ /* 0x000fe20000010000 */
[C---:B------:R-:W-:Y:S02]  /*164e0*/  ISETP.GT.AND P1, PT, R2.reuse, 0x100, PT ;  /* 0x000001000200780c */ /* 0x040fe40003f24270 */
[----:B------:R-:W-:-:S11]  /*164f0*/  ISETP.GE.AND P2, PT, R2, R8, PT ;  /* 0x000000080200720c */ /* 0x000fd60003f46270 */
[----:B------:R0:W-:Y:S04]  /*16500*/  @!P1 STS [R2.X4], RZ ;  /* 0x000000ff02009388 */ /* 0x0001e80000004800 */
[----:B------:R-:W-:Y:S06]  /*16510*/  BAR.SYNC.DEFER_BLOCKING 0x0 ;  /* 0x0000000000007b1d */ /* 0x000fec0000010000 */
[----:B------:R-:W-:Y:S05]  /*16520*/  @P2 BRA `(.L_x_543) ;  /* 0x000015a000002947 */ /* 0x000fea0003800000 */
[----:B0-----:R-:W-:Y:S01]  /*16530*/  LOP3.LUT R9, RZ, R9, RZ, 0x33, !PT ;  /* 0x00000009ff097212 */ /* 0x001fe200078e33ff */
[----:B------:R-:W-:Y:S03]  /*16540*/  BSSY B2, `(.L_x_544) ;  /* 0x0000098000027945 */ /* 0x000fe60003800000 */
[----:B------:R-:W-:Y:S01]  /*16550*/  IMNMX R14, R9, -0xe7d, !PT ;  /* 0xfffff183090e7817 */ /* 0x000fe20007800200 */
[----:B------:R-:W-:-:S04]  /*16560*/  IMAD.MOV.U32 R9, RZ, RZ, R2 ;  /* 0x000000ffff097224 */ /* 0x000fc800078e0002 */
[----:B------:R-:W-:-:S05]  /*16570*/  IMAD.IADD R14, R19, 0x1, -R14 ;  /* 0x00000001130e7824 */ /* 0x000fca00078e0a0e */
        /* <DEDUP_REMOVED lines=34> */
.L_x_547:
        /* <DEDUP_REMOVED lines=14> */
.L_x_548:
[----:B------:R-:W-:Y:S05]  /*16880*/  BSYNC B3 ;  /* 0x0000000000037941 */ /* 0x000fea0003800000 */
.L_x_546:
        /* <DEDUP_REMOVED lines=34> */
.L_x_550:
        /* <DEDUP_REMOVED lines=14> */
.L_x_551:
[----:B------:R-:W-:Y:S05]  /*16b90*/  BSYNC B3 ;  /* 0x0000000000037941 */ /* 0x000fea0003800000 */
.L_x_549:
        /* <DEDUP_REMOVED lines=34> */
.L_x_553:
        /* <DEDUP_REMOVED lines=14> */
.L_x_554:
[----:B------:R-:W-:Y:S05]  /*16ea0*/  BSYNC B3 ;  /* 0x0000000000037941 */ /* 0x000fea0003800000 */
.L_x_552:
[----:B0-----:R-:W-:Y:S02]  /*16eb0*/  IADD3 R9, R2, 0xc00, RZ ;  /* 0x00000c0002097810 */ /* 0x001fe40007ffe0ff */
.L_x_545:
[----:B------:R-:W-:Y:S05]  /*16ec0*/  BSYNC B2 ;  /* 0x0000000000027941 */ /* 0x000fea0003800000 */
.L_x_544:
[----:B------:R-:W-:-:S13]  /*16ed0*/  ISETP.GE.U32.AND P2, PT, R14, 0xc00, PT ;  /* 0x00000c000e00780c */ /* 0x000fda0003f46070 */
[----:B------:R-:W-:Y:S05]  /*16ee0*/  @!P2 BRA `(.L_x_543) ;  /* 0x00000be00000a947 */ /* 0x000fea0003800000 */
[----:B------:R-:W-:-:S05]  /*16ef0*/  LEA R10, R9, 0xc00, 0x2 ;  /* 0x00000c00090a7811 */ /* 0x000fca00078e10ff */
.L_x_567:
        /* <DEDUP_REMOVED lines=34> */
.L_x_556:
        /* <DEDUP_REMOVED lines=14> */
.L_x_557:
[----:B------:R-:W-:Y:S05]  /*17200*/  BSYNC B2 ;  /* 0x0000000000027941 */ /* 0x000fea0003800000 */
.L_x_555:
        /* <DEDUP_REMOVED lines=31> */
.L_x_559:
        /* <DEDUP_REMOVED lines=14> */
.L_x_560:
[----:B------:R-:W-:Y:S05]  /*174e0*/  BSYNC B2 ;  /* 0x0000000000027941 */ /* 0x000fea0003800000 */
.L_x_558:
        /* <DEDUP_REMOVED lines=31> */
.L_x_562:
        /* <DEDUP_REMOVED lines=14> */
.L_x_563:
[----:B------:R-:W-:Y:S05]  /*177c0*/  BSYNC B2 ;  /* 0x0000000000027941 */ /* 0x000fea0003800000 */
.L_x_561:
        /* <DEDUP_REMOVED lines=31> */
.L_x_565:
        /* <DEDUP_REMOVED lines=14> */
.L_x_566:
[----:B------:R-:W-:Y:S05]  /*17aa0*/  BSYNC B2 ;  /* 0x0000000000027941 */ /* 0x000fea0003800000 */
.L_x_564:
[----:B------:R-:W-:Y:S01]  /*17ab0*/  IADD3 R10, R10, 0x4000, RZ ;  /* 0x000040000a0a7810 */ /* 0x000fe20007ffe0ff */
[----:B------:R-:W-:Y:S05]  /*17ac0*/  @!P2 BRA `(.L_x_567) ;  /* 0xfffff4300000a947 */ /* 0x000fea000383ffff */
.L_x_543:
        /* <DEDUP_REMOVED lines=10> */
.L_x_569:
[----:B------:R-:W-:Y:S05]  /*17b70*/  BSYNC B2 ;  /* 0x0000000000027941 */ /* 0x000fea0003800000 */
.L_x_568:
        /* <DEDUP_REMOVED lines=8> */
.L_x_571:
[----:B------:R-:W-:Y:S05]  /*17c00*/  BSYNC B2 ;  /* 0x0000000000027941 */ /* 0x000fea0003800000 */
.L_x_570:
        /* <DEDUP_REMOVED lines=8> */
.L_x_573:
[----:B------:R-:W-:Y:S05]  /*17c90*/  BSYNC B2 ;  /* 0x0000000000027941 */ /* 0x000fea0003800000 */
.L_x_572:
        /* <DEDUP_REMOVED lines=8> */
.L_x_575:
[----:B------:R-:W-:Y:S05]  /*17d20*/  BSYNC B2 ;  /* 0x0000000000027941 */ /* 0x000fea0003800000 */
.L_x_574:
        /* <DEDUP_REMOVED lines=8> */
.L_x_577:
[----:B------:R-:W-:Y:S05]  /*17db0*/  BSYNC B2 ;  /* 0x0000000000027941 */ /* 0x000fea0003800000 */
.L_x_576:
        /* <DEDUP_REMOVED lines=8> */
.L_x_579:
[----:B------:R-:W-:Y:S05]  /*17e40*/  BSYNC B2 ;  /* 0x0000000000027941 */ /* 0x000fea0003800000 */
.L_x_578:
        /* <DEDUP_REMOVED lines=8> */
.L_x_581:
[----:B------:R-:W-:Y:S05]  /*17ed0*/  BSYNC B2 ;  /* 0x0000000000027941 */ /* 0x000fea0003800000 */
.L_x_580:
        /* <DEDUP_REMOVED lines=8> */
.L_x_583:
[----:B------:R-:W-:Y:S05]  /*17f60*/  BSYNC B2 ;  /* 0x0000000000027941 */ /* 0x000fea0003800000 */
.L_x_582:
        /* <DEDUP_REMOVED lines=13> */
.L_x_585:
[----:B------:R-:W-:Y:S05]  /*18040*/  BSYNC B2 ;  /* 0x0000000000027941 */ /* 0x000fea0003800000 */
.L_x_584:
[----:B------:R-:W-:Y:S01]  /*18050*/  BAR.SYNC.DEFER_BLOCKING 0x0 ;  /* 0x0000000000007b1d */ /* 0x000fe20000010000 */
[----:B------:R-:W-:Y:S01]  /*18060*/  IMAD.MOV.U32 R14, RZ, RZ, 0x1 ;  /* 0x00000001ff0e7424 */ /* 0x000fe200078e00ff */
[----:B0-----:R-:W-:-:S04]  /*18070*/  IMNMX R8, R9, 0xe7c, PT ;  /* 0x00000e7c09087817 */ /* 0x001fc80003800200 */
[----:B------:R-:W-:Y:S01]  /*18080*/  UMOV UR4, 0x10 ;  /* 0x0000001000047882 */ /* 0x000fe20000000000 */
[----:B-1----:R-:W0:Y:S04]  /*18090*/  LDS R3, [0x7fe8] ;  /* 0x007fe800ff037984 */ /* 0x002e280000000800 */
[----:B0-----:R-:W0:Y:S02]  /*180a0*/  LDS R11, [R3.X4+0x4] ;  /* 0x00000400030b7984 */ /* 0x001e240000004800 */
[----:B0-----:R-:W-:-:S05]  /*180b0*/  IMAD.IADD R18, R18, 0x1, -R11 ;  /* 0x0000000112127824 */ /* 0x001fca00078e0a0b */
[----:B------:R-:W-:-:S13]  /*180c0*/  ISETP.NE.AND P2, PT, R18, RZ, PT ;  /* 0x000000ff1200720c */ /* 0x000fda0003f45270 */
[----:B------:R-:W-:Y:S05]  /*180d0*/  @!P2 BRA `(.L_x_542) ;  /* 0x000052900000a947 */ /* 0x000fea0003800000 */
[----:B------:R-:W-:Y:S01]  /*180e0*/  BAR.SYNC.DEFER_BLOCKING 0x0 ;  /* 0x0000000000007b1d */ /* 0x000fe20000010000 */
[C---:B------:R-:W-:Y:S02]  /*180f0*/  ISETP.GE.AND P3, PT, R2.reuse, R8, PT ;  /* 0x000000080200720c */ /* 0x040fe40003f66270 */
[----:B------:R-:W-:-:S04]  /*18100*/  LEA R10, P2, R2, c[0x0][0x18], 0x2 ;  /* 0x00000600020a7a11 */ /* 0x000fc800078410ff */
[----:B------:R-:W-:Y:S01]  /*18110*/  LEA.HI.X R11, R2, c[0x0][0x1c], R20, 0x2, P2 ;  /* 0x00000700020b7a11 */ /* 0x000fe200010f1414 */
        /* <DEDUP_REMOVED lines=11> */
[----:B------:R-:W-:Y:S02]  /*181d0*/  ULDC.64 UR14, c[0x0][0x118] ;  /* 0x00004600000e7ab9 */ /* 0x000fe40000000a00 */
[----:B------:R-:W2:Y:S02]  /*181e0*/  LD.E R9, [R10.64+0x45f0] ;  /* 0x0045f00e0a097980 */ /* 0x000ea4000c101900 */
[----:B--2---:R-:W-:-:S06]  /*181f0*/  IMAD.WIDE R16, R9, 0x4, R12 ;  /* 0x0000000409107825 */ /* 0x004fcc00078e020c */
        /* <DEDUP_REMOVED lines=24> */
[----:B------:R-:W-:Y:S01]  /*18380*/  IMAD.MOV.U32 R17, RZ, RZ, 0x4 ;  /* 0x00000004ff117424 */ /* 0x000fe200078e00ff */
[----:B------:R-:W-:Y:S01]  /*18390*/  SHF.R.U32.HI R21, RZ, 0x6, R21 ;  /* 0x00000006ff157819 */ /* 0x000fe20000011615 */
[----:B------:R-:W-:Y:S02]  /*183a0*/  ULDC.64 UR14, c[0x0][0x118] ;  /* 0x00004600000e7ab9 */ /* 0x000fe40000000a00 */
[----:B------:R-:W-:Y:S01]  /*183b0*/  IMAD.WIDE R16, R16, R17, c[0x0][0x18] ;  /* 0x0000060010107625 */ /* 0x000fe200078e0211 */
[----:B------:R-:W-:-:S04]  /*183c0*/  LOP3.LUT R21, R21, 0x3fc, RZ, 0xc0, !PT ;  /* 0x000003fc15157812 */ /* 0x000fc800078ec0ff */
[----:B------:R0:W-:Y:S04]  /*183d0*/  ST.E [R16.64+0xc00], R9 ;  /* 0x000c000910007985 */ /* 0x0001e8000c10190e */
[----:B------:R0:W-:Y:S01]  /*183e0*/  ATOMS.POPC.INC.32 RZ, [R21+URZ] ;  /* 0x0000000015ff7f8c */ /* 0x0001e2000d00003f */
[----:B------:R-:W-:Y:S05]  /*183f0*/  BRA `(.L_x_591) ;  /* 0x000000e000007947 */ /* 0x000fea0003800000 */
.L_x_590:
        /* <DEDUP_REMOVED lines=14> */
.L_x_591:
[----:B------:R-:W-:Y:S05]  /*184e0*/  BSYNC B3 ;  /* 0x0000000000037941 */ /* 0x000fea0003800000 */
.L_x_589:
[----:B------:R-:W-:Y:S02]  /*184f0*/  ISETP.NE.AND P2, PT, R14, 0x1, PT ;  /* 0x000000010e00780c */ /* 0x000fe40003f45270 */
[----:B0-----:R-:W-:-:S11]  /*18500*/  IADD3 R9, R2, 0x400, RZ ;  /* 0x0000040002097810 */ /* 0x001fd60007ffe0ff */
        /* <DEDUP_REMOVED lines=36> */
.L_x_593:
        /* <DEDUP_REMOVED lines=14> */
.L_x_594:
[----:B------:R-:W-:Y:S05]  /*18830*/  BSYNC B3 ;  /* 0x0000000000037941 */ /* 0x000fea0003800000 */
.L_x_592:
        /* <DEDUP_REMOVED lines=38> */
.L_x_596:
        /* <DEDUP_REMOVED lines=14> */
.L_x_597:
[----:B------:R-:W-:Y:S05]  /*18b80*/  BSYNC B3 ;  /* 0x0000000000037941 */ /* 0x000fea0003800000 */
.L_x_595:
[----:B0-----:R-:W-:Y:S02]  /*18b90*/  IADD3 R9, R2, 0xc00, RZ ;  /* 0x00000c0002097810 */ /* 0x001fe40007ffe0ff */
.L_x_588:
[----:B------:R-:W-:Y:S05]  /*18ba0*/  BSYNC B2 ;  /* 0x0000000000027941 */ /* 0x000fea0003800000 */
.L_x_587:
[----:B------:R-:W-:-:S13]  /*18bb0*/  ISETP.GE.U32.AND P2, PT, R15, 0xc00, PT ;  /* 0x00000c000f00780c */ /* 0x000fda0003f46070 */
[----:B------:R-:W-:Y:S05]  /*18bc0*/  @!P2 BRA `(.L_x_586) ;  /* 0x00000d200000a947 */ /* 0x000fea0003800000 */
[----:B------:R-:W-:-:S04]  /*18bd0*/  IMAD.MOV.U32 R14, RZ, RZ, 0x4 ;  /* 0x00000004ff0e7424 */ /* 0x000fc800078e00ff */
[----:B------:R-:W-:-:S05]  /*18be0*/  IMAD.WIDE R14, R9, R14, c[0x0][0x18] ;  /* 0x00000600090e7625 */ /* 0x000fca00078e020e */
[----:B------:R-:W-:-:S05]  /*18bf0*/  IADD3 R14, P2, R14, 0x45f0, RZ ;  /* 0x000045f00e0e7810 */ /* 0x000fca0007f5e0ff */
[----:B------:R-:W-:Y:S02]  /*18c00*/  IMAD.X R15, RZ, RZ, R15, P2 ;  /* 0x000000ffff0f7224 */ /* 0x000fe400010e060f */
.L_x_610:
[----:B------:R-:W-:Y:S01]  /*18c10*/  YIELD ;  /* 0x0000000000007946 */ /* 0x000fe20003800000 */
[----:B------:R-:W-:Y:S02]  /*18c20*/  ULDC.64 UR14, c[0x0][0x118] ;  /* 0x00004600000e7ab9 */ /* 0x000fe40000000a00 */
[----:B0-----:R-:W2:Y:S02]  /*18c30*/  LD.E R21, [R14.64] ;  /* 0x0000000e0e157980 */ /* 0x001ea4000c101900 */
[----:B--2---:R-:W-:-:S06]  /*18c40*/  IMAD.WIDE R16, R21, 0x4, R12 ;  /* 0x0000000415107825 */ /* 0x004fcc00078e020c */
        /* <DEDUP_REMOVED lines=34> */
.L_x_599:
        /* <DEDUP_REMOVED lines=14> */
.L_x_600:
[----:B------:R-:W-:Y:S05]  /*18f50*/  BSYNC B2 ;  /* 0x0000000000027941 */ /* 0x000fea0003800000 */
.L_x_598:
[----:B------:R-:W-:Y:S02]  /*18f60*/  ULDC.64 UR14, c[0x0][0x118] ;  /* 0x00004600000e7ab9 */ /* 0x000fe40000000a00 */
[----:B0-----:R-:W2:Y:S02]  /*18f70*/  LD.E R21, [R14.64+0x1000] ;  /* 0x0010000e0e157980 */ /* 0x001ea4000c101900 */
        /* <DEDUP_REMOVED lines=33> */
.L_x_602:
        /* <DEDUP_REMOVED lines=14> */
.L_x_603:
[----:B------:R-:W-:Y:S05]  /*19270*/  BSYNC B2 ;  /* 0x0000000000027941 */ /* 0x000fea0003800000 */
.L_x_601:
        /* <DEDUP_REMOVED lines=35> */
.L_x_605:
        /* <DEDUP_REMOVED lines=14> */
.L_x_606:
[----:B------:R-:W-:Y:S05]  /*19590*/  BSYNC B2 ;  /* 0x0000000000027941 */ /* 0x000fea0003800000 */
.L_x_604:
        /* <DEDUP_REMOVED lines=35> */
.L_x_608:
        /* <DEDUP_REMOVED lines=14> */
.L_x_609:
[----:B------:R-:W-:Y:S05]  /*198b0*/  BSYNC B2 ;  /* 0x0000000000027941 */ /* 0x000fea0003800000 */
.L_x_607:
[----:B------:R-:W-:-:S05]  /*198c0*/  IADD3 R14, P3, R14, 0x4000, RZ ;  /* 0x000040000e0e7810 */ /* 0x000fca0007f7e0ff */
[----:B------:R-:W-:Y:S01]  /*198d0*/  IMAD.X R15, RZ, RZ, R15, P3 ;  /* 0x000000ffff0f7224 */ /* 0x000fe200018e060f */
[----:B------:R-:W-:Y:S05]  /*198e0*/  @!P2 BRA `(.L_x_610) ;  /* 0xfffff3200000a947 */ /* 0x000fea000383ffff */
.L_x_586:
        /* <DEDUP_REMOVED lines=10> */
.L_x_612:
[----:B------:R-:W-:Y:S05]  /*19990*/  BSYNC B2 ;  /* 0x0000000000027941 */ /* 0x000fea0003800000 */
.L_x_611:
        /* <DEDUP_REMOVED lines=8> */
.L_x_614:
[----:B------:R-:W-:Y:S05]  /*19a20*/  BSYNC B2 ;  /* 0x0000000000027941 */ /* 0x000fea0003800000 */
.L_x_613:
        /* <DEDUP_REMOVED lines=8> */
.L_x_616:
[----:B------:R-:W-:Y:S05]  /*19ab0*/  BSYNC B2 ;  /* 0x0000000000027941 */ /* 0x000fea0003800000 */
.L_x_615:
        /* <DEDUP_REMOVED lines=8> */
.L_x_618:
[----:B------:R-:W-:Y:S05]  /*19b40*/  BSYNC B2 ;  /* 0x0000000000027941 */ /* 0x000fea0003800000 */
.L_x_617:
        /* <DEDUP_REMOVED lines=8> */
.L_x_620:
[----:B------:R-:W-:Y:S05]  /*19bd0*/  BSYNC B2 ;  /* 0x0000000000027941 */ /* 0x000fea0003800000 */
.L_x_619:
        /* <DEDUP_REMOVED lines=8> */
.L_x_622:
[----:B------:R-:W-:Y:S05]  /*19c60*/  BSYNC B2 ;  /* 0x0000000000027941 */ /* 0x000fea0003800000 */
.L_x_621:
        /* <DEDUP_REMOVED lines=8> */
.L_x_624:
[----:B------:R-:W-:Y:S05]  /*19cf0*/  BSYNC B2 ;  /* 0x0000000000027941 */ /* 0x000fea0003800000 */
.L_x_623:
        /* <DEDUP_REMOVED lines=8> */
.L_x_626:
[----:B------:R-:W-:Y:S05]  /*19d80*/  BSYNC B2 ;  /* 0x0000000000027941 */ /* 0x000fea0003800000 */
.L_x_625:
        /* <DEDUP_REMOVED lines=13> */
.L_x_628:
[----:B------:R-:W-:Y:S05]  /*19e60*/  BSYNC B2 ;  /* 0x0000000000027941 */ /* 0x000fea0003800000 */
.L_x_627:
[----:B------:R-:W-:Y:S01]  /*19e70*/  BAR.SYNC.DEFER_BLOCKING 0x0 ;  /* 0x0000000000007b1d */ /* 0x000fe20000010000 */
[----:B------:R-:W-:Y:S01]  /*19e80*/  IMAD.MOV.U32 R14, RZ, RZ, RZ ;  /* 0x000000ffff0e7224 */ /* 0x000fe200078e00ff */
        /* <DEDUP_REMOVED lines=48> */
[----:B------:R-:W-:Y:S01]  /*1a190*/  ULDC.64 UR14, c[0x0][0x118] ;  /* 0x00004600000e7ab9 */ /* 0x000fe20000000a00 */
[----:B------:R-:W-:Y:S02]  /*1a1a0*/  IMAD.SHL.U32 R21, R21, 0x4, RZ ;  /* 0x0000000415157824 */ /* 0x000fe400078e00ff */
[----:B------:R-:W-:-:S03]  /*1a1b0*/  IMAD.WIDE R16, R16, R17, c[0x0][0x18] ;  /* 0x0000060010107625 */ /* 0x000fc600078e0211 */
[----:B------:R-:W-:Y:S02]  /*1a1c0*/  LOP3.LUT R21, R21, 0x3fc, RZ, 0xc0, !PT ;  /* 0x000003fc15157812 */ /* 0x000fe400078ec0ff */
[----:B------:R0:W-:Y:S04]  /*1a1d0*/  ST.E [R16.64+0x45f0], R9 ;  /* 0x0045f00910007985 */ /* 0x0001e8000c10190e */
[----:B------:R0:W-:Y:S01]  /*1a1e0*/  ATOMS.POPC.INC.32 RZ, [R21+URZ] ;  /* 0x0000000015ff7f8c */ /* 0x0001e2000d00003f */
[----:B------:R-:W-:Y:S05]  /*1a1f0*/  BRA `(.L_x_634) ;  /* 0x000000e000007947 */ /* 0x000fea0003800000 */
.L_x_633:
        /* <DEDUP_REMOVED lines=14> */
.L_x_634:
[----:B------:R-:W-:Y:S05]  /*1a2e0*/  BSYNC B3 ;  /* 0x0000000000037941 */ /* 0x000fea0003800000 */
.L_x_632:
        /* <DEDUP_REMOVED lines=38> */
.L_x_636:
        /* <DEDUP_REMOVED lines=14> */
.L_x_637:
[----:B------:R-:W-:Y:S05]  /*1a630*/  BSYNC B3 ;  /* 0x0000000000037941 */ /* 0x000fea0003800000 */
.L_x_635:
        /* <DEDUP_REMOVED lines=38> */
.L_x_639:
        /* <DEDUP_REMOVED lines=14> */
.L_x_640:
[----:B------:R-:W-:Y:S05]  /*1a980*/  BSYNC B3 ;  /* 0x0000000000037941 */ /* 0x000fea0003800000 */
.L_x_638:
[----:B0-----:R-:W-:Y:S02]  /*1a990*/  IADD3 R9, R2, 0xc00, RZ ;  /* 0x00000c0002097810 */ /* 0x001fe40007ffe0ff */
.L_x_631:
[----:B------:R-:W-:Y:S05]  /*1a9a0*/  BSYNC B2 ;  /* 0x0000000000027941 */ /* 0x000fea0003800000 */
.L_x_630:
[----:B------:R-:W-:-:S13]  /*1a9b0*/  ISETP.GE.U32.AND P2, PT, R15, 0xc00, PT ;  /* 0x00000c000f00780c */ /* 0x000fda0003f46070 */
[----:B------:R-:W-:Y:S05]  /*1a9c0*/  @!P2 BRA `(.L_x_629) ;  /* 0x00000d200000a947 */ /* 0x000fea0003800000 */
[----:B------:R-:W-:-:S04]  /*1a9d0*/  IMAD.MOV.U32 R14, RZ, RZ, 0x4 ;  /* 0x00000004ff0e7424 */ /* 0x000fc800078e00ff */
[----:B------:R-:W-:-:S05]  /*1a9e0*/  IMAD.WIDE R14, R9, R14, c[0x0][0x18] ;  /* 0x00000600090e7625 */ /* 0x000fca00078e020e */
[----:B------:R-:W-:-:S05]  /*1a9f0*/  IADD3 R14, P2, R14, 0xc00, RZ ;  /* 0x00000c000e0e7810 */ /* 0x000fca0007f5e0ff */
[----:B------:R-:W-:Y:S02]  /*1aa00*/  IMAD.X R15, RZ, RZ, R15, P2 ;  /* 0x000000ffff0f7224 */ /* 0x000fe400010e060f */
.L_x_653:
        /* <DEDUP_REMOVED lines=38> */
.L_x_642:
        /* <DEDUP_REMOVED lines=14> */
.L_x_643:
[----:B------:R-:W-:Y:S05]  /*1ad50*/  BSYNC B2 ;  /* 0x0000000000027941 */ /* 0x000fea0003800000 */
.L_x_641:
        /* <DEDUP_REMOVED lines=35> */
.L_x_645:
        /* <DEDUP_REMOVED lines=14> */
.L_x_646:
[----:B------:R-:W-:Y:S05]  /*1b070*/  BSYNC B2 ;  /* 0x0000000000027941 */ /* 0x000fea0003800000 */
.L_x_644:
        /* <DEDUP_REMOVED lines=35> */
.L_x_648:
        /* <DEDUP_REMOVED lines=14> */
.L_x_649:
[----:B------:R-:W-:Y:S05]  /*1b390*/  BSYNC B2 ;  /* 0x0000000000027941 */ /* 0x000fea0003800000 */
.L_x_647:
        /* <DEDUP_REMOVED lines=35> */
.L_x_651:
        /* <DEDUP_REMOVED lines=14> */
.L_x_652:
[----:B------:R-:W-:Y:S05]  /*1b6b0*/  BSYNC B2 ;  /* 0x0000000000027941 */ /* 0x000fea0003800000 */
.L_x_650:
[----:B------:R-:W-:-:S05]  /*1b6c0*/  IADD3 R14, P3, R14, 0x4000, RZ ;  /* 0x000040000e0e7810 */ /* 0x000fca0007f7e0ff */
[----:B------:R-:W-:Y:S01]  /*1b6d0*/  IMAD.X R15, RZ, RZ, R15, P3 ;  /* 0x000000ffff0f7224 */ /* 0x000fe200018e060f */
[----:B------:R-:W-:Y:S05]  /*1b6e0*/  @!P2 BRA `(.L_x_653) ;  /* 0xfffff3200000a947 */ /* 0x000fea000383ffff */
.L_x_629:
        /* <DEDUP_REMOVED lines=10> */
.L_x_655:
[----:B------:R-:W-:Y:S05]  /*1b790*/  BSYNC B2 ;  /* 0x0000000000027941 */ /* 0x000fea0003800000 */
.L_x_654:
        /* <DEDUP_REMOVED lines=8> */
.L_x_657:
[----:B------:R-:W-:Y:S05]  /*1b820*/  BSYNC B2 ;  /* 0x0000000000027941 */ /* 0x000fea0003800000 */
.L_x_656:
        /* <DEDUP_REMOVED lines=8> */
.L_x_659:
[----:B------:R-:W-:Y:S05]  /*1b8b0*/  BSYNC B2 ;  /* 0x0000000000027941 */ /* 0x000fea0003800000 */
.L_x_658:
        /* <DEDUP_REMOVED lines=8> */
.L_x_661:
[----:B------:R-:W-:Y:S05]  /*1b940*/  BSYNC B2 ;  /* 0x0000000000027941 */ /* 0x000fea0003800000 */
.L_x_660:
        /* <DEDUP_REMOVED lines=8> */
.L_x_663:
[----:B------:R-:W-:Y:S05]  /*1b9d0*/  BSYNC B2 ;  /* 0x0000000000027941 */ /* 0x000fea0003800000 */
.L_x_662:
        /* <DEDUP_REMOVED lines=8> */
.L_x_665:
[----:B------:R-:W-:Y:S05]  /*1ba60*/  BSYNC B2 ;  /* 0x0000000000027941 */ /* 0x000fea0003800000 */
.L_x_664:
        /* <DEDUP_REMOVED lines=8> */
.L_x_667:
[----:B------:R-:W-:Y:S05]  /*1baf0*/  BSYNC B2 ;  /* 0x0000000000027941 */ /* 0x000fea0003800000 */
.L_x_666:
        /* <DEDUP_REMOVED lines=8> */
.L_x_669:
[----:B------:R-:W-:Y:S05]  /*1bb80*/  BSYNC B2 ;  /* 0x0000000000027941 */ /* 0x000fea0003800000 */
.L_x_668:
        /* <DEDUP_REMOVED lines=13> */
.L_x_671:
[----:B------:R-:W-:Y:S05]  /*1bc60*/  BSYNC B2 ;  /* 0x0000000000027941 */ /* 0x000fea0003800000 */
.L_x_670:
[----:B------:R-:W-:Y:S01]  /*1bc70*/  BAR.SYNC.DEFER_BLOCKING 0x0 ;  /* 0x0000000000007b1d */ /* 0x000fe20000010000 */
[----:B------:R-:W-:Y:S01]  /*1bc80*/  IMAD.MOV.U32 R14, RZ, RZ, 0x1 ;  /* 0x00000001ff0e7424 */ /* 0x000fe200078e00ff */
[----:B0-----:R-:W-:-:S04]  /*1bc90*/  IMNMX R8, R9, 0xe7c, PT ;  /* 0x00000e7c09087817 */ /* 0x001fc80003800200 */
[----:B------:R-:W-:Y:S01]  /*1bca0*/  UMOV UR4, URZ ;  /* 0x0000003f00047c82 */ /* 0x000fe20008000000 */
[----:B-1----:R-:W0:Y:S04]  /*1bcb0*/  LDS R3, [0x7fe8] ;  /* 0x007fe800ff037984 */ /* 0x002e280000000800 */
[----:B0-----:R-:W0:Y:S02]  /*1bcc0*/  LDS R15, [R3.X4+0x4] ;  /* 0x00000400030f7984 */ /* 0x001e240000004800 */
[----:B0-----:R-:W-:-:S13]  /*1bcd0*/  ISETP.NE.AND P0, PT, R18, R15, PT ;  /* 0x0000000f1200720c */ /* 0x001fda0003f05270 */
[----:B------:R-:W-:Y:S05]  /*1bce0*/  @!P0 BRA `(.L_x_542) ;  /* 0x0000168000008947 */ /* 0x000fea0003800000 */
[----:B------:R-:W-:Y:S01]  /*1bcf0*/  BAR.SYNC.DEFER_BLOCKING 0x0 ;  /* 0x0000000000007b1d */ /* 0x000fe20000010000 */
[----:B------:R-:W-:-:S05]  /*1bd00*/  ISETP.GE.AND P0, PT, R2, R8, PT ;  /* 0x000000080200720c */ /* 0x000fca0003f06270 */
[----:B------:R0:W-:Y:S04]  /*1bd10*/  @!P1 STS [R2.X4], RZ ;  /* 0x000000ff02009388 */ /* 0x0001e80000004800 */
[----:B------:R-:W-:Y:S06]  /*1bd20*/  BAR.SYNC.DEFER_BLOCKING 0x0 ;  /* 0x0000000000007b1d */ /* 0x000fec0000010000 */
[----:B------:R-:W-:Y:S05]  /*1bd30*/  @P0 BRA `(.L_x_672) ;  /* 0x000015e000000947 */ /* 0x000fea0003800000 */
[----:B0-----:R-:W-:Y:S01]  /*1bd40*/  LOP3.LUT R9, RZ, R9, RZ, 0x33, !PT ;  /* 0x00000009ff097212 */ /* 0x001fe200078e33ff */
[----:B------:R-:W-:Y:S01]  /*1bd50*/  BSSY B2, `(.L_x_673) ;  /* 0x0000098000027945 */ /* 0x000fe20003800000 */
[----:B------:R-:W-:-:S02]  /*1bd60*/  IMAD.MOV.U32 R15, RZ, RZ, R2 ;  /* 0x000000ffff0f7224 */ /* 0x000fc400078e0002 */
[----:B------:R-:W-:-:S05]  /*1bd70*/  IMNMX R14, R9, -0xe7d, !PT ;  /* 0xfffff183090e7817 */ /* 0x000fca0007800200 */
[----:B------:R-:W-:-:S05]  /*1bd80*/  IMAD.IADD R19, R19, 0x1, -R14 ;  /* 0x0000000113137824 */ /* 0x000fca00078e0a0e */
[----:B------:R-:W-:-:S04]  /*1bd90*/  LEA.HI R9, R19, 0x1, RZ, 0x16 ;  /* 0x0000000113097811 */ /* 0x000fc800078fb0ff */
[----:B------:R-:W-:-:S13]  /*1bda0*/  LOP3.LUT P0, R9, R9, 0x3, RZ, 0xc0, !PT ;  /* 0x0000000309097812 */ /* 0x000fda000780c0ff */
[----:B------:R-:W-:Y:S05]  /*1bdb0*/  @!P0 BRA `(.L_x_674) ;  /* 0x0000091000008947 */ /* 0x000fea0003800000 */
[----:B------:R-:W-:Y:S02]  /*1bdc0*/  ULDC.64 UR14, c[0x0][0x118] ;  /* 0x00004600000e7ab9 */ /* 0x000fe40000000a00 */
[----:B------:R-:W2:Y:S02]  /*1bdd0*/  LD.E R17, [R10.64+0x45f0] ;  /* 0x0045f00e0a117980 */ /* 0x000ea4000c101900 */
[----:B--2---:R-:W-:-:S05]  /*1bde0*/  IMAD.WIDE R14, R17, 0x4, R12 ;  /* 0x00000004110e7825 */ /* 0x004fca00078e020c */
        /* <DEDUP_REMOVED lines=16> */
[----:B-1----:R-:W-:-:S04]  /*1bef0*/  LOP3.LUT R18, R18, UR14, RZ, 0xc0, !PT ;  /* 0x0000000e12127c12 */ /* 0x002fc8000f8ec0ff */
[----:B------:R-:W0:Y:S07]  /*1bf00*/  POPC R21, R18 ;  /* 0x0000001200157309 */ /* 0x000e2e0000000000 */
        /* <DEDUP_REMOVED lines=10> */
.L_x_676:
[----:B------:R-:W0:Y:S01]  /*1bfb0*/  S2R R15, SR_LANEID ;  /* 0x00000000000f7919 */ /* 0x000e220000000000 */
[----:B------:R-:W-:Y:S02]  /*1bfc0*/  VOTEU.ANY UR14, UPT, PT ;  /* 0x00000000000e7886 */ /* 0x000fe400038e0100 */
        /* <DEDUP_REMOVED lines=12> */
.L_x_677:
[----:B------:R-:W-:Y:S05]  /*1c090*/  BSYNC B3 ;  /* 0x0000000000037941 */ /* 0x000fea0003800000 */
.L_x_675:
[----:B------:R-:W-:Y:S02]  /*1c0a0*/  ISETP.NE.AND P0, PT, R9, 0x1, PT ;  /* 0x000000010900780c */ /* 0x000fe40003f05270 */
[----:B0-----:R-:W-:-:S11]  /*1c0b0*/  IADD3 R15, R2, 0x400, RZ ;  /* 0x00000400020f7810 */ /* 0x001fd60007ffe0ff */
        /* <DEDUP_REMOVED lines=32> */
.L_x_679:
        /* <DEDUP_REMOVED lines=14> */
.L_x_680:
[----:B------:R-:W-:Y:S05]  /*1c3a0*/  BSYNC B3 ;  /* 0x0000000000037941 */ /* 0x000fea0003800000 */
.L_x_678:
        /* <DEDUP_REMOVED lines=34> */
.L_x_682:
        /* <DEDUP_REMOVED lines=14> */
.L_x_683:
[----:B------:R-:W-:Y:S05]  /*1c6b0*/  BSYNC B3 ;  /* 0x0000000000037941 */ /* 0x000fea0003800000 */
.L_x_681:
[----:B------:R-:W-:Y:S02]  /*1c6c0*/  IADD3 R15, R2, 0xc00, RZ ;  /* 0x00000c00020f7810 */ /* 0x000fe40007ffe0ff */
.L_x_674:
[----:B------:R-:W-:Y:S05]  /*1c6d0*/  BSYNC B2 ;  /* 0x0000000000027941 */ /* 0x000fea0003800000 */
.L_x_673:
[----:B------:R-:W-:-:S13]  /*1c6e0*/  ISETP.GE.U32.AND P0, PT, R19, 0xc00, PT ;  /* 0x00000c001300780c */ /* 0x000fda0003f06070 */
[----:B------:R-:W-:Y:S05]  /*1c6f0*/  @!P0 BRA `(.L_x_672) ;  /* 0x00000c2000008947 */ /* 0x000fea0003800000 */
[----:B0-----:R-:W-:-:S04]  /*1c700*/  IMAD.MOV.U32 R10, RZ, RZ, 0x4 ;  /* 0x00000004ff0a7424 */ /* 0x001fc800078e00ff */
[----:B------:R-:W-:-:S05]  /*1c710*/  IMAD.WIDE R10, R15, R10, c[0x0][0x18] ;  /* 0x000006000f0a7625 */ /* 0x000fca00078e020a */
[----:B------:R-:W-:-:S05]  /*1c720*/  IADD3 R10, P0, R10, 0x45f0, RZ ;  /* 0x000045f00a0a7810 */ /* 0x000fca0007f1e0ff */
[----:B------:R-:W-:Y:S02]  /*1c730*/  IMAD.X R11, RZ, RZ, R11, P0 ;  /* 0x000000ffff0b7224 */ /* 0x000fe400000e060b */
.L_x_696:
[----:B------:R-:W-:Y:S01]  /*1c740*/  YIELD ;  /* 0x0000000000007946 */ /* 0x000fe20003800000 */
[----:B------:R-:W-:Y:S02]  /*1c750*/  ULDC.64 UR14, c[0x0][0x118] ;  /* 0x00004600000e7ab9 */ /* 0x000fe40000000a00 */
[----:B0-----:R-:W2:Y:S02]  /*1c760*/  LD.E R9, [R10.64] ;  /* 0x0000000e0a097980 */ /* 0x001ea4000c101900 */
[----:B--2---:R-:W-:-:S05]  /*1c770*/  IMAD.WIDE R16, R9, 0x4, R12 ;  /* 0x0000000409107825 */ /* 0x004fca00078e020c */
        /* <DEDUP_REMOVED lines=30> */
.L_x_685:
        /* <DEDUP_REMOVED lines=14> */
.L_x_686:
[----:B------:R-:W-:Y:S05]  /*1ca40*/  BSYNC B2 ;  /* 0x0000000000027941 */ /* 0x000fea0003800000 */
.L_x_684:
[----:B------:R-:W-:Y:S02]  /*1ca50*/  ULDC.64 UR14, c[0x0][0x118] ;  /* 0x00004600000e7ab9 */ /* 0x000fe40000000a00 */
[----:B0-----:R-:W2:Y:S02]  /*1ca60*/  LD.E R9, [R10.64+0x1000] ;  /* 0x0010000e0a097980 */ /* 0x001ea4000c101900 */
        /* <DEDUP_REMOVED lines=29> */
.L_x_688:
        /* <DEDUP_REMOVED lines=14> */
.L_x_689:
[----:B------:R-:W-:Y:S05]  /*1cd20*/  BSYNC B2 ;  /* 0x0000000000027941 */ /* 0x000fea0003800000 */
.L_x_687:
        /* <DEDUP_REMOVED lines=31> */
.L_x_691:
        /* <DEDUP_REMOVED lines=14> */
.L_x_692:
[----:B------:R-:W-:Y:S05]  /*1d000*/  BSYNC B2 ;  /* 0x0000000000027941 */ /* 0x000fea0003800000 */
.L_x_690:
        /* <DEDUP_REMOVED lines=31> */
.L_x_694:
        /* <DEDUP_REMOVED lines=14> */
.L_x_695:
[----:B------:R-:W-:Y:S05]  /*1d2e0*/  BSYNC B2 ;  /* 0x0000000000027941 */ /* 0x000fea0003800000 */
.L_x_693:
[----:B------:R-:W-:-:S05]  /*1d2f0*/  IADD3 R10, P1, R10, 0x4000, RZ ;  /* 0x000040000a0a7810 */ /* 0x000fca0007f3e0ff */
[----:B------:R-:W-:Y:S01]  /*1d300*/  IMAD.X R11, RZ, RZ, R11, P1 ;  /* 0x000000ffff0b7224 */ /* 0x000fe200008e060b */
[----:B------:R-:W-:Y:S05]  /*1d310*/  @!P0 BRA `(.L_x_696) ;  /* 0xfffff42000008947 */ /* 0x000fea000383ffff */
.L_x_672:
[----:B0-----:R-:W-:Y:S01]  /*1d320*/  WARPSYNC 0xffffffff ;  /* 0xffffffff00007948 */ /* 0x001fe20003800000 */
[----:B------:R-:W-:Y:S01]  /*1d330*/  BAR.SYNC.DEFER_BLOCKING 0x0 ;  /* 0x0000000000007b1d */ /* 0x000fe20000010000 */
[----:B------:R-:W-:Y:S02]  /*1d340*/  IMAD.MOV.U32 R2, RZ, RZ, R29 ;  /* 0x000000ffff027224 */ /* 0x000fe400078e001d */
[----:B------:R-:W-:-:S04]  /*1d350*/  IMAD.MOV.U32 R3, RZ, RZ, 0x0 ;  /* 0x00000000ff037424 */ /* 0x000fc800078e00ff */
[----:B------:R-:W-:Y:S05]  /*1d360*/  RET.REL.NODEC R2 `(_ZN4vllm10persistent22persistent_topk_kernelILj1EEEvNS0_20PersistentTopKParamsE) ;  /* 0xfffe2c9002007950 */ /* 0x000fea0003c3ffff */
.L_x_542:
[----:B------:R-:W-:-:S13]  /*1d370*/  ISETP.GE.AND P0, PT, R2, R8, PT ;  /* 0x000000080200720c */ /* 0x000fda0003f06270 */
[----:B------:R-:W-:Y:S05]  /*1d380*/  @P0 BRA `(.L_x_697) ;  /* 0x00000a4000000947 */ /* 0x000fea0003800000 */
[----:B------:R-:W-:-:S06]  /*1d390*/  IMAD.U32 R10, R14, 0x8, R1 ;  /* 0x000000080e0a7824 */ /* 0x000fcc00078e0001 */
[----:B------:R-:W5:Y:S01]  /*1d3a0*/  LDL.64 R10, [R10+0x10] ;  /* 0x000010000a0a7983 */ /* 0x000f620000100a00 */
[----:B------:R-:W-:Y:S01]  /*1d3b0*/  LOP3.LUT R9, RZ, R2, RZ, 0x33, !PT ;  /* 0x00000002ff097212 */ /* 0x000fe200078e33ff */
[----:B------:R-:W-:Y:S04]  /*1d3c0*/  BSSY B2, `(.L_x_698) ;  /* 0x000002b000027945 */ /* 0x000fe80003800000 */
[----:B------:R-:W-:-:S05]  /*1d3d0*/  IMAD.IADD R9, R9, 0x1, R8 ;  /* 0x0000000109097824 */ /* 0x000fca00078e0208 */
[----:B------:R-:W-:-:S04]  /*1d3e0*/  LEA.HI R14, R9, 0x1, RZ, 0x16 ;  /* 0x00000001090e7811 */ /* 0x000fc800078fb0ff */
[----:B------:R-:W-:-:S13]  /*1d3f0*/  LOP3.LUT P0, R19, R14, 0x3, RZ, 0xc0, !PT ;  /* 0x000000030e137812 */ /* 0x000fda000780c0ff */
[----:B------:R-:W-:Y:S05]  /*1d400*/  @!P0 BRA `(.L_x_699) ;  /* 0x0000026000008947 */ /* 0x000fea0003800000 */
[----:B-----5:R-:W-:-:S04]  /*1d410*/  LEA R18, P0, R2, R10, 0x2 ;  /* 0x0000000a02127211 */ /* 0x020fc800078010ff */
[----:B------:R-:W-:-:S03]  /*1d420*/  LEA.HI.X R21, R2, R11, R20, 0x2, P0 ;  /* 0x0000000b02157211 */ /* 0x000fc600000f1414 */
.L_x_702:
[----:B0-----:R-:W-:Y:S01]  /*1d430*/  IMAD.MOV.U32 R14, RZ, RZ, R18 ;  /* 0x000000ffff0e7224 */ /* 0x001fe200078e0012 */
[----:B------:R-:W-:Y:S01]  /*1d440*/  YIELD ;  /* 0x0000000000007946 */ /* 0x000fe20003800000 */
[----:B------:R-:W-:Y:S01]  /*1d450*/  IMAD.MOV.U32 R15, RZ, RZ, R21 ;  /* 0x000000ffff0f7224 */ /* 0x000fe200078e0015 */
[----:B------:R-:W-:-:S04]  /*1d460*/  ULDC.64 UR14, c[0x0][0x118] ;  /* 0x00004600000e7ab9 */ /* 0x000fc80000000a00 */
[----:B------:R-:W2:Y:S02]  /*1d470*/  LD.E R23, [R14.64] ;  /* 0x0000000e0e177980 */ /* 0x000ea4000c101900 */
[----:B--2---:R-:W-:-:S06]  /*1d480*/  IMAD.WIDE R16, R23, 0x4, R12 ;  /* 0x0000000417107825 */ /* 0x004fcc00078e020c */
[----:B------:R-:W2:Y:S01]  /*1d490*/  LDG.E R16, [R16.64] ;  /* 0x0000000e10107981 */ /* 0x000ea2000c1e1900 */
[----:B------:R-:W-:Y:S01]  /*1d4a0*/  IADD3 R19, R19, -0x1, RZ ;  /* 0xffffffff13137810 */ /* 0x000fe20007ffe0ff */
[----:B------:R-:W-:Y:S01]  /*1d4b0*/  BSSY B3, `(.L_x_700) ;  /* 0x0000018000037945 */ /* 0x000fe20003800000 */
[----:B------:R-:W-:Y:S02]  /*1d4c0*/  IADD3 R18, P1, R18, 0x1000, RZ ;  /* 0x0000100012127810 */ /* 0x000fe40007f3e0ff */
[----:B------:R-:W-:Y:S02]  /*1d4d0*/  ISETP.NE.AND P2, PT, R19, RZ, PT ;  /* 0x000000ff1300720c */ /* 0x000fe40003f45270 */
[----:B--2---:R-:W-:Y:S02]  /*1d4e0*/  ISETP.GE.AND P0, PT, R16, RZ, PT ;  /* 0x000000ff1000720c */ /* 0x004fe40003f06270 */
[----:B------:R-:W-:-:S11]  /*1d4f0*/  LOP3.LUT R20, RZ, R16, RZ, 0x33, !PT ;  /* 0x00000010ff147212 */ /* 0x000fd600078e33ff */
[----:B------:R-:W-:-:S04]  /*1d500*/  @P0 LOP3.LUT R20, R16, 0x80000000, RZ, 0xfc, !PT ;  /* 0x8000000010140812 */ /* 0x000fc800078efcff */
[----:B------:R-:W-:-:S04]  /*1d510*/  SHF.R.U32.HI R20, RZ, UR4, R20 ;  /* 0x00000004ff147c19 */ /* 0x000fc80008011614 */
[----:B------:R-:W-:-:S04]  /*1d520*/  LOP3.LUT R20, R20, 0xff, RZ, 0xc0, !PT ;  /* 0x000000ff14147812 */ /* 0x000fc800078ec0ff */
[----:B------:R-:W-:-:S13]  /*1d530*/  ISETP.GT.U32.AND P0, PT, R20, R3, PT ;  /* 0x000000031400720c */ /* 0x000fda0003f04070 */
        /* <DEDUP_REMOVED lines=15> */
.L_x_701:
[----:B------:R-:W-:Y:S05]  /*1d630*/  BSYNC B3 ;  /* 0x0000000000037941 */ /* 0x000fea0003800000 */
.L_x_700:
[----:B------:R-:W-:Y:S01]  /*1d640*/  IADD3 R2, R2, 0x400, RZ ;  /* 0x0000040002027810 */ /* 0x000fe20007ffe0ff */
[----:B------:R-:W-:Y:S01]  /*1d650*/  IMAD.X R21, RZ, RZ, R21, P1 ;  /* 0x000000ffff157224 */ /* 0x000fe200008e0615 */
[----:B------:R-:W-:Y:S05]  /*1d660*/  @P2 BRA `(.L_x_702) ;  /* 0xfffffdc000002947 */ /* 0x000fea000383ffff */
.L_x_699:
[----:B------:R-:W-:Y:S05]  /*1d670*/  BSYNC B2 ;  /* 0x0000000000027941 */ /* 0x000fea0003800000 */
.L_x_698:
[----:B------:R-:W-:-:S13]  /*1d680*/  ISETP.GE.U32.AND P0, PT, R9, 0xc00, PT ;  /* 0x00000c000900780c */ /* 0x000fda0003f06070 */
[----:B------:R-:W-:Y:S05]  /*1d690*/  @!P0 BRA `(.L_x_697) ;  /* 0x0000073000008947 */ /* 0x000fea0003800000 */
[----:B-----5:R-:W-:-:S04]  /*1d6a0*/  IMAD.WIDE R10, R2, 0x4, R10 ;  /* 0x00000004020a7825 */ /* 0x020fc800078e020a */
.L_x_711:
[----:B------:R-:W-:Y:S01]  /*1d6b0*/  YIELD ;  /* 0x0000000000007946 */ /* 0x000fe20003800000 */
[----:B------:R-:W-:Y:S02]  /*1d6c0*/  ULDC.64 UR14, c[0x0][0x118] ;  /* 0x00004600000e7ab9 */ /* 0x000fe40000000a00 */
[----:B0-----:R-:W2:Y:S02]  /*1d6d0*/  LD.E R9, [R10.64] ;  /* 0x0000000e0a097980 */ /* 0x001ea4000c101900 */
[----:B0-2---:R-:W-:-:S06]  /*1d6e0*/  IMAD.WIDE R14, R9, 0x4, R12 ;  /* 0x00000004090e7825 */ /* 0x005fcc00078e020c */
[----:B------:R-:W2:Y:S01]  /*1d6f0*/  LDG.E R14, [R14.64] ;  /* 0x0000000e0e0e7981 */ /* 0x000ea2000c1e1900 */
[----:B------:R-:W-:Y:S01]  /*1d700*/  BSSY B2, `(.L_x_703) ;  /* 0x0000016000027945 */ /* 0x000fe20003800000 */
        /* <DEDUP_REMOVED lines=21> */
.L_x_704:
[----:B------:R-:W-:Y:S05]  /*1d860*/  BSYNC B2 ;  /* 0x0000000000027941 */ /* 0x000fea0003800000 */
.L_x_703:
        /* <DEDUP_REMOVED lines=26> */
.L_x_706:
[----:B------:R-:W-:Y:S05]  /*1da10*/  BSYNC B2 ;  /* 0x0000000000027941 */ /* 0x000fea0003800000 */
.L_x_705:
        /* <DEDUP_REMOVED lines=26> */
.L_x_708:
[----:B------:R-:W-:Y:S05]  /*1dbc0*/  BSYNC B2 ;  /* 0x0000000000027941 */ /* 0x000fea0003800000 */
.L_x_707:
        /* <DEDUP_REMOVED lines=26> */
.L_x_710:
[----:B------:R-:W-:Y:S05]  /*1dd70*/  BSYNC B2 ;  /* 0x0000000000027941 */ /* 0x000fea0003800000 */
.L_x_709:
[----:B------:R-:W-:Y:S02]  /*1dd80*/  IADD3 R2, R2, 0x1000, RZ ;  /* 0x0000100002027810 */ /* 0x000fe40007ffe0ff */
[----:B------:R-:W-:Y:S02]  /*1dd90*/  IADD3 R10, P1, R10, 0x4000, RZ ;  /* 0x000040000a0a7810 */ /* 0x000fe40007f3e0ff */
[----:B------:R-:W-:-:S03]  /*1dda0*/  ISETP.GE.AND P0, PT, R2, R8, PT ;  /* 0x000000080200720c */ /* 0x000fc60003f06270 */
[----:B------:R-:W-:-:S10]  /*1ddb0*/  IMAD.X R11, RZ, RZ, R11, P1 ;  /* 0x000000ffff0b7224 */ /* 0x000fd400008e060b */
[----:B------:R-:W-:Y:S05]  /*1ddc0*/  @!P0 BRA `(.L_x_711) ;  /* 0xfffff8e000008947 */ /* 0x000fea000383ffff */
.L_x_697:
[----:B------:R-:W-:Y:S01]  /*1ddd0*/  WARPSYNC 0xffffffff ;  /* 0xffffffff00007948 */ /* 0x000fe20003800000 */
[----:B------:R-:W-:Y:S01]  /*1dde0*/  BAR.SYNC.DEFER_BLOCKING 0x0 ;  /* 0x0000000000007b1d */ /* 0x000fe20000010000 */
[----:B------:R-:W-:Y:S02]  /*1ddf0*/  IMAD.MOV.U32 R2, RZ, RZ, R29 ;  /* 0x000000ffff027224 */ /* 0x000fe400078e001d */
[----:B------:R-:W-:-:S04]  /*1de00*/  IMAD.MOV.U32 R3, RZ, RZ, 0x0 ;  /* 0x00000000ff037424 */ /* 0x000fc800078e00ff */
[----:B------:R-:W-:Y:S05]  /*1de10*/  RET.REL.NODEC R2 `(_ZN4vllm10persistent22persistent_topk_kernelILj1EEEvNS0_20PersistentTopKParamsE) ;  /* 0xfffe21e002007950 */ /* 0x000fea0003c3ffff */
.L_x_432:
[----:B------:R-:W-:Y:S01]  /*1de20*/  IMAD.MOV.U32 R19, RZ, RZ, R18 ;  /* 0x000000ffff137224 */ /* 0x000fe200078e0012 */
[----:B------:R-:W-:Y:S01]  /*1de30*/  MOV R11, 0x1de80 ;  /* 0x0001de80000b7802 */ /* 0x000fe20000000f00 */
[----:B------:R-:W-:Y:S02]  /*1de40*/  IMAD.MOV.U32 R10, RZ, RZ, 0x1 ;  /* 0x00000001ff0a7424 */ /* 0x000fe400078e00ff */
[----:B------:R-:W-:Y:S02]  /*1de50*/  IMAD.MOV.U32 R16, RZ, RZ, RZ ;  /* 0x000000ffff107224 */ /* 0x000fe400078e00ff */
[----:B------:R-:W-:Y:S02]  /*1de60*/  IMAD.MOV.U32 R17, RZ, RZ, -0x1 ;  /* 0xffffffffff117424 */ /* 0x000fe400078e00ff */
[----:B------:R-:W-:Y:S05]  /*1de70*/  CALL.REL.NOINC `($__internal_1_$__cuda_sm70_shflsync_up_p) ;  /* 0x0000095000007944 */ /* 0x000fea0003c00000 */
[----:B------:R-:W-:Y:S01]  /*1de80*/  ISETP.EQ.U32.AND P0, PT, R17, 0x1, PT ;  /* 0x000000011100780c */ /* 0x000fe20003f02070 */
[----:B------:R-:W-:Y:S08]  /*1de90*/  BRA `(.L_x_712) ;  /* 0xffff4d8000007947 */ /* 0x000ff0000383ffff */
.L_x_433:
[----:B------:R-:W-:Y:S01]  /*1dea0*/  IMAD.MOV.U32 R10, RZ, RZ, 0x2 ;  /* 0x00000002ff0a7424 */ /* 0x000fe200078e00ff */
[----:B------:R-:W-:Y:S01]  /*1deb0*/  MOV R11, 0x1def0 ;  /* 0x0001def0000b7802 */ /* 0x000fe20000000f00 */
[----:B------:R-:W-:Y:S02]  /*1dec0*/  IMAD.MOV.U32 R16, RZ, RZ, RZ ;  /* 0x000000ffff107224 */ /* 0x000fe400078e00ff */
[----:B------:R-:W-:-:S02]  /*1ded0*/  IMAD.MOV.U32 R17, RZ, RZ, -0x1 ;  /* 0xffffffffff117424 */ /* 0x000fc400078e00ff */
[----:B0-----:R-:W-:Y:S05]  /*1dee0*/  CALL.REL.NOINC `($__internal_1_$__cuda_sm70_shflsync_up_p) ;  /* 0x000008e000007944 */ /* 0x001fea0003c00000 */
[----:B------:R-:W-:Y:S01]  /*1def0*/  IMAD.IADD R19, R19, 0x1, R16 ;  /* 0x0000000113137824 */ /* 0x000fe200078e0210 */
[----:B------:R-:W-:Y:S01]  /*1df00*/  ISETP.NE.U32.AND P0, PT, R17, 0x1, PT ;  /* 0x000000011100780c */ /* 0x000fe20003f05070 */
[----:B------:R-:W-:Y:S01]  /*1df10*/  IMAD.MOV.U32 R10, RZ, RZ, 0x4 ;  /* 0x00000004ff0a7424 */ /* 0x000fe200078e00ff */
[----:B------:R-:W-:Y:S01]  /*1df20*/  MOV R11, 0x1df70 ;  /* 0x0001df70000b7802 */ /* 0x000fe20000000f00 */
[----:B------:R-:W-:Y:S01]  /*1df30*/  IMAD.MOV.U32 R17, RZ, RZ, -0x1 ;  /* 0xffffffffff117424 */ /* 0x000fe200078e00ff */
[----:B------:R-:W-:Y:S01]  /*1df40*/  SEL R19, R19, R16, !P0 ;  /* 0x0000001013137207 */ /* 0x000fe20004000000 */
[----:B------:R-:W-:-:S03]  /*1df50*/  IMAD.MOV.U32 R16, RZ, RZ, RZ ;  /* 0x000000ffff107224 */ /* 0x000fc600078e00ff */
[----:B------:R-:W-:Y:S05]  /*1df60*/  CALL.REL.NOINC `($__internal_1_$__cuda_sm70_shflsync_up_p) ;  /* 0x0000086000007944 */ /* 0x000fea0003c00000 */
        /* <DEDUP_REMOVED lines=18> */
[----:B------:R-:W-:-:S02]  /*1e090*/  IMAD.MOV.U32 R25, RZ, RZ, 0x1f ;  /* 0x0000001fff197424 */ /* 0x000fc400078e00ff */
[----:B------:R-:W-:Y:S01]  /*1e0a0*/  IMAD.MOV.U32 R20, RZ, RZ, 0x1f ;  /* 0x0000001fff147424 */ /* 0x000fe200078e00ff */
[----:B------:R-:W-:Y:S01]  /*1e0b0*/  SEL R10, R19, R16, !P0 ;  /* 0x00000010130a7207 */ /* 0x000fe20004000000 */
[----:B------:R-:W-:Y:S01]  /*1e0c0*/  IMAD.MOV.U32 R23, RZ, RZ, -0x1 ;  /* 0xffffffffff177424 */ /* 0x000fe200078e00ff */
[----:B------:R-:W-:-:S03]  /*1e0d0*/  MOV R16, 0x1e100 ;  /* 0x0001e10000107802 */ /* 0x000fc60000000f00 */
[----:B------:R-:W-:Y:S02]  /*1e0e0*/  IMAD.MOV.U32 R17, RZ, RZ, R10 ;  /* 0x000000ffff117224 */ /* 0x000fe400078e000a */
[----:B------:R-:W-:Y:S05]  /*1e0f0*/  CALL.REL.NOINC `($__internal_0_$__cuda_sm70_shflsync_idx_p) ;  /* 0x0000069000007944 */ /* 0x000fea0003c00000 */
[----:B-1----:R-:W-:Y:S05]  /*1e100*/  BRA `(.L_x_713) ;  /* 0xffff4be000007947 */ /* 0x002fea000383ffff */
.L_x_435:
[----:B------:R-:W-:Y:S01]  /*1e110*/  SEL R20, RZ, 0x1, !P5 ;  /* 0x00000001ff147807 */ /* 0x000fe20006800000 */
[----:B------:R-:W-:Y:S01]  /*1e120*/  IMAD.MOV.U32 R17, RZ, RZ, -0x1 ;  /* 0xffffffffff117424 */ /* 0x000fe200078e00ff */
[----:B------:R-:W-:Y:S02]  /*1e130*/  MOV R16, 0x1e150 ;  /* 0x0001e15000107802 */ /* 0x000fe40000000f00 */
[----:B------:R-:W-:Y:S05]  /*1e140*/  CALL.REL.NOINC `($__internal_2_$__cuda_sm70_votesync_ballot) ;  /* 0x000006e000007944 */ /* 0x000fea0003c00000 */
[----:B------:R-:W-:Y:S05]  /*1e150*/  BRA `(.L_x_714) ;  /* 0xffff553000007947 */ /* 0x000fea000383ffff */
.L_x_441:
[----:B------:R-:W-:Y:S01]  /*1e160*/  IMAD.MOV.U32 R17, RZ, RZ, R4 ;  /* 0x000000ffff117224 */ /* 0x000fe200078e0004 */
[----:B------:R-:W-:Y:S01]  /*1e170*/  MOV R16, 0x1e1c0 ;  /* 0x0001e1c000107802 */ /* 0x000fe20000000f00 */
[----:B------:R-:W-:Y:S02]  /*1e180*/  IMAD.MOV.U32 R20, RZ, RZ, RZ ;  /* 0x000000ffff147224 */ /* 0x000fe400078e00ff */
[----:B------:R-:W-:Y:S02]  /*1e190*/  IMAD.MOV.U32 R25, RZ, RZ, 0x1f ;  /* 0x0000001fff197424 */ /* 0x000fe400078e00ff */
[----:B0-----:R-:W-:Y:S02]  /*1e1a0*/  IMAD.MOV.U32 R23, RZ, RZ, -0x1 ;  /* 0xffffffffff177424 */ /* 0x001fe400078e00ff */
[----:B------:R-:W-:Y:S05]  /*1e1b0*/  CALL.REL.NOINC `($__internal_0_$__cuda_sm70_shflsync_idx_p) ;  /* 0x000005d000007944 */ /* 0x000fea0003c00000 */
[----:B-1----:R-:W-:Y:S01]  /*1e1c0*/  IMAD.MOV.U32 R4, RZ, RZ, R20 ;  /* 0x000000ffff047224 */ /* 0x002fe200078e0014 */
[----:B------:R-:W-:Y:S05]  /*1e1d0*/  BRA `(.L_x_715) ;  /* 0xffff56b000007947 */ /* 0x000fea000383ffff */
.L_x_442:
[----:B------:R-:W-:Y:S01]  /*1e1e0*/  SEL R20, RZ, 0x1, !P1 ;  /* 0x00000001ff147807 */ /* 0x000fe20004800000 */
[----:B-1----:R-:W-:Y:S01]  /*1e1f0*/  IMAD.MOV.U32 R17, RZ, RZ, -0x1 ;  /* 0xffffffffff117424 */ /* 0x002fe200078e00ff */
[----:B------:R-:W-:-:S02]  /*1e200*/  MOV R16, 0x1e220 ;  /* 0x0001e22000107802 */ /* 0x000fc40000000f00 */
[----:B0-----:R-:W-:Y:S05]  /*1e210*/  CALL.REL.NOINC `($__internal_2_$__cuda_sm70_votesync_ballot) ;  /* 0x0000061000007944 */ /* 0x001fea0003c00000 */
[----:B------:R-:W-:Y:S05]  /*1e220*/  BRA `(.L_x_716) ;  /* 0xffff56f000007947 */ /* 0x000fea000383ffff */
.L_x_448:
[----:B-1----:R-:W-:Y:S01]  /*1e230*/  IMAD.MOV.U32 R17, RZ, RZ, R5 ;  /* 0x000000ffff117224 */ /* 0x002fe200078e0005 */
[----:B------:R-:W-:Y:S01]  /*1e240*/  MOV R16, 0x1e290 ;  /* 0x0001e29000107802 */ /* 0x000fe20000000f00 */
[----:B------:R-:W-:-:S02]  /*1e250*/  IMAD.MOV.U32 R20, RZ, RZ, RZ ;  /* 0x000000ffff147224 */ /* 0x000fc400078e00ff */
[----:B------:R-:W-:Y:S02]  /*1e260*/  IMAD.MOV.U32 R25, RZ, RZ, 0x1f ;  /* 0x0000001fff197424 */ /* 0x000fe400078e00ff */
[----:B0-----:R-:W-:Y:S02]  /*1e270*/  IMAD.MOV.U32 R23, RZ, RZ, -0x1 ;  /* 0xffffffffff177424 */ /* 0x001fe400078e00ff */
[----:B------:R-:W-:Y:S05]  /*1e280*/  CALL.REL.NOINC `($__internal_0_$__cuda_sm70_shflsync_idx_p) ;  /* 0x0000050000007944 */ /* 0x000fea0003c00000 */
[----:B-1----:R-:W-:Y:S01]  /*1e290*/  IMAD.MOV.U32 R5, RZ, RZ, R20 ;  /* 0x000000ffff057224 */ /* 0x002fe200078e0014 */
[----:B------:R-:W-:Y:S05]  /*1e2a0*/  BRA `(.L_x_717) ;  /* 0xffff587000007947 */ /* 0x000fea000383ffff */
.L_x_451:
[----:B------:R-:W-:Y:S01]  /*1e2b0*/  SEL R20, RZ, 0x1, !P5 ;  /* 0x00000001ff147807 */ /* 0x000fe20006800000 */
[----:B------:R-:W-:Y:S01]  /*1e2c0*/  IMAD.MOV.U32 R17, RZ, RZ, -0x1 ;  /* 0xffffffffff117424 */ /* 0x000fe200078e00ff */
[----:B------:R-:W-:Y:S02]  /*1e2d0*/  MOV R16, 0x1e2f0 ;  /* 0x0001e2f000107802 */ /* 0x000fe40000000f00 */
[----:B0-----:R-:W-:Y:S05]  /*1e2e0*/  CALL.REL.NOINC `($__internal_2_$__cuda_sm70_votesync_ballot) ;  /* 0x0000054000007944 */ /* 0x001fea0003c00000 */
[----:B------:R-:W-:Y:S05]  /*1e2f0*/  BRA `(.L_x_718) ;  /* 0xffff593000007947 */ /* 0x000fea000383ffff */
.L_x_457:
[----:B------:R-:W-:Y:S01]  /*1e300*/  IMAD.MOV.U32 R17, RZ, RZ, R4 ;  /* 0x000000ffff117224 */ /* 0x000fe200078e0004 */
[----:B------:R-:W-:Y:S01]  /*1e310*/  MOV R16, 0x1e360 ;  /* 0x0001e36000107802 */ /* 0x000fe20000000f00 */
[----:B------:R-:W-:Y:S02]  /*1e320*/  IMAD.MOV.U32 R20, RZ, RZ, RZ ;  /* 0x000000ffff147224 */ /* 0x000fe400078e00ff */
[----:B------:R-:W-:Y:S02]  /*1e330*/  IMAD.MOV.U32 R25, RZ, RZ, 0x1f ;  /* 0x0000001fff197424 */ /* 0x000fe400078e00ff */
[----:B0-----:R-:W-:-:S02]  /*1e340*/  IMAD.MOV.U32 R23, RZ, RZ, -0x1 ;  /* 0xffffffffff177424 */ /* 0x001fc400078e00ff */
[----:B------:R-:W-:Y:S05]  /*1e350*/  CALL.REL.NOINC `($__internal_0_$__cuda_sm70_shflsync_idx_p) ;  /* 0x0000043000007944 */ /* 0x000fea0003c00000 */
[----:B-1----:R-:W-:Y:S01]  /*1e360*/  IMAD.MOV.U32 R4, RZ, RZ, R20 ;  /* 0x000000ffff047224 */ /* 0x002fe200078e0014 */
[----:B------:R-:W-:Y:S05]  /*1e370*/  BRA `(.L_x_719) ;  /* 0xffff5ab000007947 */ /* 0x000fea000383ffff */
.L_x_458:
[----:B------:R-:W-:Y:S01]  /*1e380*/  SEL R20, RZ, 0x1, !P1 ;  /* 0x00000001ff147807 */ /* 0x000fe20004800000 */
[----:B0-----:R-:W-:Y:S01]  /*1e390*/  IMAD.MOV.U32 R17, RZ, RZ, -0x1 ;  /* 0xffffffffff117424 */ /* 0x001fe200078e00ff */
[----:B------:R-:W-:-:S02]  /*1e3a0*/  MOV R16, 0x1e3c0 ;  /* 0x0001e3c000107802 */ /* 0x000fc40000000f00 */
[----:B------:R-:W-:Y:S05]  /*1e3b0*/  CALL.REL.NOINC `($__internal_2_$__cuda_sm70_votesync_ballot) ;  /* 0x0000047000007944 */ /* 0x000fea0003c00000 */
[----:B------:R-:W-:Y:S05]  /*1e3c0*/  BRA `(.L_x_720) ;  /* 0xffff5b0000007947 */ /* 0x000fea000383ffff */
.L_x_464:
[----:B0-----:R-:W-:Y:S01]  /*1e3d0*/  IMAD.MOV.U32 R17, RZ, RZ, R5 ;  /* 0x000000ffff117224 */ /* 0x001fe200078e0005 */
[----:B------:R-:W-:Y:S01]  /*1e3e0*/  MOV R16, 0x1e430 ;  /* 0x0001e43000107802 */ /* 0x000fe20000000f00 */
[----:B------:R-:W-:-:S02]  /*1e3f0*/  IMAD.MOV.U32 R20, RZ, RZ, RZ ;  /* 0x000000ffff147224 */ /* 0x000fc400078e00ff */
[----:B------:R-:W-:Y:S02]  /*1e400*/  IMAD.MOV.U32 R25, RZ, RZ, 0x1f ;  /* 0x0000001fff197424 */ /* 0x000fe400078e00ff */
[----:B------:R-:W-:Y:S02]  /*1e410*/  IMAD.MOV.U32 R23, RZ, RZ, -0x1 ;  /* 0xffffffffff177424 */ /* 0x000fe400078e00ff */
[----:B------:R-:W-:Y:S05]  /*1e420*/  CALL.REL.NOINC `($__internal_0_$__cuda_sm70_shflsync_idx_p) ;  /* 0x0000036000007944 */ /* 0x000fea0003c00000 */
[----:B-1----:R-:W-:Y:S01]  /*1e430*/  IMAD.MOV.U32 R5, RZ, RZ, R20 ;  /* 0x000000ffff057224 */ /* 0x002fe200078e0014 */
[----:B------:R-:W-:Y:S05]  /*1e440*/  BRA `(.L_x_721) ;  /* 0xffff5c8000007947 */ /* 0x000fea000383ffff */
.L_x_467:
[----:B------:R-:W-:Y:S01]  /*1e450*/  SEL R20, RZ, 0x1, !P5 ;  /* 0x00000001ff147807 */ /* 0x000fe20006800000 */
[----:B------:R-:W-:Y:S01]  /*1e460*/  IMAD.MOV.U32 R17, RZ, RZ, -0x1 ;  /* 0xffffffffff117424 */ /* 0x000fe200078e00ff */
[----:B------:R-:W-:Y:S02]  /*1e470*/  MOV R16, 0x1e490 ;  /* 0x0001e49000107802 */ /* 0x000fe40000000f00 */
[----:B------:R-:W-:Y:S05]  /*1e480*/  CALL.REL.NOINC `($__internal_2_$__cuda_sm70_votesync_ballot) ;  /* 0x000003a000007944 */ /* 0x000fea0003c00000 */
[----:B------:R-:W-:Y:S05]  /*1e490*/  BRA `(.L_x_722) ;  /* 0xffff5d5000007947 */ /* 0x000fea000383ffff */
.L_x_473:
        /* <DEDUP_REMOVED lines=8> */
.L_x_474:
[----:B------:R-:W-:Y:S01]  /*1e520*/  SEL R20, RZ, 0x1, !P1 ;  /* 0x00000001ff147807 */ /* 0x000fe20004800000 */
[----:B0-----:R-:W-:Y:S01]  /*1e530*/  IMAD.MOV.U32 R17, RZ, RZ, -0x1 ;  /* 0xffffffffff117424 */ /* 0x001fe200078e00ff */
[----:B------:R-:W-:-:S02]  /*1e540*/  MOV R16, 0x1e560 ;  /* 0x0001e56000107802 */ /* 0x000fc40000000f00 */
[----:B------:R-:W-:Y:S05]  /*1e550*/  CALL.REL.NOINC `($__internal_2_$__cuda_sm70_votesync_ballot) ;  /* 0x000002d000007944 */ /* 0x000fea0003c00000 */
[----:B------:R-:W-:Y:S05]  /*1e560*/  BRA `(.L_x_724) ;  /* 0xffff5f2000007947 */ /* 0x000fea000383ffff */
.L_x_480:
        /* <DEDUP_REMOVED lines=8> */
.L_x_483:
[----:B------:R-:W-:Y:S01]  /*1e5f0*/  SEL R20, RZ, 0x1, !P1 ;  /* 0x00000001ff147807 */ /* 0x000fe20004800000 */
[----:B------:R-:W-:Y:S01]  /*1e600*/  IMAD.MOV.U32 R17, RZ, RZ, -0x1 ;  /* 0xffffffffff117424 */ /* 0x000fe200078e00ff */
[----:B------:R-:W-:Y:S02]  /*1e610*/  MOV R16, 0x1e630 ;  /* 0x0001e63000107802 */ /* 0x000fe40000000f00 */
[----:B------:R-:W-:Y:S05]  /*1e620*/  CALL.REL.NOINC `($__internal_2_$__cuda_sm70_votesync_ballot) ;  /* 0x0000020000007944 */ /* 0x000fea0003c00000 */
[----:B------:R-:W-:Y:S05]  /*1e630*/  BRA `(.L_x_726) ;  /* 0xffff617000007947 */ /* 0x000fea000383ffff */
.L_x_489:
        /* <DEDUP_REMOVED lines=8> */
.L_x_490:
[----:B------:R-:W-:Y:S01]  /*1e6c0*/  SEL R20, RZ, 0x1, !P0 ;  /* 0x00000001ff147807 */ /* 0x000fe20004000000 */
[----:B-1----:R-:W-:Y:S01]  /*1e6d0*/  IMAD.MOV.U32 R17, RZ, RZ, -0x1 ;  /* 0xffffffffff117424 */ /* 0x002fe200078e00ff */
[----:B------:R-:W-:-:S02]  /*1e6e0*/  MOV R16, 0x1e700 ;  /* 0x0001e70000107802 */ /* 0x000fc40000000f00 */
[----:B0-----:R-:W-:Y:S05]  /*1e6f0*/  CALL.REL.NOINC `($__internal_2_$__cuda_sm70_votesync_ballot) ;  /* 0x0000013000007944 */ /* 0x001fea0003c00000 */
[----:B------:R-:W-:Y:S05]  /*1e700*/  BRA `(.L_x_728) ;  /* 0xffff633000007947 */ /* 0x000fea000383ffff */
.L_x_496:
        /* <DEDUP_REMOVED lines=8> */
        .weak           $__internal_0_$__cuda_sm70_shflsync_idx_p
        .type           $__internal_0_$__cuda_sm70_shflsync_idx_p,@function
        .size           $__internal_0_$__cuda_sm70_shflsync_idx_p,($__internal_1_$__cuda_sm70_shflsync_up_p - $__internal_0_$__cuda_sm70_shflsync_idx_p)
$__internal_0_$__cuda_sm70_shflsync_idx_p:
[----:B------:R-:W-:Y:S04]  /*1e790*/  WARPSYNC R23 ;  /* 0x0000001700007348 */ /* 0x000fe80003800000 */
[----:B------:R0:W1:Y:S02]  /*1e7a0*/  SHFL.IDX PT, R20, R17, R20, R25 ;  /* 0x0000001411147389 */ /* 0x00006400000e0019 */
[----:B0-----:R-:W-:-:S04]  /*1e7b0*/  IMAD.MOV.U32 R17, RZ, RZ, 0x0 ;  /* 0x00000000ff117424 */ /* 0x001fc800078e00ff */
[----:B------:R-:W-:Y:S05]  /*1e7c0*/  RET.REL.NODEC R16 `(_ZN4vllm10persistent22persistent_topk_kernelILj1EEEvNS0_20PersistentTopKParamsE) ;  /* 0xfffe183010007950 */ /* 0x000fea0003c3ffff */
        .weak           $__internal_1_$__cuda_sm70_shflsync_up_p
        .type           $__internal_1_$__cuda_sm70_shflsync_up_p,@function
        .size           $__internal_1_$__cuda_sm70_shflsync_up_p,($__internal_2_$__cuda_sm70_votesync_ballot - $__internal_1_$__cuda_sm70_shflsync_up_p)
$__internal_1_$__cuda_sm70_shflsync_up_p:
[----:B------:R-:W-:Y:S04]  /*1e7d0*/  WARPSYNC R17 ;  /* 0x0000001100007348 */ /* 0x000fe80003800000 */
[----:B------:R0:W1:Y:S02]  /*1e7e0*/  SHFL.UP P0, R16, R19, R10, R16 ;  /* 0x0400000a13107389 */ /* 0x0000640000000010 */
[----:B0-----:R-:W-:Y:S02]  /*1e7f0*/  IMAD.MOV.U32 R10, RZ, RZ, R11 ;  /* 0x000000ffff0a7224 */ /* 0x001fe400078e000b */
[----:B------:R-:W-:Y:S01]  /*1e800*/  IMAD.MOV.U32 R11, RZ, RZ, 0x0 ;  /* 0x00000000ff0b7424 */ /* 0x000fe200078e00ff */
[----:B-1----:R-:W-:-:S03]  /*1e810*/  SEL R17, RZ, 0x1, !P0 ;  /* 0x00000001ff117807 */ /* 0x002fc60004000000 */
[----:B------:R-:W-:Y:S05]  /*1e820*/  RET.REL.NODEC R10 `(_ZN4vllm10persistent22persistent_topk_kernelILj1EEEvNS0_20PersistentTopKParamsE) ;  /* 0xfffe17d00a007950 */ /* 0x000fea0003c3ffff */
        .weak           $__internal_2_$__cuda_sm70_votesync_ballot
        .type           $__internal_2_$__cuda_sm70_votesync_ballot,@function
        .size           $__internal_2_$__cuda_sm70_votesync_ballot,(.L_x_2981 - $__internal_2_$__cuda_sm70_votesync_ballot)
$__internal_2_$__cuda_sm70_votesync_ballot:
[----:B------:R-:W-:Y:S01]  /*1e830*/  ISETP.NE.U32.AND P3, PT, R20, 0x1, PT ;  /* 0x000000011400780c */ /* 0x000fe20003f65070 */
[----:B------:R-:W-:-:S12]  /*1e840*/  WARPSYNC R17 ;  /* 0x0000001100007348 */ /* 0x000fd80003800000 */
[----:B------:R-:W-:-:S04]  /*1e850*/  VOTE.ANY R22, PT, !P3 ;  /* 0x0000000000167806 */ /* 0x000fc800058e0100 */
[----:B------:R-:W-:Y:S01]  /*1e860*/  LOP3.LUT R22, R22, R17, RZ, 0xc0, !PT ;  /* 0x0000001116167212 */ /* 0x000fe200078ec0ff */
[----:B------:R-:W-:-:S04]  /*1e870*/  IMAD.MOV.U32 R17, RZ, RZ, 0x0 ;  /* 0x00000000ff117424 */ /* 0x000fc800078e00ff */
[----:B------:R-:W-:Y:S05]  /*1e880*/  RET.REL.NODEC R16 `(_ZN4vllm10persistent22persistent_topk_kernelILj1EEEvNS0_20PersistentTopKParamsE) ;  /* 0xfffe177010007950 */ /* 0x000fea0003c3ffff */
.L_x_730:
[----:B------:R-:W-:-:S00]  /*1e890*/  BRA `(.L_x_730) ;  /* 0xfffffff000007947 */ /* 0x000fc0000383ffff */
[----:B------:R-:W-:-:S00]  /*1e8a0*/  NOP ;  /* 0x0000000000007918 */ /* 0x000fc00000000000 */
        /* <DEDUP_REMOVED lines=13> */
.L_x_2981:


//--------------------- .text._ZN4vllm10persistent22persistent_topk_kernelILj2EEEvNS0_20PersistentTopKParamsE --------------------------
	.section	.text._ZN4vllm10persistent22persistent_topk_kernelILj2EEEvNS0_20PersistentTopKParamsE,"ax",@progbits
	.sectioninfo	@"SHI_REGISTERS=32"
	.align	128
        .global         _ZN4vllm10persistent22persistent_topk_kernelILj2EEEvNS0_20PersistentTopKParamsE
        .type           _ZN4vllm10persistent22persistent_topk_kernelILj2EEEvNS0_20PersistentTopKParamsE,@function
        .size           _ZN4vllm10persistent22persistent_topk_kernelILj2EEEvNS0_20PersistentTopKParamsE,(.L_x_2986 - _ZN4vllm10persistent22persistent_topk_kernelILj2EEEvNS0_20PersistentTopKParamsE)
        .other          _ZN4vllm10persistent22persistent_topk_kernelILj2EEEvNS0_20PersistentTopKParamsE,@"STO_CUDA_ENTRY STV_DEFAULT"
_ZN4vllm10persistent22persistent_topk_kernelILj2EEEvNS0_20PersistentTopKParamsE:
.text._ZN4vllm10persistent22persistent_topk_kernelILj2EEEvNS0_20PersistentTopKParamsE:
        /* <DEDUP_REMOVED lines=81> */
.L_x_736:
[----:B0-----:R-:W-:Y:S05]  /*0510*/  BSYNC B1 ;  /* 0x0000000000017941 */ /* 0x001fea0003800000 */
.L_x_735:
        /* <DEDUP_REMOVED lines=19> */
.L_x_740:
[----:B------:R-:W-:Y:S05]  /*0650*/  BSYNC B2 ;  /* 0x0000000000027941 */ /* 0x000fea0003800000 */
.L_x_739:
[C---:B------:R-:W-:Y:S01]  /*0660*/  ISETP.GE.U32.AND P1, PT, R7.reuse, 0x100, PT ;  /* 0x000001000700780c */ /* 0x040fe20003f26070 */
[----:B------:R-:W-:Y:S01]  /*0670*/  BSSY B2, `(.L_x_741) ;  /* 0x0000037000027945 */ /* 0x000fe20003800000 */
[----:B------:R-:W-:-:S04]  /*0680*/  IADD3 R6, -R7, 0x100, RZ ;  /* 0x0000010007067810 */ /* 0x000fc80007ffe1ff */
[----:B------:R-:W-:-:S13]  /*0690*/  ISETP.LE.U32.OR P1, PT, R6, 0x3000, P1 ;  /* 0x000030000600780c */ /* 0x000fda0000f23470 */
[----:B------:R-:W-:Y:S05]  /*06a0*/  @P1 BRA `(.L_x_742) ;  /* 0x0000033000001947 */ /* 0x000fea0003800000 */
[----:B------:R-:W-:Y:S02]  /*06b0*/  PLOP3.LUT P0, PT, PT, PT, PT, 0x8, 0x0 ;  /* 0x000000000000781c */ /* 0x000fe40003f0e170 */
.L_x_743:
        /* <DEDUP_REMOVED lines=50> */
.L_x_742:
[----:B------:R-:W-:Y:S05]  /*09e0*/  BSYNC B2 ;  /* 0x0000000000027941 */ /* 0x000fea0003800000 */
.L_x_741:
        /* <DEDUP_REMOVED lines=30> */
.L_x_745:
[----:B------:R-:W-:Y:S05]  /*0bd0*/  BSYNC B2 ;  /* 0x0000000000027941 */ /* 0x000fea0003800000 */
.L_x_744:
        /* <DEDUP_REMOVED lines=13> */
.L_x_738:
[----:B------:R-:W-:Y:S05]  /*0cb0*/  BSYNC B1 ;  /* 0x0000000000017941 */ /* 0x000fea0003800000 */
.L_x_737:
        /* <DEDUP_REMOVED lines=14> */
.L_x_747:
[----:B0-----:R-:W-:Y:S05]  /*0da0*/  BSYNC B1 ;  /* 0x0000000000017941 */ /* 0x001fea0003800000 */
.L_x_746:
        /* <DEDUP_REMOVED lines=22> */
.L_x_749:
[----:B------:R-:W-:Y:S05]  /*0f10*/  BSYNC B1 ;  /* 0x0000000000017941 */ /* 0x000fea0003800000 */
.L_x_748:
[C---:B------:R-:W-:Y:S01]  /*0f20*/  ISETP.GE.U32.AND P1, PT, R9.reuse, 0x100, PT ;  /* 0x000001000900780c */ /* 0x040fe20003f26070 */
[----:B------:R-:W-:Y:S01]  /*0f30*/  BSSY B1, `(.L_x_750) ;  /* 0x0000037000017945 */ /* 0x000fe20003800000 */
[----:B------:R-:W-:-:S04]  /*0f40*/  IADD3 R8, -R9, 0x100, RZ ;  /* 0x0000010009087810 */ /* 0x000fc80007ffe1ff */
[----:B------:R-:W-:-:S13]  /*0f50*/  ISETP.LE.U32.OR P1, PT, R8, 0x3000, P1 ;  /* 0x000030000800780c */ /* 0x000fda0000f23470 */
[----:B------:R-:W-:Y:S05]  /*0f60*/  @P1 BRA `(.L_x_751) ;  /* 0x0000033000001947 */ /* 0x000fea0003800000 */
[----:B------:R-:W-:Y:S02]  /*0f70*/  PLOP3.LUT P0, PT, PT, PT, PT, 0x8, 0x0 ;  /* 0x000000000000781c */ /* 0x000fe40003f0e170 */
.L_x_752:
        /* <DEDUP_REMOVED lines=50> */
.L_x_751:
[----:B------:R-:W-:Y:S05]  /*12a0*/  BSYNC B1 ;  /* 0x0000000000017941 */ /* 0x000fea0003800000 */
.L_x_750:
        /* <DEDUP_REMOVED lines=30> */
.L_x_754:
[----:B------:R-:W-:Y:S05]  /*1490*/  BSYNC B1 ;  /* 0x0000000000017941 */ /* 0x000fea0003800000 */
.L_x_753:
        /* <DEDUP_REMOVED lines=13> */
.L_x_734:
[----:B------:R-:W-:Y:S05]  /*1570*/  BSYNC B0 ;  /* 0x0000000000007941 */ /* 0x000fea0003800000 */
.L_x_733:
        /* <DEDUP_REMOVED lines=16> */
.L_x_758:
[----:B0-----:R-:W-:Y:S05]  /*1680*/  BSYNC B1 ;  /* 0x0000000000017941 */ /* 0x001fea0003800000 */
.L_x_757:
        /* <DEDUP_REMOVED lines=22> */
.L_x_760:
[----:B------:R-:W-:Y:S05]  /*17f0*/  BSYNC B1 ;  /* 0x0000000000017941 */ /* 0x000fea0003800000 */
.L_x_759:
[C---:B------:R-:W-:Y:S01]  /*1800*/  ISETP.GE.U32.AND P1, PT, R7.reuse, 0x100, PT ;  /* 0x000001000700780c */ /* 0x040fe20003f26070 */
[----:B------:R-:W-:Y:S01]  /*1810*/  BSSY B1, `(.L_x_761) ;  /* 0x0000037000017945 */ /* 0x000fe20003800000 */
[----:B------:R-:W-:-:S04]  /*1820*/  IADD3 R0, -R7, 0x100, RZ ;  /* 0x0000010007007810 */ /* 0x000fc80007ffe1ff */
[----:B------:R-:W-:-:S13]  /*1830*/  ISETP.LE.U32.OR P1, PT, R0, 0x3000, P1 ;  /* 0x000030000000780c */ /* 0x000fda0000f23470 */
[----:B------:R-:W-:Y:S05]  /*1840*/  @P1 BRA `(.L_x_762) ;  /* 0x0000033000001947 */ /* 0x000fea0003800000 */
[----:B------:R-:W-:Y:S02]  /*1850*/  PLOP3.LUT P0, PT, PT, PT, PT, 0x8, 0x0 ;  /* 0x000000000000781c */ /* 0x000fe40003f0e170 */
.L_x_763:
        /* <DEDUP_REMOVED lines=50> */
.L_x_762:
[----:B------:R-:W-:Y:S05]  /*1b80*/  BSYNC B1 ;  /* 0x0000000000017941 */ /* 0x000fea0003800000 */
.L_x_761:
        /* <DEDUP_REMOVED lines=30> */
.L_x_765:
[----:B------:R-:W-:Y:S05]  /*1d70*/  BSYNC B1 ;  /* 0x0000000000017941 */ /* 0x000fea0003800000 */
.L_x_764:
        /* <DEDUP_REMOVED lines=13> */
.L_x_756:
[----:B------:R-:W-:Y:S05]  /*1e50*/  BSYNC B0 ;  /* 0x0000000000007941 */ /* 0x000fea0003800000 */
.L_x_755:
[----:B------:R-:W-:-:S13]  /*1e60*/  ISETP.NE.AND P0, PT, R24, RZ, PT ;  /* 0x000000ff1800720c */ /* 0x000fda0003f05270 */
[----:B------:R2:W-:Y:S04]  /*1e70*/  @!P0 STG.E [R2.64+0xc00], RZ ;  /* 0x000c00ff02008986 */ /* 0x0005e8000c101910 */
[----:B------:R2:W-:Y:S04]  /*1e80*/  @!P0 STG.E [R2.64+0xc04], RZ ;  /* 0x000c04ff02008986 */ /* 0x0005e8000c101910 */
[----:B------:R2:W-:Y:S04]  /*1e90*/  @!P0 STG.E [R2.64+0xc08], RZ ;  /* 0x000c08ff02008986 */ /* 0x0005e8000c101910 */
[----:B------:R2:W-:Y:S02]  /*1ea0*/  @!P0 STG.E [R2.64+0xc0c], RZ ;  /* 0x000c0cff02008986 */ /* 0x0005e4000c101910 */
.L_x_732:
[----:B------:R-:W-:Y:S06]  /*1eb0*/  BAR.SYNC.DEFER_BLOCKING 0x0 ;  /* 0x0000000000007b1d */ /* 0x000fec0000010000 */
.L_x_731:
        /* <DEDUP_REMOVED lines=40> */
.L_x_891:
        /* <DEDUP_REMOVED lines=15> */
[----:B------:R-:W-:Y:S01]  /*2230*/  IMNMX.U32 R3, R14, UR12, PT ;  /* 0x0000000c0e037c17 */ /* 0x000fe2000b800000 */
[----:B------:R-:W-:Y:S01]  /*2240*/  IMAD.SHL.U32 R22, R24, 0x2, RZ ;  /* 0x0000000218167824 */ /* 0x000fe200078e00ff */
[----:B------:R-:W-:Y:S01]  /*2250*/  ISETP.LE.U32.AND P0, PT, R14, UR18, PT ;  /* 0x000000120e007c0c */ /* 0x000fe2000bf03070 */
[----:B------:R-:W-:Y:S01]  /*2260*/  BSSY B2, `(.L_x_769) ;  /* 0x0000084000027945 */ /* 0x000fe20003800000 */
[----:B------:R-:W-:-:S04]  /*2270*/  IADD3 R3, R3, -UR18, RZ ;  /* 0x8000001203037c10 */ /* 0x000fc8000fffe0ff */
[----:B------:R-:W-:-:S04]  /*2280*/  SEL R3, R3, RZ, !P0 ;  /* 0x000000ff03037207 */ /* 0x000fc80004000000 */
[----:B------:R-:W-:-:S04]  /*2290*/  LOP3.LUT R23, R3, 0xfffffffe, RZ, 0xc0, !PT ;  /* 0xfffffffe03177812 */ /* 0x000fc800078ec0ff */
[----:B------:R-:W-:-:S13]  /*22a0*/  ISETP.GE.U32.AND P0, PT, R22, R23, PT ;  /* 0x000000171600720c */ /* 0x000fda0003f06070 */
[----:B------:R-:W-:Y:S05]  /*22b0*/  @P0 BRA `(.L_x_770) ;  /* 0x000007e000000947 */ /* 0x000fea0003800000 */
[----:B------:R-:W-:Y:S02]  /*22c0*/  ISETP.GE.U32.AND P0, PT, R22, R23, PT ;  /* 0x000000171600720c */ /* 0x000fe40003f06070 */
[----:B------:R-:W-:-:S05]  /*22d0*/  IADD3 R7, P1, R6, UR18, RZ ;  /* 0x0000001206077c10 */ /* 0x000fca000ff3e0ff */
[----:B------:R-:W-:-:S06]  /*22e0*/  IMAD.X R8, RZ, RZ, RZ, P1 ;  /* 0x000000ffff087224 */ /* 0x000fcc00008e06ff */
[----:B------:R-:W-:-:S05]  /*22f0*/  @P0 IADD3 R9, P1, R22, R7, RZ ;  /* 0x0000000716090210 */ /* 0x000fca0007f3e0ff */
[----:B------:R-:W-:Y:S01]  /*2300*/  @P0 IMAD.X R12, RZ, RZ, R8, P1 ;  /* 0x000000ffff0c0224 */ /* 0x000fe200008e0608 */
[----:B------:R-:W-:-:S04]  /*2310*/  @P0 LEA R10, P1, R9, c[0x0][0x160], 0x2 ;  /* 0x00005800090a0a11 */ /* 0x000fc800078210ff */
[----:B------:R-:W-:-:S06]  /*2320*/  @P0 LEA.HI.X R11, R9, c[0x0][0x164], R12, 0x2, P1 ;  /* 0x00005900090b0a11 */ /* 0x000fcc00008f140c */
[----:B------:R-:W2:Y:S01]  /*2330*/  @P0 LDG.E.64 R10, [R10.64] ;  /* 0x000000100a0a0981 */ /* 0x000ea2000c1e1b00 */
[----:B------:R-:W-:Y:S01]  /*2340*/  BSSY B3, `(.L_x_771) ;  /* 0x0000046000037945 */ /* 0x000fe20003800000 */
[----:B--2---:R-:W-:Y:S02]  /*2350*/  ISETP.GE.AND P1, PT, R11, RZ, P0 ;  /* 0x000000ff0b00720c */ /* 0x004fe40000726270 */
[----:B------:R-:W-:Y:S02]  /*2360*/  ISETP.GE.AND P2, PT, R10, RZ, P0 ;  /* 0x000000ff0a00720c */ /* 0x000fe40000746270 */
[----:B------:R-:W-:Y:S02]  /*2370*/  @P0 LOP3.LUT R13, RZ, R11, RZ, 0x33, !PT ;  /* 0x0000000bff0d0212 */ /* 0x000fe400078e33ff */
[----:B------:R-:W-:-:S07]  /*2380*/  @P0 LOP3.LUT R12, RZ, R10, RZ, 0x33, !PT ;  /* 0x0000000aff0c0212 */ /* 0x000fce00078e33ff */
[----:B------:R-:W-:Y:S02]  /*2390*/  @P1 LOP3.LUT R13, R11, 0x80000000, RZ, 0xfc, !PT ;  /* 0x800000000b0d1812 */ /* 0x000fe400078efcff */
[----:B------:R-:W-:-:S05]  /*23a0*/  @P2 LOP3.LUT R12, R10, 0x80000000, RZ, 0xfc, !PT ;  /* 0x800000000a0c2812 */ /* 0x000fca00078efcff */
[----:B------:R0:W-:Y:S02]  /*23b0*/  @P0 STS.64 [R22.X4+0x820], R12 ;  /* 0x0008200c16000388 */ /* 0x0001e40000004a00 */
        /* <DEDUP_REMOVED lines=8> */
.L_x_773:
[C---:B------:R-:W-:Y:S02]  /*2440*/  IADD3 R11, P1, R22.reuse, R7, RZ ;  /* 0x00000007160b7210 */ /* 0x040fe40007f3e0ff */
[----:B------:R-:W-:-:S03]  /*2450*/  IADD3 R10, R22, 0x800, RZ ;  /* 0x00000800160a7810 */ /* 0x000fc60007ffe0ff */
[----:B------:R-:W-:Y:S01]  /*2460*/  IMAD.X R14, RZ, RZ, R8, P1 ;  /* 0x000000ffff0e7224 */ /* 0x000fe200008e0608 */
[C---:B------:R-:W-:Y:S02]  /*2470*/  LEA R12, P1, R11.reuse, c[0x0][0x160], 0x2 ;  /* 0x000058000b0c7a11 */ /* 0x040fe400078210ff */
[-C--:B------:R-:W-:Y:S02]  /*2480*/  IADD3 R15, P2, R10, R7.reuse, RZ ;  /* 0x000000070a0f7210 */ /* 0x080fe40007f5e0ff */
[----:B------:R-:W-:Y:S02]  /*2490*/  LEA.HI.X R13, R11, c[0x0][0x164], R14, 0x2, P1 ;  /* 0x000059000b0d7a11 */ /* 0x000fe400008f140e */
[C---:B------:R-:W-:Y:S01]  /*24a0*/  IADD3 R10, R22.reuse, 0x1000, RZ ;  /* 0x00001000160a7810 */ /* 0x040fe20007ffe0ff */
[----:B------:R-:W-:Y:S01]  /*24b0*/  IMAD.X R16, RZ, RZ, R8, P2 ;  /* 0x000000ffff107224 */ /* 0x000fe200010e0608 */
[----:B------:R-:W-:Y:S02]  /*24c0*/  IADD3 R14, R22, 0x1800, RZ ;  /* 0x00001800160e7810 */ /* 0x000fe40007ffe0ff */
[----:B------:R-:W-:Y:S01]  /*24d0*/  LEA R20, P1, R15, c[0x0][0x160], 0x2 ;  /* 0x000058000f147a11 */ /* 0x000fe200078210ff */
[----:B------:R-:W2:Y:S01]  /*24e0*/  LDG.E.64 R12, [R12.64] ;  /* 0x000000100c0c7981 */ /* 0x000ea2000c1e1b00 */
[----:B------:R-:W-:-:S02]  /*24f0*/  IADD3 R11, P2, R10, R7, RZ ;  /* 0x000000070a0b7210 */ /* 0x000fc40007f5e0ff */
[----:B------:R-:W-:Y:S02]  /*2500*/  IADD3 R14, P3, R14, R7, RZ ;  /* 0x000000070e0e7210 */ /* 0x000fe40007f7e0ff */
[----:B------:R-:W-:Y:S01]  /*2510*/  LEA.HI.X R21, R15, c[0x0][0x164], R16, 0x2, P1 ;  /* 0x000059000f157a11 */ /* 0x000fe200008f1410 */
[--C-:B------:R-:W-:Y:S01]  /*2520*/  IMAD.X R16, RZ, RZ, R8.reuse, P2 ;  /* 0x000000ffff107224 */ /* 0x100fe200010e0608 */
[C---:B------:R-:W-:Y:S01]  /*2530*/  LEA R10, P1, R11.reuse, c[0x0][0x160], 0x2 ;  /* 0x000058000b0a7a11 */ /* 0x040fe200078210ff */
[----:B------:R-:W-:Y:S01]  /*2540*/  IMAD.X R15, RZ, RZ, R8, P3 ;  /* 0x000000ffff0f7224 */ /* 0x000fe200018e0608 */
[C---:B------:R-:W-:Y:S02]  /*2550*/  LEA R18, P2, R14.reuse, c[0x0][0x160], 0x2 ;  /* 0x000058000e127a11 */ /* 0x040fe400078410ff */
[----:B------:R-:W-:Y:S01]  /*2560*/  LEA.HI.X R11, R11, c[0x0][0x164], R16, 0x2, P1 ;  /* 0x000059000b0b7a11 */ /* 0x000fe200008f1410 */
[----:B------:R-:W3:Y:S01]  /*2570*/  LDG.E.64 R20, [R20.64] ;  /* 0x0000001014147981 */ /* 0x000ee2000c1e1b00 */
[----:B------:R-:W-:-:S04]  /*2580*/  LEA.HI.X R19, R14, c[0x0][0x164], R15, 0x2, P2 ;  /* 0x000059000e137a11 */ /* 0x000fc800010f140f */
[----:B------:R-:W4:Y:S04]  /*2590*/  LDG.E.64 R10, [R10.64] ;  /* 0x000000100a0a7981 */ /* 0x000f28000c1e1b00 */
[----:B------:R-:W5:Y:S01]  /*25a0*/  LDG.E.64 R18, [R18.64] ;  /* 0x0000001012127981 */ /* 0x000f62000c1e1b00 */
[----:B--2---:R-:W-:Y:S02]  /*25b0*/  ISETP.GE.AND P4, PT, R12, RZ, PT ;  /* 0x000000ff0c00720c */ /* 0x004fe40003f86270 */
[----:B------:R-:W-:Y:S02]  /*25c0*/  ISETP.GE.AND P5, PT, R13, RZ, PT ;  /* 0x000000ff0d00720c */ /* 0x000fe40003fa6270 */
[----:B------:R-:W-:Y:S02]  /*25d0*/  LOP3.LUT R16, RZ, R12, RZ, 0x33, !PT ;  /* 0x0000000cff107212 */ /* 0x000fe400078e33ff */
[----:B------:R-:W-:-:S02]  /*25e0*/  LOP3.LUT R17, RZ, R13, RZ, 0x33, !PT ;  /* 0x0000000dff117212 */ /* 0x000fc400078e33ff */
[----:B---3--:R-:W-:Y:S02]  /*25f0*/  ISETP.GE.AND P1, PT, R20, RZ, PT ;  /* 0x000000ff1400720c */ /* 0x008fe40003f26270 */
[----:B------:R-:W-:-:S03]  /*2600*/  ISETP.GE.AND P3, PT, R21, RZ, PT ;  /* 0x000000ff1500720c */ /* 0x000fc60003f66270 */
[----:B------:R-:W-:Y:S02]  /*2610*/  @P4 LOP3.LUT R16, R12, 0x80000000, RZ, 0xfc, !PT ;  /* 0x800000000c104812 */ /* 0x000fe400078efcff */
[----:B------:R-:W-:Y:S02]  /*2620*/  @P5 LOP3.LUT R17, R13, 0x80000000, RZ, 0xfc, !PT ;  /* 0x800000000d115812 */ /* 0x000fe400078efcff */
[----:B----4-:R-:W-:Y:S02]  /*2630*/  ISETP.GE.AND P2, PT, R10, RZ, PT ;  /* 0x000000ff0a00720c */ /* 0x010fe40003f46270 */
[----:B------:R-:W-:Y:S02]  /*2640*/  ISETP.GE.AND P4, PT, R11, RZ, PT ;  /* 0x000000ff0b00720c */ /* 0x000fe40003f86270 */
[----:B-----5:R-:W-:Y:S02]  /*2650*/  ISETP.GE.AND P5, PT, R18, RZ, PT ;  /* 0x000000ff1200720c */ /* 0x020fe40003fa6270 */
[----:B------:R-:W-:-:S02]  /*2660*/  ISETP.GE.AND P6, PT, R19, RZ, PT ;  /* 0x000000ff1300720c */ /* 0x000fc40003fc6270 */
[----:B------:R-:W-:Y:S02]  /*2670*/  LOP3.LUT R14, RZ, R20, RZ, 0x33, !PT ;  /* 0x00000014ff0e7212 */ /* 0x000fe400078e33ff */
[----:B------:R-:W-:Y:S02]  /*2680*/  LOP3.LUT R15, RZ, R21, RZ, 0x33, !PT ;  /* 0x00000015ff0f7212 */ /* 0x000fe400078e33ff */
[----:B------:R-:W-:Y:S02]  /*2690*/  @P1 LOP3.LUT R14, R20, 0x80000000, RZ, 0xfc, !PT ;  /* 0x80000000140e1812 */ /* 0x000fe400078efcff */
[----:B------:R-:W-:Y:S02]  /*26a0*/  @P3 LOP3.LUT R15, R21, 0x80000000, RZ, 0xfc, !PT ;  /* 0x80000000150f3812 */ /* 0x000fe400078efcff */
[----:B------:R-:W-:Y:S02]  /*26b0*/  LOP3.LUT R12, RZ, R10, RZ, 0x33, !PT ;  /* 0x0000000aff0c7212 */ /* 0x000fe400078e33ff */
[----:B------:R-:W-:-:S02]  /*26c0*/  LOP3.LUT R13, RZ, R11, RZ, 0x33, !PT ;  /* 0x0000000bff0d7212 */ /* 0x000fc400078e33ff */
[----:B------:R-:W-:Y:S02]  /*26d0*/  LOP3.LUT R20, RZ, R18, RZ, 0x33, !PT ;  /* 0x00000012ff147212 */ /* 0x000fe400078e33ff */
[----:B------:R-:W-:Y:S02]  /*26e0*/  LOP3.LUT R21, RZ, R19, RZ, 0x33, !PT ;  /* 0x00000013ff157212 */ /* 0x000fe400078e33ff */
[----:B------:R-:W-:Y:S02]  /*26f0*/  @P2 LOP3.LUT R12, R10, 0x80000000, RZ, 0xfc, !PT ;  /* 0x800000000a0c2812 */ /* 0x000fe400078efcff */
[----:B------:R-:W-:Y:S02]  /*2700*/  @P4 LOP3.LUT R13, R11, 0x80000000, RZ, 0xfc, !PT ;  /* 0x800000000b0d4812 */ /* 0x000fe400078efcff */
[----:B------:R-:W-:Y:S02]  /*2710*/  @P5 LOP3.LUT R20, R18, 0x80000000, RZ, 0xfc, !PT ;  /* 0x8000000012145812 */ /* 0x000fe400078efcff */
[----:B------:R-:W-:Y:S01]  /*2720*/  @P6 LOP3.LUT R21, R19, 0x80000000, RZ, 0xfc, !PT ;  /* 0x8000000013156812 */ /* 0x000fe200078efcff */
[----:B------:R-:W-:Y:S04]  /*2730*/  STS.64 [R22.X4+0x820], R16 ;  /* 0x0008201016007388 */ /* 0x000fe80000004a00 */
[----:B------:R-:W-:Y:S04]  /*2740*/  STS.64 [R22.X4+0x2820], R14 ;  /* 0x0028200e16007388 */ /* 0x000fe80000004a00 */
[----:B------:R-:W-:Y:S04]  /*2750*/  STS.64 [R22.X4+0x4820], R12 ;  /* 0x0048200c16007388 */ /* 0x000fe80000004a00 */
[----:B------:R0:W-:Y:S02]  /*2760*/  STS.64 [R22.X4+0x6820], R20 ;  /* 0x0068201416007388 */ /* 0x0001e40000004a00 */
[----:B0-----:R-:W-:-:S04]  /*2770*/  IADD3 R22, R22, 0x2000, RZ ;  /* 0x0000200016167810 */ /* 0x001fc80007ffe0ff */
[----:B------:R-:W-:-:S13]  /*2780*/  ISETP.GE.U32.AND P1, PT, R22, R9, PT ;  /* 0x000000091600720c */ /* 0x000fda0003f26070 */
[----:B------:R-:W-:Y:S05]  /*2790*/  @!P1 BRA `(.L_x_773) ;  /* 0xfffffca000009947 */ /* 0x000fea000383ffff */
.L_x_772:
[----:B------:R-:W-:Y:S05]  /*27a0*/  BSYNC B3 ;  /* 0x0000000000037941 */ /* 0x000fea0003800000 */
.L_x_771:
        /* <DEDUP_REMOVED lines=13> */
[----:B------:R-:W-:-:S04]  /*2880*/  LEA.HI.X R13, R9, c[0x0][0x164], R14, 0x2, P0 ;  /* 0x00005900090d7a11 */ /* 0x000fc800000f140e */
[----:B------:R-:W2:Y:S04]  /*2890*/  LDG.E.64 R10, [R10.64] ;  /* 0x000000100a0a7981 */ /* 0x000ea8000c1e1b00 */
[----:B------:R-:W3:Y:S01]  /*28a0*/  LDG.E.64 R12, [R12.64] ;  /* 0x000000100c0c7981 */ /* 0x000ee2000c1e1b00 */
[----:B--2---:R-:W-:Y:S02]  /*28b0*/  ISETP.GE.AND P0, PT, R10, RZ, PT ;  /* 0x000000ff0a00720c */ /* 0x004fe40003f06270 */
[----:B------:R-:W-:Y:S02]  /*28c0*/  ISETP.GE.AND P1, PT, R11, RZ, PT ;  /* 0x000000ff0b00720c */ /* 0x000fe40003f26270 */
[----:B---3--:R-:W-:Y:S02]  /*28d0*/  ISETP.GE.AND P2, PT, R12, RZ, PT ;  /* 0x000000ff0c00720c */ /* 0x008fe40003f46270 */
[----:B------:R-:W-:-:S02]  /*28e0*/  ISETP.GE.AND P3, PT, R13, RZ, PT ;  /* 0x000000ff0d00720c */ /* 0x000fc40003f66270 */
[----:B------:R-:W-:Y:S02]  /*28f0*/  LOP3.LUT R14, RZ, R10, RZ, 0x33, !PT ;  /* 0x0000000aff0e7212 */ /* 0x000fe400078e33ff */
[----:B------:R-:W-:Y:S02]  /*2900*/  LOP3.LUT R15, RZ, R11, RZ, 0x33, !PT ;  /* 0x0000000bff0f7212 */ /* 0x000fe400078e33ff */
[----:B------:R-:W-:Y:S02]  /*2910*/  LOP3.LUT R16, RZ, R12, RZ, 0x33, !PT ;  /* 0x0000000cff107212 */ /* 0x000fe400078e33ff */
[----:B------:R-:W-:Y:S02]  /*2920*/  LOP3.LUT R17, RZ, R13, RZ, 0x33, !PT ;  /* 0x0000000dff117212 */ /* 0x000fe400078e33ff */
[----:B------:R-:W-:Y:S02]  /*2930*/  @P0 LOP3.LUT R14, R10, 0x80000000, RZ, 0xfc, !PT ;  /* 0x800000000a0e0812 */ /* 0x000fe400078efcff */
[----:B------:R-:W-:-:S02]  /*2940*/  @P1 LOP3.LUT R15, R11, 0x80000000, RZ, 0xfc, !PT ;  /* 0x800000000b0f1812 */ /* 0x000fc400078efcff */
[----:B------:R-:W-:Y:S02]  /*2950*/  @P2 LOP3.LUT R16, R12, 0x80000000, RZ, 0xfc, !PT ;  /* 0x800000000c102812 */ /* 0x000fe400078efcff */
[----:B------:R-:W-:Y:S01]  /*2960*/  @P3 LOP3.LUT R17, R13, 0x80000000, RZ, 0xfc, !PT ;  /* 0x800000000d113812 */ /* 0x000fe200078efcff */
[----:B------:R-:W-:Y:S01]  /*2970*/  STS.64 [R22.X4+0x820], R14 ;  /* 0x0008200e16007388 */ /* 0x000fe20000004a00 */
[----:B------:R-:W-:-:S03]  /*2980*/  PLOP3.LUT P0, PT, PT, PT, PT, 0x8, 0x0 ;  /* 0x000000000000781c */ /* 0x000fc60003f0e170 */
[----:B------:R0:W-:Y:S02]  /*2990*/  STS.64 [R22.X4+0x2820], R16 ;  /* 0x0028201016007388 */ /* 0x0001e40000004a00 */
[----:B0-----:R-:W-:-:S03]  /*29a0*/  IADD3 R22, R22, 0x1000, RZ ;  /* 0x0000100016167810 */ /* 0x001fc60007ffe0ff */
.L_x_775:
[----:B------:R-:W-:Y:S05]  /*29b0*/  BSYNC B3 ;  /* 0x0000000000037941 */ /* 0x000fea0003800000 */
.L_x_774:
[----:B------:R-:W-:-:S13]  /*29c0*/  ISETP.LT.U32.OR P0, PT, R22, R23, P0 ;  /* 0x000000171600720c */ /* 0x000fda0000701470 */
[----:B------:R-:W-:Y:S05]  /*29d0*/  @!P0 BRA `(.L_x_770) ;  /* 0x000000c000008947 */ /* 0x000fea0003800000 */
[----:B------:R-:W-:-:S05]  /*29e0*/  IADD3 R7, P0, R22, R7, RZ ;  /* 0x0000000716077210 */ /* 0x000fca0007f1e0ff */
[----:B------:R-:W-:Y:S01]  /*29f0*/  IMAD.X R10, RZ, RZ, R8, P0 ;  /* 0x000000ffff0a7224 */ /* 0x000fe200000e0608 */
[----:B------:R-:W-:-:S04]  /*2a00*/  LEA R8, P0, R7, c[0x0][0x160], 0x2 ;  /* 0x0000580007087a11 */ /* 0x000fc800078010ff */
[----:B------:R-:W-:-:S06]  /*2a10*/  LEA.HI.X R9, R7, c[0x0][0x164], R10, 0x2, P0 ;  /* 0x0000590007097a11 */ /* 0x000fcc00000f140a */
[----:B------:R-:W2:Y:S02]  /*2a20*/  LDG.E.64 R8, [R8.64] ;  /* 0x0000001008087981 */ /* 0x000ea4000c1e1b00 */
[----:B--2---:R-:W-:Y:S02]  /*2a30*/  ISETP.GE.AND P0, PT, R8, RZ, PT ;  /* 0x000000ff0800720c */ /* 0x004fe40003f06270 */
[----:B------:R-:W-:Y:S02]  /*2a40*/  ISETP.GE.AND P1, PT, R9, RZ, PT ;  /* 0x000000ff0900720c */ /* 0x000fe40003f26270 */
[----:B------:R-:W-:Y:S02]  /*2a50*/  LOP3.LUT R10, RZ, R8, RZ, 0x33, !PT ;  /* 0x00000008ff0a7212 */ /* 0x000fe400078e33ff */
[----:B------:R-:W-:-:S07]  /*2a60*/  LOP3.LUT R11, RZ, R9, RZ, 0x33, !PT ;  /* 0x00000009ff0b7212 */ /* 0x000fce00078e33ff */
[----:B------:R-:W-:Y:S02]  /*2a70*/  @P0 LOP3.LUT R10, R8, 0x80000000, RZ, 0xfc, !PT ;  /* 0x80000000080a0812 */ /* 0x000fe400078efcff */
[----:B------:R-:W-:-:S05]  /*2a80*/  @P1 LOP3.LUT R11, R9, 0x80000000, RZ, 0xfc, !PT ;  /* 0x80000000090b1812 */ /* 0x000fca00078efcff */
[----:B------:R0:W-:Y:S02]  /*2a90*/  STS.64 [R22.X4+0x820], R10 ;  /* 0x0008200a16007388 */ /* 0x0001e40000004a00 */
.L_x_770:
[----:B------:R-:W-:Y:S05]  /*2aa0*/  BSYNC B2 ;  /* 0x0000000000027941 */ /* 0x000fea0003800000 */
.L_x_769:
[----:B------:R-:W-:Y:S01]  /*2ab0*/  IMAD.IADD R16, R23, 0x1, R24 ;  /* 0x0000000117107824 */ /* 0x000fe200078e0218 */
[----:B------:R-:W-:Y:S04]  /*2ac0*/  BSSY B2, `(.L_x_776) ;  /* 0x000006f000027945 */ /* 0x000fe80003800000 */
[----:B------:R-:W-:-:S13]  /*2ad0*/  ISETP.GE.U32.AND P0, PT, R16, R3, PT ;  /* 0x000000031000720c */ /* 0x000fda0003f06070 */
[----:B------:R-:W-:Y:S05]  /*2ae0*/  @P0 BRA `(.L_x_777) ;  /* 0x000006c000000947 */ /* 0x000fea0003800000 */
[----:B------:R-:W-:-:S13]  /*2af0*/  ISETP.GE.U32.AND P0, PT, R16, R3, PT ;  /* 0x000000031000720c */ /* 0x000fda0003f06070 */
[----:B------:R-:W-:-:S04]  /*2b00*/  @P0 IADD3 R7, R16, UR18, RZ ;  /* 0x0000001210070c10 */ /* 0x000fc8000fffe0ff */
[----:B------:R-:W-:-:S05]  /*2b10*/  @P0 IADD3 R7, P1, R6, R7, RZ ;  /* 0x0000000706070210 */ /* 0x000fca0007f3e0ff */
[----:B0-----:R-:W-:Y:S01]  /*2b20*/  @P0 IMAD.X R10, RZ, RZ, RZ, P1 ;  /* 0x000000ffff0a0224 */ /* 0x001fe200008e06ff */
        /* <DEDUP_REMOVED lines=16> */
.L_x_780:
        /* <DEDUP_REMOVED lines=46> */
.L_x_779:
[----:B------:R-:W-:Y:S05]  /*2f10*/  BSYNC B3 ;  /* 0x0000000000037941 */ /* 0x000fea0003800000 */
.L_x_778:
        /* <DEDUP_REMOVED lines=28> */
.L_x_782:
[----:B------:R-:W-:Y:S05]  /*30e0*/  BSYNC B3 ;  /* 0x0000000000037941 */ /* 0x000fea0003800000 */
.L_x_781:
        /* <DEDUP_REMOVED lines=12> */
.L_x_777:
[----:B------:R-:W-:Y:S05]  /*31b0*/  BSYNC B2 ;  /* 0x0000000000027941 */ /* 0x000fea0003800000 */
.L_x_776:
        /* <DEDUP_REMOVED lines=19> */
.L_x_784:
        /* <DEDUP_REMOVED lines=9> */
.L_x_783:
        /* <DEDUP_REMOVED lines=16> */
.L_x_786:
[----:B------:R-:W-:Y:S05]  /*3480*/  BSYNC B2 ;  /* 0x0000000000027941 */ /* 0x000fea0003800000 */
.L_x_785:
[----:B0-----:R-:W-:-:S03]  /*3490*/  IMAD.MOV.U32 R6, RZ, RZ, RZ ;  /* 0x000000ffff067224 */ /* 0x001fc600078e00ff */
.L_x_858:
        /* <DEDUP_REMOVED lines=28> */
.L_x_790:
[----:B-1----:R-:W-:Y:S05]  /*3660*/  BSYNC B3 ;  /* 0x0000000000037941 */ /* 0x002fea0003800000 */
.L_x_789:
        /* <DEDUP_REMOVED lines=14> */
.L_x_793:
        /* <DEDUP_REMOVED lines=19> */
.L_x_792:
[----:B------:R-:W-:Y:S05]  /*3880*/  BSYNC B3 ;  /* 0x0000000000037941 */ /* 0x000fea0003800000 */
.L_x_791:
        /* <DEDUP_REMOVED lines=15> */
.L_x_795:
[----:B------:R-:W-:Y:S05]  /*3980*/  BSYNC B3 ;  /* 0x0000000000037941 */ /* 0x000fea0003800000 */
.L_x_794:
[----:B------:R-:W-:-:S13]  /*3990*/  ISETP.LT.U32.OR P0, PT, R9, 0x100, P0 ;  /* 0x000001000900780c */ /* 0x000fda0000701470 */
[----:B------:R1:W-:Y:S04]  /*39a0*/  @P0 STS [R9.X4], RZ ;  /* 0x000000ff09000388 */ /* 0x0003e80000004800 */
[----:B------:R1:W-:Y:S04]  /*39b0*/  @P0 STS [R9.X4+0x1000], RZ ;  /* 0x001000ff09000388 */ /* 0x0003e80000004800 */
[----:B------:R1:W-:Y:S04]  /*39c0*/  @P0 STS [R9.X4+0x2000], RZ ;  /* 0x002000ff09000388 */ /* 0x0003e80000004800 */
[----:B------:R1:W-:Y:S02]  /*39d0*/  @P0 STS [R9.X4+0x3000], RZ ;  /* 0x003000ff09000388 */ /* 0x0003e40000004800 */
.L_x_788:
[----:B------:R-:W-:Y:S05]  /*39e0*/  BSYNC B2 ;  /* 0x0000000000027941 */ /* 0x000fea0003800000 */
.L_x_787:
[----:B------:R-:W-:Y:S01]  /*39f0*/  BAR.SYNC.DEFER_BLOCKING 0x0 ;  /* 0x0000000000007b1d */ /* 0x000fe20000010000 */
[----:B------:R-:W-:-:S13]  /*3a00*/  ISETP.GE.U32.AND P2, PT, R24, R3, PT ;  /* 0x000000031800720c */ /* 0x000fda0003f46070 */
[----:B------:R-:W-:Y:S05]  /*3a10*/  @P2 BRA `(.L_x_796) ;  /* 0x0000017000002947 */ /* 0x000fea0003800000 */
[----:B-1----:R-:W-:Y:S01]  /*3a20*/  IMAD.MOV.U32 R9, RZ, RZ, -0x8 ;  /* 0xfffffff8ff097424 */ /* 0x002fe200078e00ff */
[C---:B------:R-:W-:Y:S01]  /*3a30*/  ISETP.NE.AND P0, PT, R6.reuse, RZ, PT ;  /* 0x000000ff0600720c */ /* 0x040fe20003f05270 */
[----:B------:R-:W-:Y:S02]  /*3a40*/  IMAD.MOV.U32 R10, RZ, RZ, -0x1 ;  /* 0xffffffffff0a7424 */ /* 0x000fe400078e00ff */
[----:B------:R-:W-:-:S05]  /*3a50*/  IMAD R9, R6, R9, 0x20 ;  /* 0x0000002006097424 */ /* 0x000fca00078e0209 */
[----:B------:R-:W-:Y:S01]  /*3a60*/  SHF.L.U32 R9, R10, R9, RZ ;  /* 0x000000090a097219 */ /* 0x000fe200000006ff */
[----:B------:R-:W-:-:S03]  /*3a70*/  IMAD.MOV.U32 R10, RZ, RZ, R24 ;  /* 0x000000ffff0a7224 */ /* 0x000fc600078e0018 */
[----:B------:R-:W-:Y:S02]  /*3a80*/  SEL R11, R9, RZ, P0 ;  /* 0x000000ff090b7207 */ /* 0x000fe40000000000 */
.L_x_799:
        /* <DEDUP_REMOVED lines=14> */
.L_x_798:
[----:B------:R-:W-:Y:S05]  /*3b70*/  BSYNC B2 ;  /* 0x0000000000027941 */ /* 0x000fea0003800000 */
.L_x_797:
[----:B------:R-:W-:Y:S05]  /*3b80*/  @!P4 BRA `(.L_x_799) ;  /* 0xffffff000000c947 */ /* 0x000fea000383ffff */
.L_x_796:
        /* <DEDUP_REMOVED lines=18> */
.L_x_805:
[----:B------:R-:W-:Y:S05]  /*3cb0*/  BSYNC B4 ;  /* 0x0000000000047941 */ /* 0x000fea0003800000 */
.L_x_804:
        /* <DEDUP_REMOVED lines=12> */
.L_x_807:
[----:B------:R-:W-:Y:S05]  /*3d80*/  BSYNC B4 ;  /* 0x0000000000047941 */ /* 0x000fea0003800000 */
.L_x_806:
        /* <DEDUP_REMOVED lines=10> */
.L_x_803:
[----:B------:R-:W-:Y:S05]  /*3e30*/  BSYNC B3 ;  /* 0x0000000000037941 */ /* 0x000fea0003800000 */
.L_x_802:
[----:B0-----:R-:W-:-:S04]  /*3e40*/  IADD3 R10, -R24, 0xff, RZ ;  /* 0x000000ff180a7810 */ /* 0x001fc80007ffe1ff */
[----:B------:R-:W-:-:S13]  /*3e50*/  ISETP.GE.U32.AND P0, PT, R10, 0xc00, PT ;  /* 0x00000c000a00780c */ /* 0x000fda0003f06070 */
[----:B------:R-:W-:Y:S05]  /*3e60*/  @!P0 BRA `(.L_x_801) ;  /* 0x000002d000008947 */ /* 0x000fea0003800000 */
[----:B------:R-:W-:-:S05]  /*3e70*/  IMAD.SHL.U32 R10, R9, 0x4, RZ ;  /* 0x00000004090a7824 */ /* 0x000fca00078e00ff */
.L_x_816:
        /* <DEDUP_REMOVED lines=15> */
.L_x_809:
[----:B------:R-:W-:Y:S05]  /*3f70*/  BSYNC B3 ;  /* 0x0000000000037941 */ /* 0x000fea0003800000 */
.L_x_808:
[----:B------:R-:W-:Y:S01]  /*3f80*/  BSSY B3, `(.L_x_810) ;  /* 0x0000007000037945 */ /* 0x000fe20003800000 */
[----:B------:R-:W-:Y:S05]  /*3f90*/  @!P0 BRA `(.L_x_811) ;  /* 0x0000005000008947 */ /* 0x000fea0003800000 */
[----:B0-----:R-:W-:Y:S02]  /*3fa0*/  LEA R14, P0, R7, UR8, 0xa ;  /* 0x00000008070e7c11 */ /* 0x001fe4000f8050ff */
[----:B------:R-:W-:Y:S02]  /*3fb0*/  IADD3 R17, R9, 0x400, RZ ;  /* 0x0000040009117810 */ /* 0x000fe40007ffe0ff */
[----:B------:R-:W-:-:S05]  /*3fc0*/  LEA.HI.X R15, R7, UR13, RZ, 0xa, P0 ;  /* 0x0000000d070f7c11 */ /* 0x000fca00080f54ff */
[----:B------:R-:W-:-:S05]  /*3fd0*/  IMAD.WIDE.U32 R14, R17, 0x4, R14 ;  /* 0x00000004110e7825 */ /* 0x000fca00078e000e */
[----:B------:R0:W-:Y:S02]  /*3fe0*/  RED.E.ADD.STRONG.GPU [R14.64], R19 ;  /* 0x000000130e00798e */ /* 0x0001e4000c10e190 */
.L_x_811:
[----:B------:R-:W-:Y:S05]  /*3ff0*/  BSYNC B3 ;  /* 0x0000000000037941 */ /* 0x000fea0003800000 */
.L_x_810:
[----:B------:R-:W-:Y:S01]  /*4000*/  BSSY B3, `(.L_x_812) ;  /* 0x0000007000037945 */ /* 0x000fe20003800000 */
[----:B------:R-:W-:Y:S05]  /*4010*/  @!P4 BRA `(.L_x_813) ;  /* 0x000000500000c947 */ /* 0x000fea0003800000 */
[----:B0-----:R-:W-:Y:S02]  /*4020*/  LEA R14, P0, R7, UR8, 0xa ;  /* 0x00000008070e7c11 */ /* 0x001fe4000f8050ff */
[----:B------:R-:W-:Y:S02]  /*4030*/  IADD3 R17, R9, 0x800, RZ ;  /* 0x0000080009117810 */ /* 0x000fe40007ffe0ff */
[----:B------:R-:W-:-:S05]  /*4040*/  LEA.HI.X R15, R7, UR13, RZ, 0xa, P0 ;  /* 0x0000000d070f7c11 */ /* 0x000fca00080f54ff */
[----:B------:R-:W-:-:S05]  /*4050*/  IMAD.WIDE.U32 R14, R17, 0x4, R14 ;  /* 0x00000004110e7825 */ /* 0x000fca00078e000e */
[----:B------:R0:W-:Y:S02]  /*4060*/  RED.E.ADD.STRONG.GPU [R14.64], R16 ;  /* 0x000000100e00798e */ /* 0x0001e4000c10e190 */
.L_x_813:
[----:B------:R-:W-:Y:S05]  /*4070*/  BSYNC B3 ;  /* 0x0000000000037941 */ /* 0x000fea0003800000 */
.L_x_812:
[----:B------:R-:W-:Y:S01]  /*4080*/  BSSY B3, `(.L_x_814) ;  /* 0x0000007000037945 */ /* 0x000fe20003800000 */
[----:B------:R-:W-:Y:S05]  /*4090*/  @!P5 BRA `(.L_x_815) ;  /* 0x000000500000d947 */ /* 0x000fea0003800000 */
[----:B0-----:R-:W-:Y:S02]  /*40a0*/  LEA R14, P0, R7, UR8, 0xa ;  /* 0x00000008070e7c11 */ /* 0x001fe4000f8050ff */
[----:B------:R-:W-:Y:S02]  /*40b0*/  IADD3 R17, R9, 0xc00, RZ ;  /* 0x00000c0009117810 */ /* 0x000fe40007ffe0ff */
[----:B------:R-:W-:-:S05]  /*40c0*/  LEA.HI.X R15, R7, UR13, RZ, 0xa, P0 ;  /* 0x0000000d070f7c11 */ /* 0x000fca00080f54ff */
[----:B------:R-:W-:-:S05]  /*40d0*/  IMAD.WIDE.U32 R14, R17, 0x4, R14 ;  /* 0x00000004110e7825 */ /* 0x000fca00078e000e */
[----:B------:R0:W-:Y:S02]  /*40e0*/  RED.E.ADD.STRONG.GPU [R14.64], R11 ;  /* 0x0000000b0e00798e */ /* 0x0001e4000c10e190 */
.L_x_815:
[----:B------:R-:W-:Y:S05]  /*40f0*/  BSYNC B3 ;  /* 0x0000000000037941 */ /* 0x000fea0003800000 */
.L_x_814:
[----:B------:R-:W-:Y:S02]  /*4100*/  IADD3 R9, R9, 0x1000, RZ ;  /* 0x0000100009097810 */ /* 0x000fe40007ffe0ff */
[----:B------:R-:W-:Y:S02]  /*4110*/  IADD3 R10, R10, 0x4000, RZ ;  /* 0x000040000a0a7810 */ /* 0x000fe40007ffe0ff */
[----:B------:R-:W-:-:S13]  /*4120*/  ISETP.GE.U32.AND P0, PT, R9, 0x100, PT ;  /* 0x000001000900780c */ /* 0x000fda0003f06070 */
[----:B------:R-:W-:Y:S05]  /*4130*/  @!P0 BRA `(.L_x_816) ;  /* 0xfffffd4000008947 */ /* 0x000fea000383ffff */
.L_x_801:
[----:B------:R-:W-:Y:S05]  /*4140*/  BSYNC B2 ;  /* 0x0000000000027941 */ /* 0x000fea0003800000 */
.L_x_800:
        /* <DEDUP_REMOVED lines=22> */
.L_x_820:
[----:B------:R-:W-:Y:S05]  /*42b0*/  BSYNC B3 ;  /* 0x0000000000037941 */ /* 0x000fea0003800000 */
.L_x_819:
        /* <DEDUP_REMOVED lines=20> */
.L_x_822:
[----:B------:R-:W-:Y:S05]  /*4400*/  BSYNC B3 ;  /* 0x0000000000037941 */ /* 0x000fea0003800000 */
.L_x_821:
        /* <DEDUP_REMOVED lines=8> */
.L_x_825:
        /* <DEDUP_REMOVED lines=50> */
.L_x_824:
[----:B------:R-:W-:Y:S05]  /*47b0*/  BSYNC B3 ;  /* 0x0000000000037941 */ /* 0x000fea0003800000 */
.L_x_823:
        /* <DEDUP_REMOVED lines=32> */
.L_x_827:
[----:B------:R-:W-:Y:S05]  /*49c0*/  BSYNC B3 ;  /* 0x0000000000037941 */ /* 0x000fea0003800000 */
.L_x_826:
        /* <DEDUP_REMOVED lines=15> */
.L_x_818:
[----:B------:R-:W-:Y:S05]  /*4ac0*/  BSYNC B2 ;  /* 0x0000000000027941 */ /* 0x000fea0003800000 */
.L_x_817:
        /* <DEDUP_REMOVED lines=12> */
.L_x_829:
        /* <DEDUP_REMOVED lines=9> */
.L_x_828:
        /* <DEDUP_REMOVED lines=26> */
.L_x_833:
[----:B------:R-:W-:Y:S05]  /*4dc0*/  BSYNC B3 ;  /* 0x0000000000037941 */ /* 0x000fea0003800000 */
.L_x_832:
        /* <DEDUP_REMOVED lines=29> */
.L_x_836:
        /* <DEDUP_REMOVED lines=66> */
.L_x_835:
[----:B------:R-:W-:Y:S05]  /*53c0*/  BSYNC B3 ;  /* 0x0000000000037941 */ /* 0x000fea0003800000 */
.L_x_834:
        /* <DEDUP_REMOVED lines=40> */
.L_x_838:
[----:B------:R-:W-:Y:S05]  /*5650*/  BSYNC B3 ;  /* 0x0000000000037941 */ /* 0x000fea0003800000 */
.L_x_837:
        /* <DEDUP_REMOVED lines=19> */
.L_x_831:
[----:B------:R-:W-:Y:S05]  /*5790*/  BSYNC B2 ;  /* 0x0000000000027941 */ /* 0x000fea0003800000 */
.L_x_830:
        /* <DEDUP_REMOVED lines=11> */
.L_x_840:
[----:B------:R-:W-:Y:S05]  /*5850*/  BSYNC B2 ;  /* 0x0000000000027941 */ /* 0x000fea0003800000 */
.L_x_839:
        /* <DEDUP_REMOVED lines=11> */
.L_x_842:
[----:B0-----:R-:W-:Y:S05]  /*5910*/  BSYNC B2 ;  /* 0x0000000000027941 */ /* 0x001fea0003800000 */
.L_x_841:
        /* <DEDUP_REMOVED lines=11> */
.L_x_844:
[----:B0-----:R-:W-:Y:S05]  /*59d0*/  BSYNC B2 ;  /* 0x0000000000027941 */ /* 0x001fea0003800000 */
.L_x_843:
        /* <DEDUP_REMOVED lines=11> */
.L_x_846:
[----:B0-----:R-:W-:Y:S05]  /*5a90*/  BSYNC B2 ;  /* 0x0000000000027941 */ /* 0x001fea0003800000 */
.L_x_845:
        /* <DEDUP_REMOVED lines=11> */
.L_x_848:
[----:B0-----:R-:W-:Y:S05]  /*5b50*/  BSYNC B2 ;  /* 0x0000000000027941 */ /* 0x001fea0003800000 */
.L_x_847:
        /* <DEDUP_REMOVED lines=11> */
.L_x_850:
[----:B0-----:R-:W-:Y:S05]  /*5c10*/  BSYNC B2 ;  /* 0x0000000000027941 */ /* 0x001fea0003800000 */
.L_x_849:
        /* <DEDUP_REMOVED lines=11> */
.L_x_852:
[----:B0-----:R-:W-:Y:S05]  /*5cd0*/  BSYNC B2 ;  /* 0x0000000000027941 */ /* 0x001fea0003800000 */
.L_x_851:
        /* <DEDUP_REMOVED lines=11> */
.L_x_854:
[----:B0-----:R-:W-:Y:S05]  /*5d90*/  BSYNC B2 ;  /* 0x0000000000027941 */ /* 0x001fea0003800000 */
.L_x_853:
        /* <DEDUP_REMOVED lines=16> */
.L_x_856:
[----:B0-----:R-:W-:Y:S05]  /*5ea0*/  BSYNC B2 ;  /* 0x0000000000027941 */ /* 0x001fea0003800000 */
.L_x_855:
        /* <DEDUP_REMOVED lines=13> */
.L_x_857:
        /* <DEDUP_REMOVED lines=23> */
.L_x_863:
        /* <DEDUP_REMOVED lines=19> */
.L_x_862:
[----:B------:R-:W-:Y:S05]  /*6220*/  BSYNC B3 ;  /* 0x0000000000037941 */ /* 0x000fea0003800000 */
.L_x_861:
        /* <DEDUP_REMOVED lines=15> */
.L_x_865:
[----:B------:R-:W-:Y:S05]  /*6320*/  BSYNC B3 ;  /* 0x0000000000037941 */ /* 0x000fea0003800000 */
.L_x_864:
[----:B------:R-:W-:-:S13]  /*6330*/  ISETP.LT.U32.OR P0, PT, R8, R3, P0 ;  /* 0x000000030800720c */ /* 0x000fda0000701470 */
[----:B------:R-:W0:Y:S02]  /*6340*/  @P0 LDS R9, [R8.X4+0x820] ;  /* 0x0008200008090984 */ /* 0x000e240000004800 */
[----:B0-----:R-:W-:Y:S02]  /*6350*/  ISETP.GT.U32.OR P3, PT, R9, R6, !P0 ;  /* 0x000000060900720c */ /* 0x001fe40004764470 */
[----:B------:R-:W-:-:S11]  /*6360*/  @P0 IADD3 R9, R7, 0x1, RZ ;  /* 0x0000000107090810 */ /* 0x000fd60007ffe0ff */
[----:B------:R-:W-:-:S04]  /*6370*/  @!P3 IMAD.MOV R9, RZ, RZ, R7 ;  /* 0x000000ffff09b224 */ /* 0x000fc800078e0207 */
[----:B------:R-:W-:Y:S02]  /*6380*/  @P0 IMAD.MOV.U32 R7, RZ, RZ, R9 ;  /* 0x000000ffff070224 */ /* 0x000fe400078e0009 */
.L_x_860:
[----:B------:R-:W-:Y:S05]  /*6390*/  BSYNC B2 ;  /* 0x0000000000027941 */ /* 0x000fea0003800000 */
.L_x_859:
        /* <DEDUP_REMOVED lines=21> */
.L_x_867:
[----:B------:R-:W-:Y:S05]  /*64f0*/  BSYNC B2 ;  /* 0x0000000000027941 */ /* 0x000fea0003800000 */
.L_x_866:
        /* <DEDUP_REMOVED lines=13> */
.L_x_869:
[----:B------:R-:W-:Y:S05]  /*65d0*/  BSYNC B2 ;  /* 0x0000000000027941 */ /* 0x000fea0003800000 */
.L_x_868:
[----:B------:R-:W-:Y:S06]  /*65e0*/  BAR.SYNC.DEFER_BLOCKING 0x0 ;  /* 0x0000000000007b1d */ /* 0x000fec0000010000 */
[----:B------:R-:W-:Y:S01]  /*65f0*/  BSSY B2, `(.L_x_870) ;  /* 0x000001e000027945 */ /* 0x000fe20003800000 */
[----:B------:R-:W-:Y:S05]  /*6600*/  @P2 BRA `(.L_x_871) ;  /* 0x000001c000002947 */ /* 0x000fea0003800000 */
[----:B------:R-:W-:-:S05]  /*6610*/  IMAD.MOV.U32 R10, RZ, RZ, R24 ;  /* 0x000000ffff0a7224 */ /* 0x000fca00078e0018 */
.L_x_874:
        /* <DEDUP_REMOVED lines=23> */
.L_x_873:
[----:B------:R-:W-:Y:S05]  /*6790*/  BSYNC B3 ;  /* 0x0000000000037941 */ /* 0x000fea0003800000 */
.L_x_872:
[----:B------:R-:W-:-:S04]  /*67a0*/  IADD3 R10, R10, 0x400, RZ ;  /* 0x000004000a0a7810 */ /* 0x000fc80007ffe0ff */
[----:B------:R-:W-:-:S13]  /*67b0*/  ISETP.GE.U32.AND P0, PT, R10, R3, PT ;  /* 0x000000030a00720c */ /* 0x000fda0003f06070 */
[----:B------:R-:W-:Y:S05]  /*67c0*/  @!P0 BRA `(.L_x_874) ;  /* 0xfffffe5000008947 */ /* 0x000fea000383ffff */
.L_x_871:
[----:B------:R-:W-:Y:S05]  /*67d0*/  BSYNC B2 ;  /* 0x0000000000027941 */ /* 0x000fea0003800000 */
.L_x_870:
        /* <DEDUP_REMOVED lines=12> */
.L_x_876:
[----:B------:R-:W-:Y:S05]  /*68a0*/  BSYNC B2 ;  /* 0x0000000000027941 */ /* 0x000fea0003800000 */
.L_x_875:
[----:B------:R-:W-:Y:S05]  /*68b0*/  @P1 BRA `(.L_x_877) ;  /* 0x000000a000001947 */ /* 0x000fea0003800000 */
[----:B01----:R-:W-:Y:S02]  /*68c0*/  IMAD R7, R26, c[0x0][0x18c], RZ ;  /* 0x000063001a077a24 */ /* 0x003fe400078e02ff */
.L_x_878:
        /* <DEDUP_REMOVED lines=9> */
.L_x_877:
[----:B------:R-:W-:Y:S01]  /*6960*/  WARPSYNC 0xffffffff ;  /* 0xffffffff00007948 */ /* 0x000fe20003800000 */
[----:B------:R-:W-:Y:S06]  /*6970*/  BAR.SYNC.DEFER_BLOCKING 0x0 ;  /* 0x0000000000007b1d */ /* 0x000fec0000010000 */
[----:B------:R-:W-:Y:S01]  /*6980*/  BSSY B2, `(.L_x_879) ;  /* 0x0000023000027945 */ /* 0x000fe20003800000 */
[----:B------:R-:W-:Y:S06]  /*6990*/  BAR.SYNC.DEFER_BLOCKING 0x0 ;  /* 0x0000000000007b1d */ /* 0x000fec0000010000 */
[----:B------:R-:W-:Y:S05]  /*69a0*/  @P2 BRA `(.L_x_880) ;  /* 0x0000020000002947 */ /* 0x000fea0003800000 */
[----:B------:R-:W-:-:S05]  /*69b0*/  IMAD.MOV.U32 R12, RZ, RZ, R24 ;  /* 0x000000ffff0c7224 */ /* 0x000fca00078e0018 */
.L_x_883:
        /* <DEDUP_REMOVED lines=27> */
.L_x_882:
[----:B------:R-:W-:Y:S05]  /*6b70*/  BSYNC B3 ;  /* 0x0000000000037941 */ /* 0x000fea0003800000 */
.L_x_881:
[----:B------:R-:W-:-:S04]  /*6b80*/  IADD3 R12, R12, 0x400, RZ ;  /* 0x000004000c0c7810 */ /* 0x000fc80007ffe0ff */
[----:B------:R-:W-:-:S13]  /*6b90*/  ISETP.GE.U32.AND P0, PT, R12, R3, PT ;  /* 0x000000030c00720c */ /* 0x000fda0003f06070 */
[----:B------:R-:W-:Y:S05]  /*6ba0*/  @!P0 BRA `(.L_x_883) ;  /* 0xfffffe1000008947 */ /* 0x000fea000383ffff */
.L_x_880:
[----:B------:R-:W-:Y:S05]  /*6bb0*/  BSYNC B2 ;  /* 0x0000000000027941 */ /* 0x000fea0003800000 */
.L_x_879:
[----:B------:R-:W-:Y:S05]  /*6bc0*/  BRA `(.L_x_884) ;  /* 0x000004e000007947 */ /* 0x000fea0003800000 */
.L_x_768:
[----:B------:R-:W-:-:S13]  /*6bd0*/  PLOP3.LUT P0, PT, PT, PT, UP0, 0x80, 0x0 ;  /* 0x000000000000781c */ /* 0x000fda0003f0f008 */
[----:B------:R-:W-:Y:S05]  /*6be0*/  @P0 BRA `(.L_x_884) ;  /* 0x000004c000000947 */ /* 0x000fea0003800000 */
[----:B------:R-:W-:-:S13]  /*6bf0*/  ISETP.GE.U32.AND P0, PT, R14, 0x801, PT ;  /* 0x000008010e00780c */ /* 0x000fda0003f06070 */
[----:B------:R-:W-:Y:S05]  /*6c00*/  @!P0 BRA `(.L_x_885) ;  /* 0x0000008000008947 */ /* 0x000fea0003800000 */
[----:B------:R-:W-:-:S13]  /*6c10*/  ISETP.GE.U32.AND P0, PT, R14, 0x2001, PT ;  /* 0x000020010e00780c */ /* 0x000fda0003f06070 */
[----:B------:R-:W-:Y:S05]  /*6c20*/  @P0 BRA `(.L_x_886) ;  /* 0x0000003000000947 */ /* 0x000fea0003800000 */
[----:B------:R-:W-:Y:S02]  /*6c30*/  MOV R29, 0x6c50 ;  /* 0x00006c50001d7802 */ /* 0x000fe40000000f00 */
[----:B------:R-:W-:Y:S05]  /*6c40*/  CALL.REL.NOINC `($_ZN4vllm10persistent22persistent_topk_kernelILj2EEEvNS0_20PersistentTopKParamsE$_ZN4vllm10persistent19histogram_2048_topkEPKfPii) ;  /* 0x0000a99000007944 */ /* 0x000fea0003c00000 */
[----:B------:R-:W-:Y:S05]  /*6c50*/  BRA `(.L_x_884) ;  /* 0x0000045000007947 */ /* 0x000fea0003800000 */
.L_x_886:
[----:B------:R-:W-:Y:S02]  /*6c60*/  MOV R18, 0x6c80 ;  /* 0x00006c8000127802 */ /* 0x000fe40000000f00 */
[----:B------:R-:W-:Y:S05]  /*6c70*/  CALL.REL.NOINC `($_ZN4vllm10persistent22persistent_topk_kernelILj2EEEvNS0_20PersistentTopKParamsE$_ZN4vllm10persistent18histogram_256_topkEPKfPiii) ;  /* 0x000004a000007944 */ /* 0x000fea0003c00000 */
[----:B------:R-:W-:Y:S05]  /*6c80*/  BRA `(.L_x_884) ;  /* 0x0000042000007947 */ /* 0x000fea0003800000 */
.L_x_885:
        /* <DEDUP_REMOVED lines=30> */
.L_x_888:
[----:B------:R-:W-:Y:S05]  /*6e70*/  BSYNC B2 ;  /* 0x0000000000027941 */ /* 0x000fea0003800000 */
.L_x_887:
[----:B------:R-:W-:Y:S05]  /*6e80*/  @!P0 BRA `(.L_x_884) ;  /* 0x0000022000008947 */ /* 0x000fea0003800000 */
.L_x_889:
        /* <DEDUP_REMOVED lines=34> */
.L_x_884:
[----:B------:R-:W-:Y:S05]  /*70b0*/  BSYNC B0 ;  /* 0x0000000000007941 */ /* 0x000fea0003800000 */
.L_x_767:
[----:B------:R-:W-:-:S04]  /*70c0*/  IADD3 R28, R28, 0x1, RZ ;  /* 0x000000011c1c7810 */ /* 0x000fc80007ffe0ff */
[----:B------:R-:W-:-:S13]  /*70d0*/  ISETP.GE.U32.AND P0, PT, R28, UR11, PT ;  /* 0x0000000b1c007c0c */ /* 0x000fda000bf06070 */
[----:B------:R-:W-:Y:S01]  /*70e0*/  @P0 CALL.REL.NOINC `(.L_x_890) ;  /* 0x0000001000000944 */ /* 0x000fe20003c00000 */
[----:B------:R-:W-:Y:S05]  /*70f0*/  BRA `(.L_x_891) ;  /* 0xffffb04000007947 */ /* 0x000fea000383ffff */
.L_x_890:
[----:B------:R-:W-:Y:S05]  /*7100*/  BSYNC B1 ;  /* 0x0000000000017941 */ /* 0x000fea0003800000 */
.L_x_766:
[----:B------:R-:W-:Y:S05]  /*7110*/  EXIT ;  /* 0x000000000000794d */ /* 0x000fea0003800000 */
        .type           $_ZN4vllm10persistent22persistent_topk_kernelILj2EEEvNS0_20PersistentTopKParamsE$_ZN4vllm10persistent18histogram_256_topkEPKfPiii,@function
        .size           $_ZN4vllm10persistent22persistent_topk_kernelILj2EEEvNS0_20PersistentTopKParamsE$_ZN4vllm10persistent18histogram_256_topkEPKfPiii,($_ZN4vllm10persistent22persistent_topk_kernelILj2EEEvNS0_20PersistentTopKParamsE$_ZN4vllm10persistent19histogram_2048_topkEPKfPii - $_ZN4vllm10persistent22persistent_topk_kernelILj2EEEvNS0_20PersistentTopKParamsE$_ZN4vllm10persistent18histogram_256_topkEPKfPiii)
$_ZN4vllm10persistent22persistent_topk_kernelILj2EEEvNS0_20PersistentTopKParamsE$_ZN4vllm10persistent18histogram_256_topkEPKfPiii:
[----:B------:R-:W0:Y:S01]  /*7120*/  S2R R3, SR_TID.X ;  /* 0x0000000000037919 */ /* 0x000e220000002100 */
[----:B------:R-:W-:Y:S01]  /*7130*/  YIELD ;  /* 0x0000000000007946 */ /* 0x000fe20003800000 */
[----:B------:R-:W-:Y:S01]  /*7140*/  WARPSYNC 0xffffffff ;  /* 0xffffffff00007948 */ /* 0x000fe20003800000 */
[----:B------:R-:W-:Y:S02]  /*7150*/  IMAD.MOV.U32 R6, RZ, RZ, R12 ;  /* 0x000000ffff067224 */ /* 0x000fe400078e000c */
[----:B------:R-:W-:Y:S02]  /*7160*/  IMAD.MOV.U32 R7, RZ, RZ, R13 ;  /* 0x000000ffff077224 */ /* 0x000fe400078e000d */
        /* <DEDUP_REMOVED lines=18> */
.L_x_895:
        /* <DEDUP_REMOVED lines=19> */
.L_x_894:
[----:B------:R-:W-:Y:S05]  /*73c0*/  BSYNC B2 ;  /* 0x0000000000027941 */ /* 0x000fea0003800000 */
.L_x_893:
[----:B------:R-:W-:Y:S05]  /*73d0*/  @!P3 BRA `(.L_x_892) ;  /* 0x000003600000b947 */ /* 0x000fea0003800000 */
[----:B------:R-:W-:-:S05]  /*73e0*/  IMAD.WIDE R8, R11, 0x4, R6 ;  /* 0x000000040b087825 */ /* 0x000fca00078e0206 */
[----:B------:R-:W-:-:S05]  /*73f0*/  IADD3 R8, P2, R8, 0x2000, RZ ;  /* 0x0000200008087810 */ /* 0x000fca0007f5e0ff */
[----:B------:R-:W-:Y:S02]  /*7400*/  IMAD.X R9, RZ, RZ, R9, P2 ;  /* 0x000000ffff097224 */ /* 0x000fe400010e0609 */
.L_x_896:
        /* <DEDUP_REMOVED lines=51> */
.L_x_892:
        /* <DEDUP_REMOVED lines=10> */
.L_x_898:
[----:B------:R-:W-:Y:S05]  /*77e0*/  BSYNC B2 ;  /* 0x0000000000027941 */ /* 0x000fea0003800000 */
.L_x_897:
        /* <DEDUP_REMOVED lines=8> */
.L_x_900:
[----:B------:R-:W-:Y:S05]  /*7870*/  BSYNC B2 ;  /* 0x0000000000027941 */ /* 0x000fea0003800000 */
.L_x_899:
        /* <DEDUP_REMOVED lines=8> */
.L_x_902:
[----:B------:R-:W-:Y:S05]  /*7900*/  BSYNC B2 ;  /* 0x0000000000027941 */ /* 0x000fea0003800000 */
.L_x_901:
        /* <DEDUP_REMOVED lines=8> */
.L_x_904:
[----:B------:R-:W-:Y:S05]  /*7990*/  BSYNC B2 ;  /* 0x0000000000027941 */ /* 0x000fea0003800000 */
.L_x_903:
        /* <DEDUP_REMOVED lines=8> */
.L_x_906:
[----:B------:R-:W-:Y:S05]  /*7a20*/  BSYNC B2 ;  /* 0x0000000000027941 */ /* 0x000fea0003800000 */
.L_x_905:
        /* <DEDUP_REMOVED lines=8> */
.L_x_908:
[----:B------:R-:W-:Y:S05]  /*7ab0*/  BSYNC B2 ;  /* 0x0000000000027941 */ /* 0x000fea0003800000 */
.L_x_907:
        /* <DEDUP_REMOVED lines=8> */
.L_x_910:
[----:B------:R-:W-:Y:S05]  /*7b40*/  BSYNC B2 ;  /* 0x0000000000027941 */ /* 0x000fea0003800000 */
.L_x_909:
        /* <DEDUP_REMOVED lines=8> */
.L_x_912:
[----:B------:R-:W-:Y:S05]  /*7bd0*/  BSYNC B2 ;  /* 0x0000000000027941 */ /* 0x000fea0003800000 */
.L_x_911:
        /* <DEDUP_REMOVED lines=11> */
.L_x_914:
[----:B------:R-:W-:Y:S05]  /*7c90*/  BSYNC B2 ;  /* 0x0000000000027941 */ /* 0x000fea0003800000 */
.L_x_913:
        /* <DEDUP_REMOVED lines=21> */
.L_x_922:
        /* <DEDUP_REMOVED lines=41> */
.L_x_920:
        /* <DEDUP_REMOVED lines=14> */
.L_x_921:
[----:B------:R-:W-:Y:S05]  /*8160*/  BSYNC B3 ;  /* 0x0000000000037941 */ /* 0x000fea0003800000 */
.L_x_919:
[----:B------:R-:W-:Y:S02]  /*8170*/  IADD3 R17, P3, R17, 0x1000, RZ ;  /* 0x0000100011117810 */ /* 0x000fe40007f7e0ff */
[----:B0-----:R-:W-:-:S03]  /*8180*/  IADD3 R8, R8, 0x400, RZ ;  /* 0x0000040008087810 */ /* 0x001fc60007ffe0ff */
[----:B------:R-:W-:Y:S01]  /*8190*/  IMAD.X R20, RZ, RZ, R20, P3 ;  /* 0x000000ffff147224 */ /* 0x000fe200018e0614 */
[----:B------:R-:W-:Y:S05]  /*81a0*/  @P1 BRA `(.L_x_922) ;  /* 0xfffffc4000001947 */ /* 0x000fea000383ffff */
.L_x_918:
[----:B------:R-:W-:Y:S05]  /*81b0*/  BSYNC B2 ;  /* 0x0000000000027941 */ /* 0x000fea0003800000 */
.L_x_917:
[----:B------:R-:W-:-:S13]  /*81c0*/  ISETP.GE.U32.AND P1, PT, R15, 0xc00, PT ;  /* 0x00000c000f00780c */ /* 0x000fda0003f26070 */
[----:B------:R-:W-:Y:S05]  /*81d0*/  @!P1 BRA `(.L_x_916) ;  /* 0x00000da000009947 */ /* 0x000fea0003800000 */
[----:B------:R-:W-:-:S04]  /*81e0*/  IMAD.WIDE R10, R8, 0x4, R6 ;  /* 0x00000004080a7825 */ /* 0x000fc800078e0206 */
.L_x_935:
        /* <DEDUP_REMOVED lines=37> */
.L_x_924:
        /* <DEDUP_REMOVED lines=14> */
.L_x_925:
[----:B------:R-:W-:Y:S05]  /*8520*/  BSYNC B2 ;  /* 0x0000000000027941 */ /* 0x000fea0003800000 */
.L_x_923:
        /* <DEDUP_REMOVED lines=37> */
.L_x_927:
        /* <DEDUP_REMOVED lines=15> */
.L_x_928:
[----:B------:R-:W-:Y:S05]  /*8870*/  BSYNC B2 ;  /* 0x0000000000027941 */ /* 0x000fea0003800000 */
.L_x_926:
        /* <DEDUP_REMOVED lines=37> */
.L_x_930:
        /* <DEDUP_REMOVED lines=15> */
.L_x_931:
[----:B------:R-:W-:Y:S05]  /*8bc0*/  BSYNC B2 ;  /* 0x0000000000027941 */ /* 0x000fea0003800000 */
.L_x_929:
        /* <DEDUP_REMOVED lines=37> */
.L_x_933:
        /* <DEDUP_REMOVED lines=15> */
.L_x_934:
[----:B------:R-:W-:Y:S05]  /*8f10*/  BSYNC B2 ;  /* 0x0000000000027941 */ /* 0x000fea0003800000 */
.L_x_932:
[----:B------:R-:W-:Y:S02]  /*8f20*/  IADD3 R8, R8, 0x1000, RZ ;  /* 0x0000100008087810 */ /* 0x000fe40007ffe0ff */
[----:B------:R-:W-:Y:S02]  /*8f30*/  IADD3 R10, P3, R10, 0x4000, RZ ;  /* 0x000040000a0a7810 */ /* 0x000fe40007f7e0ff */
[----:B------:R-:W-:-:S03]  /*8f40*/  ISETP.GE.AND P1, PT, R8, R14, PT ;  /* 0x0000000e0800720c */ /* 0x000fc60003f26270 */
[----:B------:R-:W-:-:S10]  /*8f50*/  IMAD.X R11, RZ, RZ, R11, P3 ;  /* 0x000000ffff0b7224 */ /* 0x000fd400018e060b */
[----:B------:R-:W-:Y:S01]  /*8f60*/  @P1 CALL.REL.NOINC `(.L_x_916) ;  /* 0x0000001000001944 */ /* 0x000fe20003c00000 */
[----:B------:R-:W-:Y:S05]  /*8f70*/  BRA `(.L_x_935) ;  /* 0xfffff27000007947 */ /* 0x000fea000383ffff */
.L_x_916:
        /* <DEDUP_REMOVED lines=10> */
.L_x_937:
[----:B------:R-:W-:Y:S05]  /*9020*/  BSYNC B2 ;  /* 0x0000000000027941 */ /* 0x000fea0003800000 */
.L_x_936:
        /* <DEDUP_REMOVED lines=8> */
.L_x_939:
[----:B------:R-:W-:Y:S05]  /*90b0*/  BSYNC B2 ;  /* 0x0000000000027941 */ /* 0x000fea0003800000 */
.L_x_938:
        /* <DEDUP_REMOVED lines=8> */
.L_x_941:
[----:B------:R-:W-:Y:S05]  /*9140*/  BSYNC B2 ;  /* 0x0000000000027941 */ /* 0x000fea0003800000 */
.L_x_940:
        /* <DEDUP_REMOVED lines=8> */
.L_x_943:
[----:B------:R-:W-:Y:S05]  /*91d0*/  BSYNC B2 ;  /* 0x0000000000027941 */ /* 0x000fea0003800000 */
.L_x_942:
        /* <DEDUP_REMOVED lines=8> */
.L_x_945:
[----:B------:R-:W-:Y:S05]  /*9260*/  BSYNC B2 ;  /* 0x0000000000027941 */ /* 0x000fea0003800000 */
.L_x_944:
        /* <DEDUP_REMOVED lines=8> */
.L_x_947:
[----:B------:R-:W-:Y:S05]  /*92f0*/  BSYNC B2 ;  /* 0x0000000000027941 */ /* 0x000fea0003800000 */
.L_x_946:
        /* <DEDUP_REMOVED lines=8> */
.L_x_949:
[----:B------:R-:W-:Y:S05]  /*9380*/  BSYNC B2 ;  /* 0x0000000000027941 */ /* 0x000fea0003800000 */
.L_x_948:
        /* <DEDUP_REMOVED lines=8> */
.L_x_951:
[----:B------:R-:W-:Y:S05]  /*9410*/  BSYNC B2 ;  /* 0x0000000000027941 */ /* 0x000fea0003800000 */
.L_x_950:
        /* <DEDUP_REMOVED lines=13> */
.L_x_953:
[----:B------:R-:W-:Y:S05]  /*94f0*/  BSYNC B2 ;  /* 0x0000000000027941 */ /* 0x000fea0003800000 */
.L_x_952:
        /* <DEDUP_REMOVED lines=53> */
.L_x_959:
        /* <DEDUP_REMOVED lines=14> */
.L_x_960:
[----:B------:R-:W-:Y:S05]  /*9930*/  BSYNC B3 ;  /* 0x0000000000037941 */ /* 0x000fea0003800000 */
.L_x_958:
        /* <DEDUP_REMOVED lines=34> */
.L_x_962:
        /* <DEDUP_REMOVED lines=14> */
.L_x_963:
[----:B------:R-:W-:Y:S05]  /*9c40*/  BSYNC B3 ;  /* 0x0000000000037941 */ /* 0x000fea0003800000 */
.L_x_961:
        /* <DEDUP_REMOVED lines=34> */
.L_x_965:
        /* <DEDUP_REMOVED lines=14> */
.L_x_966:
[----:B------:R-:W-:Y:S05]  /*9f50*/  BSYNC B3 ;  /* 0x0000000000037941 */ /* 0x000fea0003800000 */
.L_x_964:
[----:B0-----:R-:W-:Y:S02]  /*9f60*/  IADD3 R10, R3, 0xc00, RZ ;  /* 0x00000c00030a7810 */ /* 0x001fe40007ffe0ff */
.L_x_957:
[----:B------:R-:W-:Y:S05]  /*9f70*/  BSYNC B2 ;  /* 0x0000000000027941 */ /* 0x000fea0003800000 */
.L_x_956:
[----:B------:R-:W-:-:S13]  /*9f80*/  ISETP.GE.U32.AND P1, PT, R14, 0xc00, PT ;  /* 0x00000c000e00780c */ /* 0x000fda0003f26070 */
[----:B------:R-:W-:Y:S05]  /*9f90*/  @!P1 BRA `(.L_x_955) ;  /* 0x00000be000009947 */ /* 0x000fea0003800000 */
[----:B------:R-:W-:-:S05]  /*9fa0*/  LEA R11, R10, 0xc80, 0x2 ;  /* 0x00000c800a0b7811 */ /* 0x000fca00078e10ff */
.L_x_979:
        /* <DEDUP_REMOVED lines=34> */
.L_x_968:
        /* <DEDUP_REMOVED lines=14> */
.L_x_969:
[----:B------:R-:W-:Y:S05]  /*a2b0*/  BSYNC B2 ;  /* 0x0000000000027941 */ /* 0x000fea0003800000 */
.L_x_967:
        /* <DEDUP_REMOVED lines=31> */
.L_x_971:
        /* <DEDUP_REMOVED lines=14> */
.L_x_972:
[----:B------:R-:W-:Y:S05]  /*a590*/  BSYNC B2 ;  /* 0x0000000000027941 */ /* 0x000fea0003800000 */
.L_x_970:
        /* <DEDUP_REMOVED lines=31> */
.L_x_974:
        /* <DEDUP_REMOVED lines=14> */
.L_x_975:
[----:B------:R-:W-:Y:S05]  /*a870*/  BSYNC B2 ;  /* 0x0000000000027941 */ /* 0x000fea0003800000 */
.L_x_973:
        /* <DEDUP_REMOVED lines=31> */
.L_x_977:
        /* <DEDUP_REMOVED lines=14> */
.L_x_978:
[----:B------:R-:W-:Y:S05]  /*ab50*/  BSYNC B2 ;  /* 0x0000000000027941 */ /* 0x000fea0003800000 */
.L_x_976:
[----:B------:R-:W-:Y:S01]  /*ab60*/  IADD3 R11, R11, 0x4000, RZ ;  /* 0x000040000b0b7810 */ /* 0x000fe20007ffe0ff */
[----:B------:R-:W-:Y:S05]  /*ab70*/  @!P1 BRA `(.L_x_979) ;  /* 0xfffff43000009947 */ /* 0x000fea000383ffff */
.L_x_955:
        /* <DEDUP_REMOVED lines=10> */
.L_x_981:
[----:B------:R-:W-:Y:S05]  /*ac20*/  BSYNC B2 ;  /* 0x0000000000027941 */ /* 0x000fea0003800000 */
.L_x_980:
        /* <DEDUP_REMOVED lines=8> */
.L_x_983:
[----:B------:R-:W-:Y:S05]  /*acb0*/  BSYNC B2 ;  /* 0x0000000000027941 */ /* 0x000fea0003800000 */
.L_x_982:
        /* <DEDUP_REMOVED lines=8> */
.L_x_985:
[----:B------:R-:W-:Y:S05]  /*ad40*/  BSYNC B2 ;  /* 0x0000000000027941 */ /* 0x000fea0003800000 */
.L_x_984:
        /* <DEDUP_REMOVED lines=8> */
.L_x_987:
[----:B------:R-:W-:Y:S05]  /*add0*/  BSYNC B2 ;  /* 0x0000000000027941 */ /* 0x000fea0003800000 */
.L_x_986:
        /* <DEDUP_REMOVED lines=8> */
.L_x_989:
[----:B------:R-:W-:Y:S05]  /*ae60*/  BSYNC B2 ;  /* 0x0000000000027941 */ /* 0x000fea0003800000 */
.L_x_988:
        /* <DEDUP_REMOVED lines=8> */
.L_x_991:
[----:B------:R-:W-:Y:S05]  /*aef0*/  BSYNC B2 ;  /* 0x0000000000027941 */ /* 0x000fea0003800000 */
.L_x_990:
        /* <DEDUP_REMOVED lines=8> */
.L_x_993:
[----:B------:R-:W-:Y:S05]  /*af80*/  BSYNC B2 ;  /* 0x0000000000027941 */ /* 0x000fea0003800000 */
.L_x_992:
        /* <DEDUP_REMOVED lines=8> */
.L_x_995:
[----:B------:R-:W-:Y:S05]  /*b010*/  BSYNC B2 ;  /* 0x0000000000027941 */ /* 0x000fea0003800000 */
.L_x_994:
        /* <DEDUP_REMOVED lines=13> */
.L_x_997:
[----:B------:R-:W-:Y:S05]  /*b0f0*/  BSYNC B2 ;  /* 0x0000000000027941 */ /* 0x000fea0003800000 */
.L_x_996:
        /* <DEDUP_REMOVED lines=54> */
.L_x_1002:
        /* <DEDUP_REMOVED lines=14> */
.L_x_1003:
[----:B------:R-:W-:Y:S05]  /*b540*/  BSYNC B3 ;  /* 0x0000000000037941 */ /* 0x000fea0003800000 */
.L_x_1001:
        /* <DEDUP_REMOVED lines=35> */
.L_x_1005:
        /* <DEDUP_REMOVED lines=14> */
.L_x_1006:
[----:B------:R-:W-:Y:S05]  /*b860*/  BSYNC B3 ;  /* 0x0000000000037941 */ /* 0x000fea0003800000 */
.L_x_1004:
        /* <DEDUP_REMOVED lines=35> */
.L_x_1008:
        /* <DEDUP_REMOVED lines=14> */
.L_x_1009:
[----:B------:R-:W-:Y:S05]  /*bb80*/  BSYNC B3 ;  /* 0x0000000000037941 */ /* 0x000fea0003800000 */
.L_x_1007:
[----:B0-----:R-:W-:Y:S02]  /*bb90*/  IADD3 R10, R3, 0xc00, RZ ;  /* 0x00000c00030a7810 */ /* 0x001fe40007ffe0ff */
.L_x_1000:
[----:B------:R-:W-:Y:S05]  /*bba0*/  BSYNC B2 ;  /* 0x0000000000027941 */ /* 0x000fea0003800000 */
.L_x_999:
[----:B------:R-:W-:-:S13]  /*bbb0*/  ISETP.GE.U32.AND P1, PT, R14, 0xc00, PT ;  /* 0x00000c000e00780c */ /* 0x000fda0003f26070 */
[----:B------:R-:W-:Y:S05]  /*bbc0*/  @!P1 BRA `(.L_x_998) ;  /* 0x00000c2000009947 */ /* 0x000fea0003800000 */
[----:B------:R-:W-:-:S05]  /*bbd0*/  LEA R11, R10, 0x4c80, 0x2 ;  /* 0x00004c800a0b7811 */ /* 0x000fca00078e10ff */
.L_x_1022:
        /* <DEDUP_REMOVED lines=35> */
.L_x_1011:
        /* <DEDUP_REMOVED lines=14> */
.L_x_1012:
[----:B------:R-:W-:Y:S05]  /*bef0*/  BSYNC B2 ;  /* 0x0000000000027941 */ /* 0x000fea0003800000 */
.L_x_1010:
        /* <DEDUP_REMOVED lines=32> */
.L_x_1014:
        /* <DEDUP_REMOVED lines=14> */
.L_x_1015:
[----:B------:R-:W-:Y:S05]  /*c1e0*/  BSYNC B2 ;  /* 0x0000000000027941 */ /* 0x000fea0003800000 */
.L_x_1013:
        /* <DEDUP_REMOVED lines=32> */
.L_x_1017:
        /* <DEDUP_REMOVED lines=14> */
.L_x_1018:
[----:B------:R-:W-:Y:S05]  /*c4d0*/  BSYNC B2 ;  /* 0x0000000000027941 */ /* 0x000fea0003800000 */
.L_x_1016:
        /* <DEDUP_REMOVED lines=32> */
.L_x_1020:
        /* <DEDUP_REMOVED lines=14> */
.L_x_1021:
[----:B------:R-:W-:Y:S05]  /*c7c0*/  BSYNC B2 ;  /* 0x0000000000027941 */ /* 0x000fea0003800000 */
.L_x_1019:
[----:B------:R-:W-:Y:S01]  /*c7d0*/  IADD3 R11, R11, 0x4000, RZ ;  /* 0x000040000b0b7810 */ /* 0x000fe20007ffe0ff */
[----:B------:R-:W-:Y:S05]  /*c7e0*/  @!P1 BRA `(.L_x_1022) ;  /* 0xfffff3f000009947 */ /* 0x000fea000383ffff */
.L_x_998:
        /* <DEDUP_REMOVED lines=10> */
.L_x_1024:
[----:B------:R-:W-:Y:S05]  /*c890*/  BSYNC B2 ;  /* 0x0000000000027941 */ /* 0x000fea0003800000 */
.L_x_1023:
        /* <DEDUP_REMOVED lines=8> */
.L_x_1026:
[----:B------:R-:W-:Y:S05]  /*c920*/  BSYNC B2 ;  /* 0x0000000000027941 */ /* 0x000fea0003800000 */
.L_x_1025:
        /* <DEDUP_REMOVED lines=8> */
.L_x_1028:
[----:B------:R-:W-:Y:S05]  /*c9b0*/  BSYNC B2 ;  /* 0x0000000000027941 */ /* 0x000fea0003800000 */
.L_x_1027:
        /* <DEDUP_REMOVED lines=8> */
.L_x_1030:
[----:B------:R-:W-:Y:S05]  /*ca40*/  BSYNC B2 ;  /* 0x0000000000027941 */ /* 0x000fea0003800000 */
.L_x_1029:
        /* <DEDUP_REMOVED lines=8> */
.L_x_1032:
[----:B------:R-:W-:Y:S05]  /*cad0*/  BSYNC B2 ;  /* 0x0000000000027941 */ /* 0x000fea0003800000 */
.L_x_1031:
        /* <DEDUP_REMOVED lines=8> */
.L_x_1034:
[----:B------:R-:W-:Y:S05]  /*cb60*/  BSYNC B2 ;  /* 0x0000000000027941 */ /* 0x000fea0003800000 */
.L_x_1033:
        /* <DEDUP_REMOVED lines=8> */
.L_x_1036:
[----:B------:R-:W-:Y:S05]  /*cbf0*/  BSYNC B2 ;  /* 0x0000000000027941 */ /* 0x000fea0003800000 */
.L_x_1035:
        /* <DEDUP_REMOVED lines=8> */
.L_x_1038:
[----:B------:R-:W-:Y:S05]  /*cc80*/  BSYNC B2 ;  /* 0x0000000000027941 */ /* 0x000fea0003800000 */
.L_x_1037:
        /* <DEDUP_REMOVED lines=13> */
.L_x_1040:
[----:B------:R-:W-:Y:S05]  /*cd60*/  BSYNC B2 ;  /* 0x0000000000027941 */ /* 0x000fea0003800000 */
.L_x_1039:
        /* <DEDUP_REMOVED lines=54> */
.L_x_1045:
        /* <DEDUP_REMOVED lines=14> */
.L_x_1046:
[----:B------:R-:W-:Y:S05]  /*d1b0*/  BSYNC B3 ;  /* 0x0000000000037941 */ /* 0x000fea0003800000 */
.L_x_1044:
        /* <DEDUP_REMOVED lines=35> */
.L_x_1048:
        /* <DEDUP_REMOVED lines=14> */
.L_x_1049:
[----:B------:R-:W-:Y:S05]  /*d4d0*/  BSYNC B3 ;  /* 0x0000000000037941 */ /* 0x000fea0003800000 */
.L_x_1047:
        /* <DEDUP_REMOVED lines=35> */
.L_x_1051:
        /* <DEDUP_REMOVED lines=14> */
.L_x_1052:
[----:B------:R-:W-:Y:S05]  /*d7f0*/  BSYNC B3 ;  /* 0x0000000000037941 */ /* 0x000fea0003800000 */
.L_x_1050:
[----:B0-----:R-:W-:Y:S02]  /*d800*/  IADD3 R10, R3, 0xc00, RZ ;  /* 0x00000c00030a7810 */ /* 0x001fe40007ffe0ff */
.L_x_1043:
[----:B------:R-:W-:Y:S05]  /*d810*/  BSYNC B2 ;  /* 0x0000000000027941 */ /* 0x000fea0003800000 */
.L_x_1042:
[----:B------:R-:W-:-:S13]  /*d820*/  ISETP.GE.U32.AND P1, PT, R14, 0xc00, PT ;  /* 0x00000c000e00780c */ /* 0x000fda0003f26070 */
[----:B------:R-:W-:Y:S05]  /*d830*/  @!P1 BRA `(.L_x_1041) ;  /* 0x00000c2000009947 */ /* 0x000fea0003800000 */
[----:B------:R-:W-:-:S05]  /*d840*/  LEA R11, R10, 0xc80, 0x2 ;  /* 0x00000c800a0b7811 */ /* 0x000fca00078e10ff */
.L_x_1065:
        /* <DEDUP_REMOVED lines=35> */
.L_x_1054:
        /* <DEDUP_REMOVED lines=14> */
.L_x_1055:
[----:B------:R-:W-:Y:S05]  /*db60*/  BSYNC B2 ;  /* 0x0000000000027941 */ /* 0x000fea0003800000 */
.L_x_1053:
        /* <DEDUP_REMOVED lines=32> */
.L_x_1057:
        /* <DEDUP_REMOVED lines=14> */
.L_x_1058:
[----:B------:R-:W-:Y:S05]  /*de50*/  BSYNC B2 ;  /* 0x0000000000027941 */ /* 0x000fea0003800000 */
.L_x_1056:
        /* <DEDUP_REMOVED lines=32> */
.L_x_1060:
        /* <DEDUP_REMOVED lines=14> */
.L_x_1061:
[----:B------:R-:W-:Y:S05]  /*e140*/  BSYNC B2 ;  /* 0x0000000000027941 */ /* 0x000fea0003800000 */
.L_x_1059:
        /* <DEDUP_REMOVED lines=32> */
.L_x_1063:
        /* <DEDUP_REMOVED lines=14> */
.L_x_1064:
[----:B------:R-:W-:Y:S05]  /*e430*/  BSYNC B2 ;  /* 0x0000000000027941 */ /* 0x000fea0003800000 */
.L_x_1062:
[----:B------:R-:W-:Y:S01]  /*e440*/  IADD3 R11, R11, 0x4000, RZ ;  /* 0x000040000b0b7810 */ /* 0x000fe20007ffe0ff */
[----:B------:R-:W-:Y:S05]  /*e450*/  @!P1 BRA `(.L_x_1065) ;  /* 0xfffff3f000009947 */ /* 0x000fea000383ffff */
.L_x_1041:
        /* <DEDUP_REMOVED lines=10> */
.L_x_1067:
[----:B------:R-:W-:Y:S05]  /*e500*/  BSYNC B2 ;  /* 0x0000000000027941 */ /* 0x000fea0003800000 */
.L_x_1066:
        /* <DEDUP_REMOVED lines=8> */
.L_x_1069:
[----:B------:R-:W-:Y:S05]  /*e590*/  BSYNC B2 ;  /* 0x0000000000027941 */ /* 0x000fea0003800000 */
.L_x_1068:
        /* <DEDUP_REMOVED lines=8> */
.L_x_1071:
[----:B------:R-:W-:Y:S05]  /*e620*/  BSYNC B2 ;  /* 0x0000000000027941 */ /* 0x000fea0003800000 */
.L_x_1070:
        /* <DEDUP_REMOVED lines=8> */
.L_x_1073:
[----:B------:R-:W-:Y:S05]  /*e6b0*/  BSYNC B2 ;  /* 0x0000000000027941 */ /* 0x000fea0003800000 */
.L_x_1072:
        /* <DEDUP_REMOVED lines=8> */
.L_x_1075:
[----:B------:R-:W-:Y:S05]  /*e740*/  BSYNC B2 ;  /* 0x0000000000027941 */ /* 0x000fea0003800000 */
.L_x_1074:
        /* <DEDUP_REMOVED lines=8> */
.L_x_1077:
[----:B------:R-:W-:Y:S05]  /*e7d0*/  BSYNC B2 ;  /* 0x0000000000027941 */ /* 0x000fea0003800000 */
.L_x_1076:
        /* <DEDUP_REMOVED lines=8> */
.L_x_1079:
[----:B------:R-:W-:Y:S05]  /*e860*/  BSYNC B2 ;  /* 0x0000000000027941 */ /* 0x000fea0003800000 */
.L_x_1078:
        /* <DEDUP_REMOVED lines=8> */
.L_x_1081:
[----:B------:R-:W-:Y:S05]  /*e8f0*/  BSYNC B2 ;  /* 0x0000000000027941 */ /* 0x000fea0003800000 */
.L_x_1080:
        /* <DEDUP_REMOVED lines=13> */
.L_x_1083:
[----:B------:R-:W-:Y:S05]  /*e9d0*/  BSYNC B2 ;  /* 0x0000000000027941 */ /* 0x000fea0003800000 */
.L_x_1082:
        /* <DEDUP_REMOVED lines=52> */
.L_x_1088:
        /* <DEDUP_REMOVED lines=14> */
.L_x_1089:
[----:B------:R-:W-:Y:S05]  /*ee00*/  BSYNC B3 ;  /* 0x0000000000037941 */ /* 0x000fea0003800000 */
.L_x_1087:
        /* <DEDUP_REMOVED lines=34> */
.L_x_1091:
        /* <DEDUP_REMOVED lines=14> */
.L_x_1092:
[----:B------:R-:W-:Y:S05]  /*f110*/  BSYNC B3 ;  /* 0x0000000000037941 */ /* 0x000fea0003800000 */
.L_x_1090:
        /* <DEDUP_REMOVED lines=34> */
.L_x_1094:
        /* <DEDUP_REMOVED lines=14> */
.L_x_1095:
[----:B------:R-:W-:Y:S05]  /*f420*/  BSYNC B3 ;  /* 0x0000000000037941 */ /* 0x000fea0003800000 */
.L_x_1093:
[----:B0-----:R-:W-:Y:S02]  /*f430*/  IADD3 R11, R3, 0xc00, RZ ;  /* 0x00000c00030b7810 */ /* 0x001fe40007ffe0ff */
.L_x_1086:
[----:B------:R-:W-:Y:S05]  /*f440*/  BSYNC B2 ;  /* 0x0000000000027941 */ /* 0x000fea0003800000 */
.L_x_1085:
[----:B------:R-:W-:-:S13]  /*f450*/  ISETP.GE.U32.AND P0, PT, R14, 0xc00, PT ;  /* 0x00000c000e00780c */ /* 0x000fda0003f06070 */
[----:B------:R-:W-:Y:S05]  /*f460*/  @!P0 BRA `(.L_x_1084) ;  /* 0x00000be000008947 */ /* 0x000fea0003800000 */
[----:B------:R-:W-:-:S05]  /*f470*/  LEA R3, R11, 0x4c80, 0x2 ;  /* 0x00004c800b037811 */ /* 0x000fca00078e10ff */
.L_x_1108:
        /* <DEDUP_REMOVED lines=34> */
.L_x_1097:
        /* <DEDUP_REMOVED lines=14> */
.L_x_1098:
[----:B------:R-:W-:Y:S05]  /*f780*/  BSYNC B2 ;  /* 0x0000000000027941 */ /* 0x000fea0003800000 */
.L_x_1096:
        /* <DEDUP_REMOVED lines=31> */
.L_x_1100:
        /* <DEDUP_REMOVED lines=14> */
.L_x_1101:
[----:B------:R-:W-:Y:S05]  /*fa60*/  BSYNC B2 ;  /* 0x0000000000027941 */ /* 0x000fea0003800000 */
.L_x_1099:
        /* <DEDUP_REMOVED lines=31> */
.L_x_1103:
        /* <DEDUP_REMOVED lines=14> */
.L_x_1104:
[----:B------:R-:W-:Y:S05]  /*fd40*/  BSYNC B2 ;  /* 0x0000000000027941 */ /* 0x000fea0003800000 */
.L_x_1102:
        /* <DEDUP_REMOVED lines=31> */
.L_x_1106:
        /* <DEDUP_REMOVED lines=14> */
.L_x_1107:
[----:B------:R-:W-:Y:S05]  /*10020*/  BSYNC B2 ;  /* 0x0000000000027941 */ /* 0x000fea0003800000 */
.L_x_1105:
[----:B------:R-:W-:Y:S01]  /*10030*/  IADD3 R3, R3, 0x4000, RZ ;  /* 0x0000400003037810 */ /* 0x000fe20007ffe0ff */
[----:B------:R-:W-:Y:S05]  /*10040*/  @!P0 BRA `(.L_x_1108) ;  /* 0xfffff43000008947 */ /* 0x000fea000383ffff */
.L_x_1084:
[----:B0-----:R-:W-:Y:S01]  /*10050*/  WARPSYNC 0xffffffff ;  /* 0xffffffff00007948 */ /* 0x001fe20003800000 */
[----:B------:R-:W-:Y:S01]  /*10060*/  BAR.SYNC.DEFER_BLOCKING 0x0 ;  /* 0x0000000000007b1d */ /* 0x000fe20000010000 */
[----:B------:R-:W-:-:S05]  /*10070*/  IMAD.MOV.U32 R19, RZ, RZ, 0x0 ;  /* 0x00000000ff137424 */ /* 0x000fca00078e00ff */
[----:B------:R-:W-:Y:S05]  /*10080*/  RET.REL.NODEC R18 `(_ZN4vllm10persistent22persistent_topk_kernelILj2EEEvNS0_20PersistentTopKParamsE) ;  /* 0xfffeff7012007950 */ /* 0x000fea0003c3ffff */
.L_x_954:
        /* <DEDUP_REMOVED lines=10> */
.L_x_1114:
        /* <DEDUP_REMOVED lines=29> */
.L_x_1113:
[----:B------:R-:W-:Y:S05]  /*10300*/  BSYNC B3 ;  /* 0x0000000000037941 */ /* 0x000fea0003800000 */
.L_x_1112:
[----:B------:R-:W-:Y:S02]  /*10310*/  IADD3 R3, R3, 0x400, RZ ;  /* 0x0000040003037810 */ /* 0x000fe40007ffe0ff */
[----:B------:R-:W-:Y:S01]  /*10320*/  IADD3 R16, R16, 0x1000, RZ ;  /* 0x0000100010107810 */ /* 0x000fe20007ffe0ff */
[----:B------:R-:W-:Y:S05]  /*10330*/  @P1 BRA `(.L_x_1114) ;  /* 0xfffffdf000001947 */ /* 0x000fea000383ffff */
.L_x_1111:
[----:B------:R-:W-:Y:S05]  /*10340*/  BSYNC B2 ;  /* 0x0000000000027941 */ /* 0x000fea0003800000 */
.L_x_1110:
[----:B------:R-:W-:-:S13]  /*10350*/  ISETP.GE.U32.AND P0, PT, R9, 0xc00, PT ;  /* 0x00000c000900780c */ /* 0x000fda0003f06070 */
[----:B------:R-:W-:Y:S05]  /*10360*/  @!P0 BRA `(.L_x_1109) ;  /* 0x0000073000008947 */ /* 0x000fea0003800000 */
[----:B------:R-:W-:-:S05]  /*10370*/  IMAD R9, R14, 0x1000, R3 ;  /* 0x000010000e097824 */ /* 0x000fca00078e0203 */
[----:B------:R-:W-:-:S05]  /*10380*/  LEA R9, R9, 0xc80, 0x2 ;  /* 0x00000c8009097811 */ /* 0x000fca00078e10ff */
.L_x_1123:
        /* <DEDUP_REMOVED lines=27> */
.L_x_1116:
[----:B------:R-:W-:Y:S05]  /*10540*/  BSYNC B2 ;  /* 0x0000000000027941 */ /* 0x000fea0003800000 */
.L_x_1115:
        /* <DEDUP_REMOVED lines=26> */
.L_x_1118:
[----:B------:R-:W-:Y:S05]  /*106f0*/  BSYNC B2 ;  /* 0x0000000000027941 */ /* 0x000fea0003800000 */
.L_x_1117:
        /* <DEDUP_REMOVED lines=26> */
.L_x_1120:
[----:B------:R-:W-:Y:S05]  /*108a0*/  BSYNC B2 ;  /* 0x0000000000027941 */ /* 0x000fea0003800000 */
.L_x_1119:
        /* <DEDUP_REMOVED lines=26> */
.L_x_1122:
[----:B------:R-:W-:Y:S05]  /*10a50*/  BSYNC B2 ;  /* 0x0000000000027941 */ /* 0x000fea0003800000 */
.L_x_1121:
[----:B------:R-:W-:Y:S02]  /*10a60*/  IADD3 R3, R3, 0x1000, RZ ;  /* 0x0000100003037810 */ /* 0x000fe40007ffe0ff */
[----:B------:R-:W-:Y:S02]  /*10a70*/  IADD3 R9, R9, 0x4000, RZ ;  /* 0x0000400009097810 */ /* 0x000fe40007ffe0ff */
[----:B------:R-:W-:-:S13]  /*10a80*/  ISETP.GE.AND P0, PT, R3, R8, PT ;  /* 0x000000080300720c */ /* 0x000fda0003f06270 */
[----:B------:R-:W-:Y:S05]  /*10a90*/  @!P0 BRA `(.L_x_1123) ;  /* 0xfffff8f000008947 */ /* 0x000fea000383ffff */
.L_x_1109:
[----:B------:R-:W-:Y:S01]  /*10aa0*/  WARPSYNC 0xffffffff ;  /* 0xffffffff00007948 */ /* 0x000fe20003800000 */
[----:B------:R-:W-:Y:S01]  /*10ab0*/  BAR.SYNC.DEFER_BLOCKING 0x0 ;  /* 0x0000000000007b1d */ /* 0x000fe20000010000 */
[----:B------:R-:W-:-:S05]  /*10ac0*/  IMAD.MOV.U32 R19, RZ, RZ, 0x0 ;  /* 0x00000000ff137424 */ /* 0x000fca00078e00ff */
[----:B------:R-:W-:Y:S05]  /*10ad0*/  RET.REL.NODEC R18 `(_ZN4vllm10persistent22persistent_topk_kernelILj2EEEvNS0_20PersistentTopKParamsE) ;  /* 0xfffef52012007950 */ /* 0x000fea0003c3ffff */
.L_x_915:
        /* <DEDUP_REMOVED lines=10> */
.L_x_1129:
        /* <DEDUP_REMOVED lines=33> */
.L_x_1128:
[----:B------:R-:W-:Y:S05]  /*10d90*/  BSYNC B3 ;  /* 0x0000000000037941 */ /* 0x000fea0003800000 */
.L_x_1127:
[----:B------:R-:W-:Y:S01]  /*10da0*/  IMAD.X R16, RZ, RZ, R16, P1 ;  /* 0x000000ffff107224 */ /* 0x000fe200008e0610 */
[----:B0-----:R-:W-:Y:S01]  /*10db0*/  IADD3 R3, R3, 0x400, RZ ;  /* 0x0000040003037810 */ /* 0x001fe20007ffe0ff */
[----:B------:R-:W-:Y:S05]  /*10dc0*/  @P2 BRA `(.L_x_1129) ;  /* 0xfffffdb000002947 */ /* 0x000fea000383ffff */
.L_x_1126:
[----:B------:R-:W-:Y:S05]  /*10dd0*/  BSYNC B2 ;  /* 0x0000000000027941 */ /* 0x000fea0003800000 */
.L_x_1125:
[----:B------:R-:W-:-:S13]  /*10de0*/  ISETP.GE.U32.AND P0, PT, R10, 0xc00, PT ;  /* 0x00000c000a00780c */ /* 0x000fda0003f06070 */
[----:B------:R-:W-:Y:S05]  /*10df0*/  @!P0 BRA `(.L_x_1124) ;  /* 0x000007a000008947 */ /* 0x000fea0003800000 */
[----:B------:R-:W-:-:S04]  /*10e00*/  IMAD.WIDE R6, R3, 0x4, R6 ;  /* 0x0000000403067825 */ /* 0x000fc800078e0206 */
.L_x_1138:
        /* <DEDUP_REMOVED lines=28> */
.L_x_1131:
[----:B------:R-:W-:Y:S05]  /*10fd0*/  BSYNC B2 ;  /* 0x0000000000027941 */ /* 0x000fea0003800000 */
.L_x_1130:
        /* <DEDUP_REMOVED lines=28> */
.L_x_1133:
[----:B------:R-:W-:Y:S05]  /*111a0*/  BSYNC B2 ;  /* 0x0000000000027941 */ /* 0x000fea0003800000 */
.L_x_1132:
        /* <DEDUP_REMOVED lines=28> */
.L_x_1135:
[----:B------:R-:W-:Y:S05]  /*11370*/  BSYNC B2 ;  /* 0x0000000000027941 */ /* 0x000fea0003800000 */
.L_x_1134:
        /* <DEDUP_REMOVED lines=28> */
.L_x_1137:
[----:B------:R-:W-:Y:S05]  /*11540*/  BSYNC B2 ;  /* 0x0000000000027941 */ /* 0x000fea0003800000 */
.L_x_1136:
[----:B------:R-:W-:Y:S02]  /*11550*/  IADD3 R3, R3, 0x1000, RZ ;  /* 0x0000100003037810 */ /* 0x000fe40007ffe0ff */
[----:B------:R-:W-:Y:S02]  /*11560*/  IADD3 R6, P1, R6, 0x4000, RZ ;  /* 0x0000400006067810 */ /* 0x000fe40007f3e0ff */
[----:B------:R-:W-:-:S03]  /*11570*/  ISETP.GE.AND P0, PT, R3, R14, PT ;  /* 0x0000000e0300720c */ /* 0x000fc60003f06270 */
[----:B------:R-:W-:-:S10]  /*11580*/  IMAD.X R7, RZ, RZ, R7, P1 ;  /* 0x000000ffff077224 */ /* 0x000fd400008e0607 */
[----:B------:R-:W-:Y:S05]  /*11590*/  @!P0 BRA `(.L_x_1138) ;  /* 0xfffff87000008947 */ /* 0x000fea000383ffff */
.L_x_1124:
[----:B------:R-:W-:Y:S01]  /*115a0*/  WARPSYNC 0xffffffff ;  /* 0xffffffff00007948 */ /* 0x000fe20003800000 */
[----:B------:R-:W-:Y:S01]  /*115b0*/  BAR.SYNC.DEFER_BLOCKING 0x0 ;  /* 0x0000000000007b1d */ /* 0x000fe20000010000 */
[----:B------:R-:W-:-:S05]  /*115c0*/  IMAD.MOV.U32 R19, RZ, RZ, 0x0 ;  /* 0x00000000ff137424 */ /* 0x000fca00078e00ff */
[----:B------:R-:W-:Y:S05]  /*115d0*/  RET.REL.NODEC R18 `(_ZN4vllm10persistent22persistent_topk_kernelILj2EEEvNS0_20PersistentTopKParamsE) ;  /* 0xfffeea2012007950 */ /* 0x000fea0003c3ffff */
        .type           $_ZN4vllm10persistent22persistent_topk_kernelILj2EEEvNS0_20PersistentTopKParamsE$_ZN4vllm10persistent19histogram_2048_topkEPKfPii,@function
        .size           $_ZN4vllm10persistent22persistent_topk_kernelILj2EEEvNS0_20PersistentTopKParamsE$_ZN4vllm10persistent19histogram_2048_topkEPKfPii,($__internal_3_$__cuda_sm70_shflsync_idx_p - $_ZN4vllm10persistent22persistent_topk_kernelILj2EEEvNS0_20PersistentTopKParamsE$_ZN4vllm10persistent19histogram_2048_topkEPKfPii)
$_ZN4vllm10persistent22persistent_topk_kernelILj2EEEvNS0_20PersistentTopKParamsE$_ZN4vllm10persistent19histogram_2048_topkEPKfPii:
[----:B------:R-:W0:Y:S01]  /*115e0*/  S2R R2, SR_TID.X ;  /* 0x0000000000027919 */ /* 0x000e220000002100 */
[----:B------:R-:W-:Y:S01]  /*115f0*/  YIELD ;  /* 0x0000000000007946 */ /* 0x000fe20003800000 */
[----:B------:R-:W-:Y:S02]  /*11600*/  IMAD.MOV.U32 R6, RZ, RZ, R8 ;  /* 0x000000ffff067224 */ /* 0x000fe400078e0008 */
[----:B------:R-:W-:Y:S01]  /*11610*/  IMAD.MOV.U32 R7, RZ, RZ, R9 ;  /* 0x000000ffff077224 */ /* 0x000fe200078e0009 */
        /* <DEDUP_REMOVED lines=16> */
.L_x_1142:
[----:B------:R-:W-:Y:S01]  /*11720*/  IADD3 R3, R3, -0x1, RZ ;  /* 0xffffffff03037810 */ /* 0x000fe20007ffe0ff */
[----:B------:R0:W-:Y:S01]  /*11730*/  STS [R9], RZ ;  /* 0x000000ff09007388 */ /* 0x0001e20000000800 */
[----:B------:R-:W-:Y:S02]  /*11740*/  IADD3 R8, R8, 0x400, RZ ;  /* 0x0000040008087810 */ /* 0x000fe40007ffe0ff */
[----:B------:R-:W-:Y:S02]  /*11750*/  ISETP.NE.AND P0, PT, R3, RZ, PT ;  /* 0x000000ff0300720c */ /* 0x000fe40003f05270 */
[----:B0-----:R-:W-:-:S11]  /*11760*/  IADD3 R9, R9, 0x1000, RZ ;  /* 0x0000100009097810 */ /* 0x001fd60007ffe0ff */
[----:B------:R-:W-:Y:S05]  /*11770*/  @P0 BRA `(.L_x_1142) ;  /* 0xffffffa000000947 */ /* 0x000fea000383ffff */
.L_x_1141:
[----:B------:R-:W-:Y:S05]  /*11780*/  BSYNC B2 ;  /* 0x0000000000027941 */ /* 0x000fea0003800000 */
.L_x_1140:
        /* <DEDUP_REMOVED lines=9> */
.L_x_1145:
        /* <DEDUP_REMOVED lines=20> */
.L_x_1144:
[----:B------:R-:W-:Y:S05]  /*11960*/  BSYNC B2 ;  /* 0x0000000000027941 */ /* 0x000fea0003800000 */
.L_x_1143:
        /* <DEDUP_REMOVED lines=15> */
.L_x_1147:
[----:B------:R-:W-:Y:S05]  /*11a60*/  BSYNC B2 ;  /* 0x0000000000027941 */ /* 0x000fea0003800000 */
.L_x_1146:
[----:B------:R-:W-:-:S13]  /*11a70*/  ISETP.LT.OR P0, PT, R3, -0x800, P0 ;  /* 0xfffff8000300780c */ /* 0x000fda0000701670 */
[----:B------:R0:W-:Y:S04]  /*11a80*/  @P0 STS [R8+-0x2000], RZ ;  /* 0xffe000ff08000388 */ /* 0x0001e80000000800 */
[----:B------:R0:W-:Y:S04]  /*11a90*/  @P0 STS [R8+-0x1000], RZ ;  /* 0xfff000ff08000388 */ /* 0x0001e80000000800 */
[----:B------:R0:W-:Y:S04]  /*11aa0*/  @P0 STS [R8], RZ ;  /* 0x000000ff08000388 */ /* 0x0001e80000000800 */
[----:B------:R0:W-:Y:S02]  /*11ab0*/  @P0 STS [R8+0x1000], RZ ;  /* 0x001000ff08000388 */ /* 0x0001e40000000800 */
.L_x_1139:
        /* <DEDUP_REMOVED lines=22> */
.L_x_1157:
        /* <DEDUP_REMOVED lines=26> */
.L_x_1152:
[----:B------:R-:W-:Y:S02]  /*11dc0*/  ULDC.64 UR14, c[0x0][0x118] ;  /* 0x00004600000e7ab9 */ /* 0x000fe40000000a00 */
[----:B------:R0:W5:Y:S03]  /*11dd0*/  LDG.E.128.STRONG.GPU R8, [R18.64] ;  /* 0x0000000e12087981 */ /* 0x000166000c1efd00 */
.L_x_1153:
[----:B------:R-:W-:Y:S05]  /*11de0*/  BSYNC B3 ;  /* 0x0000000000037941 */ /* 0x000fea0003800000 */
.L_x_1151:
        /* <DEDUP_REMOVED lines=68> */
.L_x_1155:
[----:B------:R-:W-:Y:S02]  /*12230*/  ULDC.64 UR14, c[0x0][0x118] ;  /* 0x00004600000e7ab9 */ /* 0x000fe40000000a00 */
[----:B------:R0:W5:Y:S03]  /*12240*/  LDG.E.128.STRONG.GPU R8, [R18.64] ;  /* 0x0000000e12087981 */ /* 0x000166000c1efd00 */
.L_x_1156:
[----:B------:R-:W-:Y:S05]  /*12250*/  BSYNC B3 ;  /* 0x0000000000037941 */ /* 0x000fea0003800000 */
.L_x_1154:
        /* <DEDUP_REMOVED lines=48> */
.L_x_1150:
[----:B------:R-:W-:Y:S05]  /*12560*/  BSYNC B2 ;  /* 0x0000000000027941 */ /* 0x000fea0003800000 */
.L_x_1149:
        /* <DEDUP_REMOVED lines=27> */
.L_x_1159:
[----:B------:R-:W-:Y:S02]  /*12720*/  ULDC.64 UR14, c[0x0][0x118] ;  /* 0x00004600000e7ab9 */ /* 0x000fe40000000a00 */
[----:B------:R0:W5:Y:S03]  /*12730*/  LDG.E.128.STRONG.GPU R8, [R16.64] ;  /* 0x0000000e10087981 */ /* 0x000166000c1efd00 */
.L_x_1160:
[----:B------:R-:W-:Y:S05]  /*12740*/  BSYNC B2 ;  /* 0x0000000000027941 */ /* 0x000fea0003800000 */
.L_x_1158:
        /* <DEDUP_REMOVED lines=44> */
.L_x_1148:
        /* <DEDUP_REMOVED lines=61> */
.L_x_1443:
        /* <DEDUP_REMOVED lines=13> */
.L_x_1444:
        /* <DEDUP_REMOVED lines=97> */
.L_x_1162:
[----:B0-----:R-:W-:Y:S05]  /*134c0*/  BSYNC B2 ;  /* 0x0000000000027941 */ /* 0x001fea0003800000 */
.L_x_1161:
        /* <DEDUP_REMOVED lines=42> */
.L_x_1228:
        /* <DEDUP_REMOVED lines=14> */
.L_x_1445:
        /* <DEDUP_REMOVED lines=28> */
.L_x_1171:
[----:B-1----:R-:W-:-:S03]  /*13a10*/  IMAD.MOV.U32 R4, RZ, RZ, R16 ;  /* 0x000000ffff047224 */ /* 0x002fc600078e0010 */
.L_x_1170:
[----:B------:R-:W-:Y:S05]  /*13a20*/  BSYNC B3 ;  /* 0x0000000000037941 */ /* 0x000fea0003800000 */
.L_x_1169:
[----:B------:R-:W-:Y:S05]  /*13a30*/  BRA.DIV ~URZ, `(.L_x_1172) ;  /* 0x0000a8e27f007947 */ /* 0x000fea000b800000 */
[----:B------:R-:W1:Y:S02]  /*13a40*/  SHFL.IDX PT, R4, R4, RZ, 0x1f ;  /* 0x00001fff04047589 */ /* 0x000e6400000e0000 */
.L_x_1446:
[----:B------:R-:W-:Y:S01]  /*13a50*/  @P5 LOP3.LUT R22, R22, R19, RZ, 0x30, !PT ;  /* 0x0000001316165212 */ /* 0x000fe200078e30ff */
[----:B------:R-:W-:-:S03]  /*13a60*/  ULDC.64 UR14, c[0x0][0x118] ;  /* 0x00004600000e7ab9 */ /* 0x000fc60000000a00 */
[----:B------:R-:W2:Y:S02]  /*13a70*/  @P5 POPC R17, R22 ;  /* 0x0000001600115309 */ /* 0x000ea40000000000 */
[----:B-12---:R-:W-:-:S04]  /*13a80*/  @P5 IMAD.IADD R17, R4, 0x1, R17 ;  /* 0x0000000104115824 */ /* 0x006fc800078e0211 */
[----:B------:R-:W-:-:S05]  /*13a90*/  @P5 IMAD.WIDE R16, R17, 0x4, R6 ;  /* 0x0000000411105825 */ /* 0x000fca00078e0206 */
[----:B------:R1:W-:Y:S02]  /*13aa0*/  @P5 STG.E [R16.64], R9 ;  /* 0x0000000910005986 */ /* 0x0003e4000c10190e */
.L_x_1168:
[----:B------:R-:W-:Y:S05]  /*13ab0*/  BSYNC B2 ;  /* 0x0000000000027941 */ /* 0x000fea0003800000 */
.L_x_1167:
[----:B------:R-:W-:Y:S05]  /*13ac0*/  BRA.DIV ~URZ, `(.L_x_1173) ;  /* 0x0000a8d27f007947 */ /* 0x000fea000b800000 */
[----:B------:R-:W-:-:S04]  /*13ad0*/  VOTE.ANY R22, PT, P1 ;  /* 0x0000000000167806 */ /* 0x000fc800008e0100 */
.L_x_1447:
        /* <DEDUP_REMOVED lines=28> */
.L_x_1178:
[----:B--2---:R-:W-:-:S03]  /*13ca0*/  IMAD.MOV.U32 R5, RZ, RZ, R16 ;  /* 0x000000ffff057224 */ /* 0x004fc600078e0010 */
.L_x_1177:
[----:B------:R-:W-:Y:S05]  /*13cb0*/  BSYNC B3 ;  /* 0x0000000000037941 */ /* 0x000fea0003800000 */
.L_x_1176:
[----:B------:R-:W-:Y:S05]  /*13cc0*/  BRA.DIV ~URZ, `(.L_x_1179) ;  /* 0x0000a7227f007947 */ /* 0x000fea000b800000 */
[----:B------:R-:W2:Y:S02]  /*13cd0*/  SHFL.IDX PT, R5, R5, RZ, 0x1f ;  /* 0x00001fff05057589 */ /* 0x000ea400000e0000 */
.L_x_1448:
[----:B------:R-:W-:-:S06]  /*13ce0*/  LOP3.LUT R22, R22, R19, RZ, 0x30, !PT ;  /* 0x0000001316167212 */ /* 0x000fcc00078e30ff */
[----:B------:R-:W3:Y:S02]  /*13cf0*/  POPC R22, R22 ;  /* 0x0000001600167309 */ /* 0x000ee40000000000 */
[----:B-123--:R-:W-:-:S05]  /*13d00*/  IMAD.IADD R16, R5, 0x1, R22 ;  /* 0x0000000105107824 */ /* 0x00efca00078e0216 */
[----:B------:R-:W-:-:S13]  /*13d10*/  ISETP.GT.OR P1, PT, R16, 0xe7b, !P1 ;  /* 0x00000e7b1000780c */ /* 0x000fda0004f24670 */
[----:B------:R1:W-:Y:S02]  /*13d20*/  @!P1 STS [R16.X4+0xc00], R9 ;  /* 0x000c000910009388 */ /* 0x0003e40000004800 */
.L_x_1175:
[----:B------:R-:W-:Y:S05]  /*13d30*/  BSYNC B2 ;  /* 0x0000000000027941 */ /* 0x000fea0003800000 */
.L_x_1174:
[----:B------:R-:W-:Y:S01]  /*13d40*/  BSSY B2, `(.L_x_1180) ;  /* 0x0000006000027945 */ /* 0x000fe20003800000 */
[----:B-1----:R-:W-:Y:S01]  /*13d50*/  IMAD.MOV.U32 R17, RZ, RZ, RZ ;  /* 0x000000ffff117224 */ /* 0x002fe200078e00ff */
[----:B------:R-:W-:Y:S05]  /*13d60*/  @P4 BRA `(.L_x_1181) ;  /* 0x0000003000004947 */ /* 0x000fea0003800000 */
[----:B------:R-:W-:-:S06]  /*13d70*/  IMAD R17, R14, 0x2, R1 ;  /* 0x000000020e117824 */ /* 0x000fcc00078e0201 */
[----:B------:R-:W5:Y:S01]  /*13d80*/  LDL.U16 R17, [R17] ;  /* 0x0000000011117983 */ /* 0x000f620000100400 */
[----:B------:R-:W-:-:S03]  /*13d90*/  IADD3 R14, R14, 0x1, RZ ;  /* 0x000000010e0e7810 */ /* 0x000fc60007ffe0ff */
.L_x_1181:
[----:B------:R-:W-:Y:S05]  /*13da0*/  BSYNC B2 ;  /* 0x0000000000027941 */ /* 0x000fea0003800000 */
.L_x_1180:
[CC--:B-----5:R-:W-:Y:S02]  /*13db0*/  ISETP.GT.U32.AND P5, PT, R17.reuse, R8.reuse, !P0 ;  /* 0x000000081100720c */ /* 0x0e0fe400047a4070 */
[----:B------:R-:W-:Y:S01]  /*13dc0*/  ISETP.EQ.AND P1, PT, R17, R8, !P0 ;  /* 0x000000081100720c */ /* 0x000fe20004722270 */
[----:B------:R-:W-:Y:S10]  /*13dd0*/  BRA.DIV ~URZ, `(.L_x_1182) ;  /* 0x0000a6927f007947 */ /* 0x000ff4000b800000 */
[----:B------:R-:W-:-:S04]  /*13de0*/  VOTE.ANY R22, PT, P5 ;  /* 0x0000000000167806 */ /* 0x000fc800028e0100 */
.L_x_1449:
        /* <DEDUP_REMOVED lines=28> */
.L_x_1187:
[----:B-1----:R-:W-:-:S03]  /*13fb0*/  IMAD.MOV.U32 R4, RZ, RZ, R16 ;  /* 0x000000ffff047224 */ /* 0x002fc600078e0010 */
.L_x_1186:
[----:B------:R-:W-:Y:S05]  /*13fc0*/  BSYNC B3 ;  /* 0x0000000000037941 */ /* 0x000fea0003800000 */
.L_x_1185:
[----:B------:R-:W-:Y:S05]  /*13fd0*/  BRA.DIV ~URZ, `(.L_x_1188) ;  /* 0x0000a4e27f007947 */ /* 0x000fea000b800000 */
[----:B------:R-:W1:Y:S02]  /*13fe0*/  SHFL.IDX PT, R4, R4, RZ, 0x1f ;  /* 0x00001fff04047589 */ /* 0x000e6400000e0000 */
.L_x_1450:
[----:B------:R-:W-:Y:S01]  /*13ff0*/  @P5 LOP3.LUT R22, R22, R19, RZ, 0x30, !PT ;  /* 0x0000001316165212 */ /* 0x000fe200078e30ff */
[----:B------:R-:W-:Y:S01]  /*14000*/  ULDC.64 UR14, c[0x0][0x118] ;  /* 0x00004600000e7ab9 */ /* 0x000fe20000000a00 */
[----:B0-----:R-:W-:-:S02]  /*14010*/  @P5 IADD3 R23, R15, -0x2, RZ ;  /* 0xfffffffe0f175810 */ /* 0x001fc40007ffe0ff */
[----:B------:R-:W0:Y:S02]  /*14020*/  @P5 POPC R17, R22 ;  /* 0x0000001600115309 */ /* 0x000e240000000000 */
[----:B01----:R-:W-:-:S04]  /*14030*/  @P5 IMAD.IADD R17, R4, 0x1, R17 ;  /* 0x0000000104115824 */ /* 0x003fc800078e0211 */
[----:B------:R-:W-:-:S05]  /*14040*/  @P5 IMAD.WIDE R16, R17, 0x4, R6 ;  /* 0x0000000411105825 */ /* 0x000fca00078e0206 */
[----:B------:R0:W-:Y:S02]  /*14050*/  @P5 STG.E [R16.64], R23 ;  /* 0x0000001710005986 */ /* 0x0001e4000c10190e */
.L_x_1184:
[----:B------:R-:W-:Y:S05]  /*14060*/  BSYNC B2 ;  /* 0x0000000000027941 */ /* 0x000fea0003800000 */
.L_x_1183:
[----:B------:R-:W-:Y:S05]  /*14070*/  BRA.DIV ~URZ, `(.L_x_1189) ;  /* 0x0000a4c27f007947 */ /* 0x000fea000b800000 */
[----:B------:R-:W-:-:S04]  /*14080*/  VOTE.ANY R22, PT, P1 ;  /* 0x0000000000167806 */ /* 0x000fc800008e0100 */
.L_x_1451:
        /* <DEDUP_REMOVED lines=28> */
.L_x_1194:
[----:B-1----:R-:W-:-:S03]  /*14250*/  IMAD.MOV.U32 R5, RZ, RZ, R16 ;  /* 0x000000ffff057224 */ /* 0x002fc600078e0010 */
.L_x_1193:
[----:B------:R-:W-:Y:S05]  /*14260*/  BSYNC B3 ;  /* 0x0000000000037941 */ /* 0x000fea0003800000 */
.L_x_1192:
[----:B------:R-:W-:Y:S05]  /*14270*/  BRA.DIV ~URZ, `(.L_x_1195) ;  /* 0x0000a3127f007947 */ /* 0x000fea000b800000 */
[----:B------:R-:W1:Y:S02]  /*14280*/  SHFL.IDX PT, R5, R5, RZ, 0x1f ;  /* 0x00001fff05057589 */ /* 0x000e6400000e0000 */
.L_x_1452:
[----:B------:R-:W-:-:S06]  /*14290*/  LOP3.LUT R22, R22, R19, RZ, 0x30, !PT ;  /* 0x0000001316167212 */ /* 0x000fcc00078e30ff */
[----:B------:R-:W2:Y:S02]  /*142a0*/  POPC R22, R22 ;  /* 0x0000001600167309 */ /* 0x000ea40000000000 */
[----:B012---:R-:W-:-:S05]  /*142b0*/  IMAD.IADD R16, R5, 0x1, R22 ;  /* 0x0000000105107824 */ /* 0x007fca00078e0216 */
[----:B------:R-:W-:-:S13]  /*142c0*/  ISETP.GT.OR P1, PT, R16, 0xe7b, !P1 ;  /* 0x00000e7b1000780c */ /* 0x000fda0004f24670 */
[----:B------:R-:W-:-:S05]  /*142d0*/  @!P1 IADD3 R17, R15, -0x2, RZ ;  /* 0xfffffffe0f119810 */ /* 0x000fca0007ffe0ff */
[----:B------:R0:W-:Y:S02]  /*142e0*/  @!P1 STS [R16.X4+0xc00], R17 ;  /* 0x000c001110009388 */ /* 0x0001e40000004800 */
.L_x_1191:
[----:B------:R-:W-:Y:S05]  /*142f0*/  BSYNC B2 ;  /* 0x0000000000027941 */ /* 0x000fea0003800000 */
.L_x_1190:
[----:B------:R-:W-:Y:S01]  /*14300*/  BSSY B2, `(.L_x_1196) ;  /* 0x0000006000027945 */ /* 0x000fe20003800000 */
[----:B0-----:R-:W-:Y:S01]  /*14310*/  IMAD.MOV.U32 R17, RZ, RZ, RZ ;  /* 0x000000ffff117224 */ /* 0x001fe200078e00ff */
[----:B------:R-:W-:Y:S05]  /*14320*/  @P4 BRA `(.L_x_1197) ;  /* 0x0000003000004947 */ /* 0x000fea0003800000 */
[----:B------:R-:W-:-:S06]  /*14330*/  IMAD R17, R14, 0x2, R1 ;  /* 0x000000020e117824 */ /* 0x000fcc00078e0201 */
[----:B------:R-:W5:Y:S01]  /*14340*/  LDL.U16 R17, [R17] ;  /* 0x0000000011117983 */ /* 0x000f620000100400 */
[----:B------:R-:W-:-:S03]  /*14350*/  IADD3 R14, R14, 0x1, RZ ;  /* 0x000000010e0e7810 */ /* 0x000fc60007ffe0ff */
.L_x_1197:
[----:B------:R-:W-:Y:S05]  /*14360*/  BSYNC B2 ;  /* 0x0000000000027941 */ /* 0x000fea0003800000 */
.L_x_1196:
[CC--:B-----5:R-:W-:Y:S02]  /*14370*/  ISETP.GT.U32.AND P5, PT, R17.reuse, R8.reuse, !P0 ;  /* 0x000000081100720c */ /* 0x0e0fe400047a4070 */
[----:B------:R-:W-:Y:S01]  /*14380*/  ISETP.EQ.AND P1, PT, R17, R8, !P0 ;  /* 0x000000081100720c */ /* 0x000fe20004722270 */
[----:B------:R-:W-:Y:S10]  /*14390*/  BRA.DIV ~URZ, `(.L_x_1198) ;  /* 0x0000a2727f007947 */ /* 0x000ff4000b800000 */
[----:B------:R-:W-:-:S04]  /*143a0*/  VOTE.ANY R22, PT, P5 ;  /* 0x0000000000167806 */ /* 0x000fc800028e0100 */
.L_x_1453:
        /* <DEDUP_REMOVED lines=28> */
.L_x_1203:
[----:B-1----:R-:W-:-:S03]  /*14570*/  IMAD.MOV.U32 R4, RZ, RZ, R16 ;  /* 0x000000ffff047224 */ /* 0x002fc600078e0010 */
.L_x_1202:
[----:B------:R-:W-:Y:S05]  /*14580*/  BSYNC B3 ;  /* 0x0000000000037941 */ /* 0x000fea0003800000 */
.L_x_1201:
[----:B------:R-:W-:Y:S05]  /*14590*/  BRA.DIV ~URZ, `(.L_x_1204) ;  /* 0x0000a0c27f007947 */ /* 0x000fea000b800000 */
[----:B------:R-:W1:Y:S02]  /*145a0*/  SHFL.IDX PT, R4, R4, RZ, 0x1f ;  /* 0x00001fff04047589 */ /* 0x000e6400000e0000 */
.L_x_1454:
[----:B------:R-:W-:Y:S01]  /*145b0*/  @P5 LOP3.LUT R22, R22, R19, RZ, 0x30, !PT ;  /* 0x0000001316165212 */ /* 0x000fe200078e30ff */
[----:B------:R-:W-:Y:S01]  /*145c0*/  ULDC.64 UR14, c[0x0][0x118] ;  /* 0x00004600000e7ab9 */ /* 0x000fe20000000a00 */
[----:B0-----:R-:W-:-:S02]  /*145d0*/  @P5 IADD3 R23, R15, -0x1, RZ ;  /* 0xffffffff0f175810 */ /* 0x001fc40007ffe0ff */
[----:B------:R-:W0:Y:S02]  /*145e0*/  @P5 POPC R17, R22 ;  /* 0x0000001600115309 */ /* 0x000e240000000000 */
[----:B01----:R-:W-:-:S04]  /*145f0*/  @P5 IMAD.IADD R17, R4, 0x1, R17 ;  /* 0x0000000104115824 */ /* 0x003fc800078e0211 */
[----:B------:R-:W-:-:S05]  /*14600*/  @P5 IMAD.WIDE R16, R17, 0x4, R6 ;  /* 0x0000000411105825 */ /* 0x000fca00078e0206 */
[----:B------:R0:W-:Y:S02]  /*14610*/  @P5 STG.E [R16.64], R23 ;  /* 0x0000001710005986 */ /* 0x0001e4000c10190e */
.L_x_1200:
[----:B------:R-:W-:Y:S05]  /*14620*/  BSYNC B2 ;  /* 0x0000000000027941 */ /* 0x000fea0003800000 */
.L_x_1199:
[----:B------:R-:W-:Y:S05]  /*14630*/  BRA.DIV ~URZ, `(.L_x_1205) ;  /* 0x0000a0a27f007947 */ /* 0x000fea000b800000 */
[----:B------:R-:W-:-:S04]  /*14640*/  VOTE.ANY R22, PT, P1 ;  /* 0x0000000000167806 */ /* 0x000fc800008e0100 */
.L_x_1455:
        /* <DEDUP_REMOVED lines=28> */
.L_x_1210:
[----:B-1----:R-:W-:-:S03]  /*14810*/  IMAD.MOV.U32 R5, RZ, RZ, R16 ;  /* 0x000000ffff057224 */ /* 0x002fc600078e0010 */
.L_x_1209:
[----:B------:R-:W-:Y:S05]  /*14820*/  BSYNC B3 ;  /* 0x0000000000037941 */ /* 0x000fea0003800000 */
.L_x_1208:
[----:B------:R-:W-:Y:S05]  /*14830*/  BRA.DIV ~URZ, `(.L_x_1211) ;  /* 0x00009ef27f007947 */ /* 0x000fea000b800000 */
[----:B------:R-:W1:Y:S02]  /*14840*/  SHFL.IDX PT, R5, R5, RZ, 0x1f ;  /* 0x00001fff05057589 */ /* 0x000e6400000e0000 */
.L_x_1456:
[----:B------:R-:W-:-:S06]  /*14850*/  LOP3.LUT R22, R22, R19, RZ, 0x30, !PT ;  /* 0x0000001316167212 */ /* 0x000fcc00078e30ff */
[----:B------:R-:W2:Y:S02]  /*14860*/  POPC R22, R22 ;  /* 0x0000001600167309 */ /* 0x000ea40000000000 */
[----:B012---:R-:W-:-:S05]  /*14870*/  IMAD.IADD R16, R5, 0x1, R22 ;  /* 0x0000000105107824 */ /* 0x007fca00078e0216 */
[----:B------:R-:W-:-:S13]  /*14880*/  ISETP.GT.OR P1, PT, R16, 0xe7b, !P1 ;  /* 0x00000e7b1000780c */ /* 0x000fda0004f24670 */
[----:B------:R-:W-:-:S05]  /*14890*/  @!P1 IADD3 R17, R15, -0x1, RZ ;  /* 0xffffffff0f119810 */ /* 0x000fca0007ffe0ff */
[----:B------:R0:W-:Y:S02]  /*148a0*/  @!P1 STS [R16.X4+0xc00], R17 ;  /* 0x000c001110009388 */ /* 0x0001e40000004800 */
.L_x_1207:
[----:B------:R-:W-:Y:S05]  /*148b0*/  BSYNC B2 ;  /* 0x0000000000027941 */ /* 0x000fea0003800000 */
.L_x_1206:
[----:B------:R-:W-:Y:S01]  /*148c0*/  BSSY B2, `(.L_x_1212) ;  /* 0x0000006000027945 */ /* 0x000fe20003800000 */
[----:B0-----:R-:W-:Y:S01]  /*148d0*/  IMAD.MOV.U32 R17, RZ, RZ, RZ ;  /* 0x000000ffff117224 */ /* 0x001fe200078e00ff */
[----:B------:R-:W-:Y:S05]  /*148e0*/  @P4 BRA `(.L_x_1213) ;  /* 0x0000003000004947 */ /* 0x000fea0003800000 */
[----:B------:R-:W-:-:S06]  /*148f0*/  IMAD R17, R14, 0x2, R1 ;  /* 0x000000020e117824 */ /* 0x000fcc00078e0201 */
[----:B------:R-:W5:Y:S01]  /*14900*/  LDL.U16 R17, [R17] ;  /* 0x0000000011117983 */ /* 0x000f620000100400 */
[----:B------:R-:W-:-:S03]  /*14910*/  IADD3 R14, R14, 0x1, RZ ;  /* 0x000000010e0e7810 */ /* 0x000fc60007ffe0ff */
.L_x_1213:
[----:B------:R-:W-:Y:S05]  /*14920*/  BSYNC B2 ;  /* 0x0000000000027941 */ /* 0x000fea0003800000 */
.L_x_1212:
[CC--:B-----5:R-:W-:Y:S02]  /*14930*/  ISETP.GT.U32.AND P1, PT, R17.reuse, R8.reuse, !P0 ;  /* 0x000000081100720c */ /* 0x0e0fe40004724070 */
[----:B------:R-:W-:Y:S01]  /*14940*/  ISETP.EQ.AND P0, PT, R17, R8, !P0 ;  /* 0x000000081100720c */ /* 0x000fe20004702270 */
[----:B------:R-:W-:Y:S10]  /*14950*/  BRA.DIV ~URZ, `(.L_x_1214) ;  /* 0x00009e527f007947 */ /* 0x000ff4000b800000 */
[----:B------:R-:W-:-:S04]  /*14960*/  VOTE.ANY R22, PT, P1 ;  /* 0x0000000000167806 */ /* 0x000fc800008e0100 */
.L_x_1457:
        /* <DEDUP_REMOVED lines=28> */
.L_x_1219:
[----:B-1----:R-:W-:-:S03]  /*14b30*/  IMAD.MOV.U32 R4, RZ, RZ, R16 ;  /* 0x000000ffff047224 */ /* 0x002fc600078e0010 */
.L_x_1218:
[----:B------:R-:W-:Y:S05]  /*14b40*/  BSYNC B3 ;  /* 0x0000000000037941 */ /* 0x000fea0003800000 */
.L_x_1217:
[----:B------:R-:W-:Y:S05]  /*14b50*/  BRA.DIV ~URZ, `(.L_x_1220) ;  /* 0x00009ca27f007947 */ /* 0x000fea000b800000 */
[----:B------:R-:W1:Y:S02]  /*14b60*/  SHFL.IDX PT, R4, R4, RZ, 0x1f ;  /* 0x00001fff04047589 */ /* 0x000e6400000e0000 */
.L_x_1458:
[----:B------:R-:W-:Y:S01]  /*14b70*/  @P1 LOP3.LUT R22, R22, R19, RZ, 0x30, !PT ;  /* 0x0000001316161212 */ /* 0x000fe200078e30ff */
[----:B------:R-:W-:-:S03]  /*14b80*/  ULDC.64 UR14, c[0x0][0x118] ;  /* 0x00004600000e7ab9 */ /* 0x000fc60000000a00 */
[----:B------:R-:W2:Y:S02]  /*14b90*/  @P1 POPC R17, R22 ;  /* 0x0000001600111309 */ /* 0x000ea40000000000 */
[----:B-12---:R-:W-:-:S04]  /*14ba0*/  @P1 IMAD.IADD R17, R4, 0x1, R17 ;  /* 0x0000000104111824 */ /* 0x006fc800078e0211 */
[----:B------:R-:W-:-:S05]  /*14bb0*/  @P1 IMAD.WIDE R16, R17, 0x4, R6 ;  /* 0x0000000411101825 */ /* 0x000fca00078e0206 */
[----:B------:R1:W-:Y:S02]  /*14bc0*/  @P1 STG.E [R16.64], R15 ;  /* 0x0000000f10001986 */ /* 0x0003e4000c10190e */
.L_x_1216:
[----:B------:R-:W-:Y:S05]  /*14bd0*/  BSYNC B2 ;  /* 0x0000000000027941 */ /* 0x000fea0003800000 */
.L_x_1215:
[----:B------:R-:W-:Y:S05]  /*14be0*/  BRA.DIV ~URZ, `(.L_x_1221) ;  /* 0x00009c927f007947 */ /* 0x000fea000b800000 */
[----:B------:R-:W-:-:S04]  /*14bf0*/  VOTE.ANY R22, PT, P0 ;  /* 0x0000000000167806 */ /* 0x000fc800000e0100 */
.L_x_1459:
        /* <DEDUP_REMOVED lines=28> */
.L_x_1226:
[----:B--2---:R-:W-:-:S03]  /*14dc0*/  IMAD.MOV.U32 R5, RZ, RZ, R16 ;  /* 0x000000ffff057224 */ /* 0x004fc600078e0010 */
.L_x_1225:
[----:B------:R-:W-:Y:S05]  /*14dd0*/  BSYNC B3 ;  /* 0x0000000000037941 */ /* 0x000fea0003800000 */
.L_x_1224:
[----:B------:R-:W-:Y:S05]  /*14de0*/  BRA.DIV ~URZ, `(.L_x_1227) ;  /* 0x00009ae27f007947 */ /* 0x000fea000b800000 */
[----:B------:R-:W2:Y:S02]  /*14df0*/  SHFL.IDX PT, R5, R5, RZ, 0x1f ;  /* 0x00001fff05057589 */ /* 0x000ea400000e0000 */
.L_x_1460:
[----:B------:R-:W-:-:S06]  /*14e00*/  LOP3.LUT R22, R22, R19, RZ, 0x30, !PT ;  /* 0x0000001316167212 */ /* 0x000fcc00078e30ff */
[----:B------:R-:W3:Y:S02]  /*14e10*/  POPC R22, R22 ;  /* 0x0000001600167309 */ /* 0x000ee40000000000 */
[----:B-123--:R-:W-:-:S05]  /*14e20*/  IMAD.IADD R16, R5, 0x1, R22 ;  /* 0x0000000105107824 */ /* 0x00efca00078e0216 */
[----:B------:R-:W-:-:S13]  /*14e30*/  ISETP.GT.OR P0, PT, R16, 0xe7b, !P0 ;  /* 0x00000e7b1000780c */ /* 0x000fda0004704670 */
[----:B------:R1:W-:Y:S02]  /*14e40*/  @!P0 STS [R16.X4+0xc00], R15 ;  /* 0x000c000f10008388 */ /* 0x0003e40000004800 */
.L_x_1223:
[----:B------:R-:W-:Y:S05]  /*14e50*/  BSYNC B2 ;  /* 0x0000000000027941 */ /* 0x000fea0003800000 */
.L_x_1222:
[----:B------:R-:W-:Y:S02]  /*14e60*/  IADD3 R10, R10, 0x400, RZ ;  /* 0x000004000a0a7810 */ /* 0x000fe40007ffe0ff */
[----:B-1----:R-:W-:Y:S02]  /*14e70*/  IADD3 R15, R15, 0x1000, RZ ;  /* 0x000010000f0f7810 */ /* 0x002fe40007ffe0ff */
[----:B------:R-:W-:Y:S01]  /*14e80*/  IADD3 R9, R9, 0x1000, RZ ;  /* 0x0000100009097810 */ /* 0x000fe20007ffe0ff */
[----:B0-----:R-:W-:Y:S01]  /*14e90*/  @P2 CALL.REL.NOINC `(.L_x_1165) ;  /* 0x0000001000002944 */ /* 0x001fe20003c00000 */
[----:B------:R-:W-:Y:S05]  /*14ea0*/  BRA `(.L_x_1228) ;  /* 0xffffe8c000007947 */ /* 0x000fea000383ffff */
.L_x_1165:
[----:B0-----:R-:W-:Y:S02]  /*14eb0*/  WARPSYNC 0xffffffff ;  /* 0xffffffff00007948 */ /* 0x001fe40003800000 */
[----:B------:R-:W-:Y:S01]  /*14ec0*/  BAR.SYNC.DEFER_BLOCKING 0x0 ;  /* 0x0000000000007b1d */ /* 0x000fe20000010000 */
[----:B------:R-:W-:Y:S02]  /*14ed0*/  IMAD.MOV.U32 R8, RZ, RZ, R29 ;  /* 0x000000ffff087224 */ /* 0x000fe400078e001d */
[----:B------:R-:W-:-:S03]  /*14ee0*/  IMAD.MOV.U32 R9, RZ, RZ, 0x0 ;  /* 0x00000000ff097424 */ /* 0x000fc600078e00ff */
[----:B------:R-:W0:Y:S02]  /*14ef0*/  LDS R11, [0x7fe4] ;  /* 0x007fe400ff0b7984 */ /* 0x000e240000000800 */
[----:B0-----:R-:W-:-:S04]  /*14f00*/  IADD3 R18, -R11, 0x800, RZ ;  /* 0x000008000b127810 */ /* 0x001fc80007ffe1ff */
[----:B------:R-:W-:-:S13]  /*14f10*/  ISETP.GE.AND P0, PT, R18, 0x1, PT ;  /* 0x000000011200780c */ /* 0x000fda0003f06270 */
[----:B------:R-:W-:Y:S05]  /*14f20*/  @!P0 RET.REL.NODEC R8 `(_ZN4vllm10persistent22persistent_topk_kernelILj2EEEvNS0_20PersistentTopKParamsE) ;  /* 0xfffeb0d008008950 */ /* 0x000fea0003c3ffff */
        /* <DEDUP_REMOVED lines=18> */
.L_x_1234:
        /* <DEDUP_REMOVED lines=10> */
.L_x_1233:
[----:B------:R-:W-:Y:S05]  /*150f0*/  BSYNC B3 ;  /* 0x0000000000037941 */ /* 0x000fea0003800000 */
.L_x_1232:
        /* <DEDUP_REMOVED lines=11> */
.L_x_1237:
        /* <DEDUP_REMOVED lines=41> */
.L_x_1236:
[----:B------:R-:W-:Y:S05]  /*15440*/  BSYNC B3 ;  /* 0x0000000000037941 */ /* 0x000fea0003800000 */
.L_x_1235:
        /* <DEDUP_REMOVED lines=28> */
.L_x_1239:
[----:B------:R-:W-:Y:S05]  /*15610*/  BSYNC B3 ;  /* 0x0000000000037941 */ /* 0x000fea0003800000 */
.L_x_1238:
        /* <DEDUP_REMOVED lines=10> */
.L_x_1231:
[----:B------:R-:W-:Y:S05]  /*156c0*/  BSYNC B2 ;  /* 0x0000000000027941 */ /* 0x000fea0003800000 */
.L_x_1230:
[----:B------:R-:W-:Y:S01]  /*156d0*/  BAR.SYNC.DEFER_BLOCKING 0x0 ;  /* 0x0000000000007b1d */ /* 0x000fe20000010000 */
[----:B------:R-:W-:-:S02]  /*156e0*/  IMAD.MOV.U32 R2, RZ, RZ, R29 ;  /* 0x000000ffff027224 */ /* 0x000fc400078e001d */
[----:B0-----:R-:W-:-:S04]  /*156f0*/  IMAD.MOV.U32 R3, RZ, RZ, 0x0 ;  /* 0x00000000ff037424 */ /* 0x001fc800078e00ff */
[----:B------:R-:W-:Y:S05]  /*15700*/  RET.REL.NODEC R2 `(_ZN4vllm10persistent22persistent_topk_kernelILj2EEEvNS0_20PersistentTopKParamsE) ;  /* 0xfffea8f002007950 */ /* 0x000fea0003c3ffff */
.L_x_1229:
        /* <DEDUP_REMOVED lines=13> */
.L_x_1244:
[----:B------:R-:W-:Y:S01]  /*157e0*/  IADD3 R8, R8, -0x1, RZ ;  /* 0xffffffff08087810 */ /* 0x000fe20007ffe0ff */
[----:B------:R0:W-:Y:S01]  /*157f0*/  STS [R11], RZ ;  /* 0x000000ff0b007388 */ /* 0x0001e20000000800 */
[----:B------:R-:W-:Y:S02]  /*15800*/  IADD3 R10, R10, 0x400, RZ ;  /* 0x000004000a0a7810 */ /* 0x000fe40007ffe0ff */
[----:B------:R-:W-:Y:S02]  /*15810*/  ISETP.NE.AND P0, PT, R8, RZ, PT ;  /* 0x000000ff0800720c */ /* 0x000fe40003f05270 */
[----:B0-----:R-:W-:-:S11]  /*15820*/  IADD3 R11, R11, 0x1000, RZ ;  /* 0x000010000b0b7810 */ /* 0x001fd60007ffe0ff */
[----:B------:R-:W-:Y:S05]  /*15830*/  @P0 BRA `(.L_x_1244) ;  /* 0xffffffa000000947 */ /* 0x000fea000383ffff */
.L_x_1243:
[----:B------:R-:W-:Y:S05]  /*15840*/  BSYNC B3 ;  /* 0x0000000000037941 */ /* 0x000fea0003800000 */
.L_x_1242:
        /* <DEDUP_REMOVED lines=9> */
.L_x_1247:
        /* <DEDUP_REMOVED lines=20> */
.L_x_1246:
[----:B------:R-:W-:Y:S05]  /*15a20*/  BSYNC B3 ;  /* 0x0000000000037941 */ /* 0x000fea0003800000 */
.L_x_1245:
        /* <DEDUP_REMOVED lines=15> */
.L_x_1249:
[----:B------:R-:W-:Y:S05]  /*15b20*/  BSYNC B3 ;  /* 0x0000000000037941 */ /* 0x000fea0003800000 */
.L_x_1248:
[----:B------:R-:W-:-:S13]  /*15b30*/  ISETP.LT.OR P0, PT, R11, -0xe80, P0 ;  /* 0xfffff1800b00780c */ /* 0x000fda0000701670 */
[----:B------:R0:W-:Y:S04]  /*15b40*/  @P0 STS [R8+-0x2000], RZ ;  /* 0xffe000ff08000388 */ /* 0x0001e80000000800 */
[----:B------:R0:W-:Y:S04]  /*15b50*/  @P0 STS [R8+-0x1000], RZ ;  /* 0xfff000ff08000388 */ /* 0x0001e80000000800 */
[----:B------:R0:W-:Y:S04]  /*15b60*/  @P0 STS [R8], RZ ;  /* 0x000000ff08000388 */ /* 0x0001e80000000800 */
[----:B------:R0:W-:Y:S02]  /*15b70*/  @P0 STS [R8+0x1000], RZ ;  /* 0x001000ff08000388 */ /* 0x0001e40000000800 */
.L_x_1241:
[----:B------:R-:W-:Y:S05]  /*15b80*/  BSYNC B2 ;  /* 0x0000000000027941 */ /* 0x000fea0003800000 */
.L_x_1240:
        /* <DEDUP_REMOVED lines=15> */
.L_x_1253:
        /* <DEDUP_REMOVED lines=16> */
.L_x_1252:
[----:B------:R-:W-:Y:S05]  /*15d80*/  BSYNC B2 ;  /* 0x0000000000027941 */ /* 0x000fea0003800000 */
.L_x_1251:
[----:B------:R-:W-:Y:S05]  /*15d90*/  @!P1 BRA `(.L_x_1250) ;  /* 0x000002b000009947 */ /* 0x000fea0003800000 */
[----:B------:R-:W-:-:S05]  /*15da0*/  LEA R15, R14, 0x2c00, 0x2 ;  /* 0x00002c000e0f7811 */ /* 0x000fca00078e10ff */
.L_x_1254:
        /* <DEDUP_REMOVED lines=42> */
.L_x_1250:
        /* <DEDUP_REMOVED lines=11> */
.L_x_1256:
[----:B------:R-:W-:Y:S05]  /*16100*/  BSYNC B2 ;  /* 0x0000000000027941 */ /* 0x000fea0003800000 */
.L_x_1255:
        /* <DEDUP_REMOVED lines=8> */
.L_x_1258:
[----:B------:R-:W-:Y:S05]  /*16190*/  BSYNC B2 ;  /* 0x0000000000027941 */ /* 0x000fea0003800000 */
.L_x_1257:
        /* <DEDUP_REMOVED lines=8> */
.L_x_1260:
[----:B------:R-:W-:Y:S05]  /*16220*/  BSYNC B2 ;  /* 0x0000000000027941 */ /* 0x000fea0003800000 */
.L_x_1259:
        /* <DEDUP_REMOVED lines=8> */
.L_x_1262:
[----:B------:R-:W-:Y:S05]  /*162b0*/  BSYNC B2 ;  /* 0x0000000000027941 */ /* 0x000fea0003800000 */
.L_x_1261:
        /* <DEDUP_REMOVED lines=8> */
.L_x_1264:
[----:B------:R-:W-:Y:S05]  /*16340*/  BSYNC B2 ;  /* 0x0000000000027941 */ /* 0x000fea0003800000 */
.L_x_1263:
        /* <DEDUP_REMOVED lines=8> */
.L_x_1266:
[----:B------:R-:W-:Y:S05]  /*163d0*/  BSYNC B2 ;  /* 0x0000000000027941 */ /* 0x000fea0003800000 */
.L_x_1265:
        /* <DEDUP_REMOVED lines=8> */
.L_x_1268:
[----:B------:R-:W-:Y:S05]  /*16460*/  BSYNC B2 ;  /* 0x0000000000027941 */ /* 0x000fea0003800000 */
.L_x_1267:
        /* <DEDUP_REMOVED lines=8> */
.L_x_1270:
[----:B------:R-:W-:Y:S05]  /*164f0*/  BSYNC B2 ;  /* 0x0000000000027941 */ /* 0x000fea0003800000 */
.L_x_1269:
        /* <DEDUP_REMOVED lines=13> */
.L_x_1272:
[----:B------:R-:W-:Y:S05]  /*165d0*/  BSYNC B2 ;  /* 0x0000000000027941 */ /* 0x000fea0003800000 */
.L_x_1271:
        /* <DEDUP_REMOVED lines=56> */
.L_x_1278:
        /* <DEDUP_REMOVED lines=14> */
.L_x_1279:
[----:B------:R-:W-:Y:S05]  /*16a40*/  BSYNC B3 ;  /* 0x0000000000037941 */ /* 0x000fea0003800000 */
.L_x_1277:
        /* <DEDUP_REMOVED lines=34> */
.L_x_1281:
        /* <DEDUP_REMOVED lines=14> */
.L_x_1282:
[----:B------:R-:W-:Y:S05]  /*16d50*/  BSYNC B3 ;  /* 0x0000000000037941 */ /* 0x000fea0003800000 */
.L_x_1280:
        /* <DEDUP_REMOVED lines=34> */
.L_x_1284:
        /* <DEDUP_REMOVED lines=14> */
.L_x_1285:
[----:B------:R-:W-:Y:S05]  /*17060*/  BSYNC B3 ;  /* 0x0000000000037941 */ /* 0x000fea0003800000 */
.L_x_1283:
[----:B0-----:R-:W-:Y:S02]  /*17070*/  IADD3 R9, R2, 0xc00, RZ ;  /* 0x00000c0002097810 */ /* 0x001fe40007ffe0ff */
.L_x_1276:
[----:B------:R-:W-:Y:S05]  /*17080*/  BSYNC B2 ;  /* 0x0000000000027941 */ /* 0x000fea0003800000 */
.L_x_1275:
[----:B------:R-:W-:-:S13]  /*17090*/  ISETP.GE.U32.AND P2, PT, R14, 0xc00, PT ;  /* 0x00000c000e00780c */ /* 0x000fda0003f46070 */
[----:B------:R-:W-:Y:S05]  /*170a0*/  @!P2 BRA `(.L_x_1274) ;  /* 0x00000be00000a947 */ /* 0x000fea0003800000 */
[----:B------:R-:W-:-:S05]  /*170b0*/  LEA R10, R9, 0xc00, 0x2 ;  /* 0x00000c00090a7811 */ /* 0x000fca00078e10ff */
.L_x_1298:
        /* <DEDUP_REMOVED lines=34> */
.L_x_1287:
        /* <DEDUP_REMOVED lines=14> */
.L_x_1288:
[----:B------:R-:W-:Y:S05]  /*173c0*/  BSYNC B2 ;  /* 0x0000000000027941 */ /* 0x000fea0003800000 */
.L_x_1286:
        /* <DEDUP_REMOVED lines=31> */
.L_x_1290:
        /* <DEDUP_REMOVED lines=14> */
.L_x_1291:
[----:B------:R-:W-:Y:S05]  /*176a0*/  BSYNC B2 ;  /* 0x0000000000027941 */ /* 0x000fea0003800000 */
.L_x_1289:
        /* <DEDUP_REMOVED lines=31> */
.L_x_1293:
        /* <DEDUP_REMOVED lines=14> */
.L_x_1294:
[----:B------:R-:W-:Y:S05]  /*17980*/  BSYNC B2 ;  /* 0x0000000000027941 */ /* 0x000fea0003800000 */
.L_x_1292:
        /* <DEDUP_REMOVED lines=31> */
.L_x_1296:
        /* <DEDUP_REMOVED lines=14> */
.L_x_1297:
[----:B------:R-:W-:Y:S05]  /*17c60*/  BSYNC B2 ;  /* 0x0000000000027941 */ /* 0x000fea0003800000 */
.L_x_1295:
[----:B------:R-:W-:Y:S01]  /*17c70*/  IADD3 R10, R10, 0x4000, RZ ;  /* 0x000040000a0a7810 */ /* 0x000fe20007ffe0ff */
[----:B------:R-:W-:Y:S05]  /*17c80*/  @!P2 BRA `(.L_x_1298) ;  /* 0xfffff4300000a947 */ /* 0x000fea000383ffff */
.L_x_1274:
        /* <DEDUP_REMOVED lines=10> */
.L_x_1300:
[----:B------:R-:W-:Y:S05]  /*17d30*/  BSYNC B2 ;  /* 0x0000000000027941 */ /* 0x000fea0003800000 */
.L_x_1299:
        /* <DEDUP_REMOVED lines=8> */
.L_x_1302:
[----:B------:R-:W-:Y:S05]  /*17dc0*/  BSYNC B2 ;  /* 0x0000000000027941 */ /* 0x000fea0003800000 */
.L_x_1301:
        /* <DEDUP_REMOVED lines=8> */
.L_x_1304:
[----:B------:R-:W-:Y:S05]  /*17e50*/  BSYNC B2 ;  /* 0x0000000000027941 */ /* 0x000fea0003800000 */
.L_x_1303:
        /* <DEDUP_REMOVED lines=8> */
.L_x_1306:
[----:B------:R-:W-:Y:S05]  /*17ee0*/  BSYNC B2 ;  /* 0x0000000000027941 */ /* 0x000fea0003800000 */
.L_x_1305:
        /* <DEDUP_REMOVED lines=8> */
.L_x_1308:
[----:B------:R-:W-:Y:S05]  /*17f70*/  BSYNC B2 ;  /* 0x0000000000027941 */ /* 0x000fea0003800000 */
.L_x_1307:
        /* <DEDUP_REMOVED lines=8> */
.L_x_1310:
[----:B------:R-:W-:Y:S05]  /*18000*/  BSYNC B2 ;  /* 0x0000000000027941 */ /* 0x000fea0003800000 */
.L_x_1309:
        /* <DEDUP_REMOVED lines=8> */
.L_x_1312:
[----:B------:R-:W-:Y:S05]  /*18090*/  BSYNC B2 ;  /* 0x0000000000027941 */ /* 0x000fea0003800000 */
.L_x_1311:
        /* <DEDUP_REMOVED lines=8> */
.L_x_1314:
[----:B------:R-:W-:Y:S05]  /*18120*/  BSYNC B2 ;  /* 0x0000000000027941 */ /* 0x000fea0003800000 */
.L_x_1313:
        /* <DEDUP_REMOVED lines=13> */
.L_x_1316:
[----:B------:R-:W-:Y:S05]  /*18200*/  BSYNC B2 ;  /* 0x0000000000027941 */ /* 0x000fea0003800000 */
.L_x_1315:
        /* <DEDUP_REMOVED lines=59> */
.L_x_1321:
        /* <DEDUP_REMOVED lines=14> */
.L_x_1322:
[----:B------:R-:W-:Y:S05]  /*186a0*/  BSYNC B3 ;  /* 0x0000000000037941 */ /* 0x000fea0003800000 */
.L_x_1320:
        /* <DEDUP_REMOVED lines=38> */
.L_x_1324:
        /* <DEDUP_REMOVED lines=14> */
.L_x_1325:
[----:B------:R-:W-:Y:S05]  /*189f0*/  BSYNC B3 ;  /* 0x0000000000037941 */ /* 0x000fea0003800000 */
.L_x_1323:
        /* <DEDUP_REMOVED lines=38> */
.L_x_1327:
        /* <DEDUP_REMOVED lines=14> */
.L_x_1328:
[----:B------:R-:W-:Y:S05]  /*18d40*/  BSYNC B3 ;  /* 0x0000000000037941 */ /* 0x000fea0003800000 */
.L_x_1326:
[----:B0-----:R-:W-:Y:S02]  /*18d50*/  IADD3 R9, R2, 0xc00, RZ ;  /* 0x00000c0002097810 */ /* 0x001fe40007ffe0ff */
.L_x_1319:
[----:B------:R-:W-:Y:S05]  /*18d60*/  BSYNC B2 ;  /* 0x0000000000027941 */ /* 0x000fea0003800000 */
.L_x_1318:
[----:B------:R-:W-:-:S13]  /*18d70*/  ISETP.GE.U32.AND P2, PT, R15, 0xc00, PT ;  /* 0x00000c000f00780c */ /* 0x000fda0003f46070 */
[----:B------:R-:W-:Y:S05]  /*18d80*/  @!P2 BRA `(.L_x_1317) ;  /* 0x00000d200000a947 */ /* 0x000fea0003800000 */
[----:B------:R-:W-:-:S04]  /*18d90*/  IMAD.MOV.U32 R14, RZ, RZ, 0x4 ;  /* 0x00000004ff0e7424 */ /* 0x000fc800078e00ff */
[----:B------:R-:W-:-:S05]  /*18da0*/  IMAD.WIDE R14, R9, R14, c[0x0][0x18] ;  /* 0x00000600090e7625 */ /* 0x000fca00078e020e */
[----:B------:R-:W-:-:S05]  /*18db0*/  IADD3 R14, P2, R14, 0x45f0, RZ ;  /* 0x000045f00e0e7810 */ /* 0x000fca0007f5e0ff */
[----:B------:R-:W-:Y:S02]  /*18dc0*/  IMAD.X R15, RZ, RZ, R15, P2 ;  /* 0x000000ffff0f7224 */ /* 0x000fe400010e060f */
.L_x_1341:
        /* <DEDUP_REMOVED lines=38> */
.L_x_1330:
        /* <DEDUP_REMOVED lines=14> */
.L_x_1331:
[----:B------:R-:W-:Y:S05]  /*19110*/  BSYNC B2 ;  /* 0x0000000000027941 */ /* 0x000fea0003800000 */
.L_x_1329:
        /* <DEDUP_REMOVED lines=35> */
.L_x_1333:
        /* <DEDUP_REMOVED lines=14> */
.L_x_1334:
[----:B------:R-:W-:Y:S05]  /*19430*/  BSYNC B2 ;  /* 0x0000000000027941 */ /* 0x000fea0003800000 */
.L_x_1332:
        /* <DEDUP_REMOVED lines=35> */
.L_x_1336:
        /* <DEDUP_REMOVED lines=14> */
.L_x_1337:
[----:B------:R-:W-:Y:S05]  /*19750*/  BSYNC B2 ;  /* 0x0000000000027941 */ /* 0x000fea0003800000 */
.L_x_1335:
        /* <DEDUP_REMOVED lines=35> */
.L_x_1339:
        /* <DEDUP_REMOVED lines=14> */
.L_x_1340:
[----:B------:R-:W-:Y:S05]  /*19a70*/  BSYNC B2 ;  /* 0x0000000000027941 */ /* 0x000fea0003800000 */
.L_x_1338:
[----:B------:R-:W-:-:S05]  /*19a80*/  IADD3 R14, P3, R14, 0x4000, RZ ;  /* 0x000040000e0e7810 */ /* 0x000fca0007f7e0ff */
[----:B------:R-:W-:Y:S01]  /*19a90*/  IMAD.X R15, RZ, RZ, R15, P3 ;  /* 0x000000ffff0f7224 */ /* 0x000fe200018e060f */
[----:B------:R-:W-:Y:S05]  /*19aa0*/  @!P2 BRA `(.L_x_1341) ;  /* 0xfffff3200000a947 */ /* 0x000fea000383ffff */
.L_x_1317:
        /* <DEDUP_REMOVED lines=10> */
.L_x_1343:
[----:B------:R-:W-:Y:S05]  /*19b50*/  BSYNC B2 ;  /* 0x0000000000027941 */ /* 0x000fea0003800000 */
.L_x_1342:
        /* <DEDUP_REMOVED lines=8> */
.L_x_1345:
[----:B------:R-:W-:Y:S05]  /*19be0*/  BSYNC B2 ;  /* 0x0000000000027941 */ /* 0x000fea0003800000 */
.L_x_1344:
        /* <DEDUP_REMOVED lines=8> */
.L_x_1347:
[----:B------:R-:W-:Y:S05]  /*19c70*/  BSYNC B2 ;  /* 0x0000000000027941 */ /* 0x000fea0003800000 */
.L_x_1346:
        /* <DEDUP_REMOVED lines=8> */
.L_x_1349:
[----:B------:R-:W-:Y:S05]  /*19d00*/  BSYNC B2 ;  /* 0x0000000000027941 */ /* 0x000fea0003800000 */
.L_x_1348:
        /* <DEDUP_REMOVED lines=8> */
.L_x_1351:
[----:B------:R-:W-:Y:S05]  /*19d90*/  BSYNC B2 ;  /* 0x0000000000027941 */ /* 0x000fea0003800000 */
.L_x_1350:
        /* <DEDUP_REMOVED lines=8> */
.L_x_1353:
[----:B------:R-:W-:Y:S05]  /*19e20*/  BSYNC B2 ;  /* 0x0000000000027941 */ /* 0x000fea0003800000 */
.L_x_1352:
        /* <DEDUP_REMOVED lines=8> */
.L_x_1355:
[----:B------:R-:W-:Y:S05]  /*19eb0*/  BSYNC B2 ;  /* 0x0000000000027941 */ /* 0x000fea0003800000 */
.L_x_1354:
        /* <DEDUP_REMOVED lines=8> */
.L_x_1357:
[----:B------:R-:W-:Y:S05]  /*19f40*/  BSYNC B2 ;  /* 0x0000000000027941 */ /* 0x000fea0003800000 */
.L_x_1356:
        /* <DEDUP_REMOVED lines=13> */
.L_x_1359:
[----:B------:R-:W-:Y:S05]  /*1a020*/  BSYNC B2 ;  /* 0x0000000000027941 */ /* 0x000fea0003800000 */
.L_x_1358:
        /* <DEDUP_REMOVED lines=57> */
.L_x_1364:
        /* <DEDUP_REMOVED lines=14> */
.L_x_1365:
[----:B------:R-:W-:Y:S05]  /*1a4a0*/  BSYNC B3 ;  /* 0x0000000000037941 */ /* 0x000fea0003800000 */
.L_x_1363:
        /* <DEDUP_REMOVED lines=38> */
.L_x_1367:
        /* <DEDUP_REMOVED lines=14> */
.L_x_1368:
[----:B------:R-:W-:Y:S05]  /*1a7f0*/  BSYNC B3 ;  /* 0x0000000000037941 */ /* 0x000fea0003800000 */
.L_x_1366:
        /* <DEDUP_REMOVED lines=38> */
.L_x_1370:
        /* <DEDUP_REMOVED lines=14> */
.L_x_1371:
[----:B------:R-:W-:Y:S05]  /*1ab40*/  BSYNC B3 ;  /* 0x0000000000037941 */ /* 0x000fea0003800000 */
.L_x_1369:
[----:B0-----:R-:W-:Y:S02]  /*1ab50*/  IADD3 R9, R2, 0xc00, RZ ;  /* 0x00000c0002097810 */ /* 0x001fe40007ffe0ff */
.L_x_1362:
[----:B------:R-:W-:Y:S05]  /*1ab60*/  BSYNC B2 ;  /* 0x0000000000027941 */ /* 0x000fea0003800000 */
.L_x_1361:
[----:B------:R-:W-:-:S13]  /*1ab70*/  ISETP.GE.U32.AND P2, PT, R15, 0xc00, PT ;  /* 0x00000c000f00780c */ /* 0x000fda0003f46070 */
[----:B------:R-:W-:Y:S05]  /*1ab80*/  @!P2 BRA `(.L_x_1360) ;  /* 0x00000d200000a947 */ /* 0x000fea0003800000 */
[----:B------:R-:W-:-:S04]  /*1ab90*/  IMAD.MOV.U32 R14, RZ, RZ, 0x4 ;  /* 0x00000004ff0e7424 */ /* 0x000fc800078e00ff */
[----:B------:R-:W-:-:S05]  /*1aba0*/  IMAD.WIDE R14, R9, R14, c[0x0][0x18] ;  /* 0x00000600090e7625 */ /* 0x000fca00078e020e */
[----:B------:R-:W-:-:S05]  /*1abb0*/  IADD3 R14, P2, R14, 0xc00, RZ ;  /* 0x00000c000e0e7810 */ /* 0x000fca0007f5e0ff */
[----:B------:R-:W-:Y:S02]  /*1abc0*/  IMAD.X R15, RZ, RZ, R15, P2 ;  /* 0x000000ffff0f7224 */ /* 0x000fe400010e060f */
.L_x_1384:
        /* <DEDUP_REMOVED lines=38> */
.L_x_1373:
        /* <DEDUP_REMOVED lines=14> */
.L_x_1374:
[----:B------:R-:W-:Y:S05]  /*1af10*/  BSYNC B2 ;  /* 0x0000000000027941 */ /* 0x000fea0003800000 */
.L_x_1372:
        /* <DEDUP_REMOVED lines=35> */
.L_x_1376:
        /* <DEDUP_REMOVED lines=14> */
.L_x_1377:
[----:B------:R-:W-:Y:S05]  /*1b230*/  BSYNC B2 ;  /* 0x0000000000027941 */ /* 0x000fea0003800000 */
.L_x_1375:
        /* <DEDUP_REMOVED lines=35> */
.L_x_1379:
        /* <DEDUP_REMOVED lines=14> */
.L_x_1380:
[----:B------:R-:W-:Y:S05]  /*1b550*/  BSYNC B2 ;  /* 0x0000000000027941 */ /* 0x000fea0003800000 */
.L_x_1378:
        /* <DEDUP_REMOVED lines=35> */
.L_x_1382:
        /* <DEDUP_REMOVED lines=14> */
.L_x_1383:
[----:B------:R-:W-:Y:S05]  /*1b870*/  BSYNC B2 ;  /* 0x0000000000027941 */ /* 0x000fea0003800000 */
.L_x_1381:
[----:B------:R-:W-:-:S05]  /*1b880*/  IADD3 R14, P3, R14, 0x4000, RZ ;  /* 0x000040000e0e7810 */ /* 0x000fca0007f7e0ff */
[----:B------:R-:W-:Y:S01]  /*1b890*/  IMAD.X R15, RZ, RZ, R15, P3 ;  /* 0x000000ffff0f7224 */ /* 0x000fe200018e060f */
[----:B------:R-:W-:Y:S05]  /*1b8a0*/  @!P2 BRA `(.L_x_1384) ;  /* 0xfffff3200000a947 */ /* 0x000fea000383ffff */
.L_x_1360:
        /* <DEDUP_REMOVED lines=10> */
.L_x_1386:
[----:B------:R-:W-:Y:S05]  /*1b950*/  BSYNC B2 ;  /* 0x0000000000027941 */ /* 0x000fea0003800000 */
.L_x_1385:
        /* <DEDUP_REMOVED lines=8> */
.L_x_1388:
[----:B------:R-:W-:Y:S05]  /*1b9e0*/  BSYNC B2 ;  /* 0x0000000000027941 */ /* 0x000fea0003800000 */
.L_x_1387:
        /* <DEDUP_REMOVED lines=8> */
.L_x_1390:
[----:B------:R-:W-:Y:S05]  /*1ba70*/  BSYNC B2 ;  /* 0x0000000000027941 */ /* 0x000fea0003800000 */
.L_x_1389:
        /* <DEDUP_REMOVED lines=8> */
.L_x_1392:
[----:B------:R-:W-:Y:S05]  /*1bb00*/  BSYNC B2 ;  /* 0x0000000000027941 */ /* 0x000fea0003800000 */
.L_x_1391:
        /* <DEDUP_REMOVED lines=8> */
.L_x_1394:
[----:B------:R-:W-:Y:S05]  /*1bb90*/  BSYNC B2 ;  /* 0x0000000000027941 */ /* 0x000fea0003800000 */
.L_x_1393:
        /* <DEDUP_REMOVED lines=8> */
.L_x_1396:
[----:B------:R-:W-:Y:S05]  /*1bc20*/  BSYNC B2 ;  /* 0x0000000000027941 */ /* 0x000fea0003800000 */
.L_x_1395:
        /* <DEDUP_REMOVED lines=8> */
.L_x_1398:
[----:B------:R-:W-:Y:S05]  /*1bcb0*/  BSYNC B2 ;  /* 0x0000000000027941 */ /* 0x000fea0003800000 */
.L_x_1397:
        /* <DEDUP_REMOVED lines=8> */
.L_x_1400:
[----:B------:R-:W-:Y:S05]  /*1bd40*/  BSYNC B2 ;  /* 0x0000000000027941 */ /* 0x000fea0003800000 */
.L_x_1399:
        /* <DEDUP_REMOVED lines=13> */
.L_x_1402:
[----:B------:R-:W-:Y:S05]  /*1be20*/  BSYNC B2 ;  /* 0x0000000000027941 */ /* 0x000fea0003800000 */
.L_x_1401:
        /* <DEDUP_REMOVED lines=52> */
.L_x_1407:
        /* <DEDUP_REMOVED lines=14> */
.L_x_1408:
[----:B------:R-:W-:Y:S05]  /*1c250*/  BSYNC B3 ;  /* 0x0000000000037941 */ /* 0x000fea0003800000 */
.L_x_1406:
        /* <DEDUP_REMOVED lines=34> */
.L_x_1410:
        /* <DEDUP_REMOVED lines=14> */
.L_x_1411:
[----:B------:R-:W-:Y:S05]  /*1c560*/  BSYNC B3 ;  /* 0x0000000000037941 */ /* 0x000fea0003800000 */
.L_x_1409:
        /* <DEDUP_REMOVED lines=34> */
.L_x_1413:
        /* <DEDUP_REMOVED lines=14> */
.L_x_1414:
[----:B------:R-:W-:Y:S05]  /*1c870*/  BSYNC B3 ;  /* 0x0000000000037941 */ /* 0x000fea0003800000 */
.L_x_1412:
[----:B------:R-:W-:Y:S02]  /*1c880*/  IADD3 R15, R2, 0xc00, RZ ;  /* 0x00000c00020f7810 */ /* 0x000fe40007ffe0ff */
.L_x_1405:
[----:B------:R-:W-:Y:S05]  /*1c890*/  BSYNC B2 ;  /* 0x0000000000027941 */ /* 0x000fea0003800000 */
.L_x_1404:
[----:B------:R-:W-:-:S13]  /*1c8a0*/  ISETP.GE.U32.AND P0, PT, R19, 0xc00, PT ;  /* 0x00000c001300780c */ /* 0x000fda0003f06070 */
[----:B------:R-:W-:Y:S05]  /*1c8b0*/  @!P0 BRA `(.L_x_1403) ;  /* 0x00000c2000008947 */ /* 0x000fea0003800000 */
[----:B0-----:R-:W-:-:S04]  /*1c8c0*/  IMAD.MOV.U32 R10, RZ, RZ, 0x4 ;  /* 0x00000004ff0a7424 */ /* 0x001fc800078e00ff */
[----:B------:R-:W-:-:S05]  /*1c8d0*/  IMAD.WIDE R10, R15, R10, c[0x0][0x18] ;  /* 0x000006000f0a7625 */ /* 0x000fca00078e020a */
[----:B------:R-:W-:-:S05]  /*1c8e0*/  IADD3 R10, P0, R10, 0x45f0, RZ ;  /* 0x000045f00a0a7810 */ /* 0x000fca0007f1e0ff */
[----:B------:R-:W-:Y:S02]  /*1c8f0*/  IMAD.X R11, RZ, RZ, R11, P0 ;  /* 0x000000ffff0b7224 */ /* 0x000fe400000e060b */
.L_x_1427:
        /* <DEDUP_REMOVED lines=34> */
.L_x_1416:
        /* <DEDUP_REMOVED lines=14> */
.L_x_1417:
[----:B------:R-:W-:Y:S05]  /*1cc00*/  BSYNC B2 ;  /* 0x0000000000027941 */ /* 0x000fea0003800000 */
.L_x_1415:
        /* <DEDUP_REMOVED lines=31> */
.L_x_1419:
        /* <DEDUP_REMOVED lines=14> */
.L_x_1420:
[----:B------:R-:W-:Y:S05]  /*1cee0*/  BSYNC B2 ;  /* 0x0000000000027941 */ /* 0x000fea0003800000 */
.L_x_1418:
        /* <DEDUP_REMOVED lines=31> */
.L_x_1422:
        /* <DEDUP_REMOVED lines=14> */
.L_x_1423:
[----:B------:R-:W-:Y:S05]  /*1d1c0*/  BSYNC B2 ;  /* 0x0000000000027941 */ /* 0x000fea0003800000 */
.L_x_1421:
        /* <DEDUP_REMOVED lines=31> */
.L_x_1425:
        /* <DEDUP_REMOVED lines=14> */
.L_x_1426:
[----:B------:R-:W-:Y:S05]  /*1d4a0*/  BSYNC B2 ;  /* 0x0000000000027941 */ /* 0x000fea0003800000 */
.L_x_1424:
[----:B------:R-:W-:-:S05]  /*1d4b0*/  IADD3 R10, P1, R10, 0x4000, RZ ;  /* 0x000040000a0a7810 */ /* 0x000fca0007f3e0ff */
[----:B------:R-:W-:Y:S01]  /*1d4c0*/  IMAD.X R11, RZ, RZ, R11, P1 ;  /* 0x000000ffff0b7224 */ /* 0x000fe200008e060b */
[----:B------:R-:W-:Y:S05]  /*1d4d0*/  @!P0 BRA `(.L_x_1427) ;  /* 0xfffff42000008947 */ /* 0x000fea000383ffff */
.L_x_1403:
[----:B0-----:R-:W-:Y:S01]  /*1d4e0*/  WARPSYNC 0xffffffff ;  /* 0xffffffff00007948 */ /* 0x001fe20003800000 */
[----:B------:R-:W-:Y:S01]  /*1d4f0*/  BAR.SYNC.DEFER_BLOCKING 0x0 ;  /* 0x0000000000007b1d */ /* 0x000fe20000010000 */
[----:B------:R-:W-:Y:S02]  /*1d500*/  IMAD.MOV.U32 R2, RZ, RZ, R29 ;  /* 0x000000ffff027224 */ /* 0x000fe400078e001d */
[----:B------:R-:W-:-:S04]  /*1d510*/  IMAD.MOV.U32 R3, RZ, RZ, 0x0 ;  /* 0x00000000ff037424 */ /* 0x000fc800078e00ff */
[----:B------:R-:W-:Y:S05]  /*1d520*/  RET.REL.NODEC R2 `(_ZN4vllm10persistent22persistent_topk_kernelILj2EEEvNS0_20PersistentTopKParamsE) ;  /* 0xfffe2ad002007950 */ /* 0x000fea0003c3ffff */
.L_x_1273:
        /* <DEDUP_REMOVED lines=12> */
.L_x_1433:
        /* <DEDUP_REMOVED lines=32> */
.L_x_1432:
[----:B------:R-:W-:Y:S05]  /*1d7f0*/  BSYNC B3 ;  /* 0x0000000000037941 */ /* 0x000fea0003800000 */
.L_x_1431:
[----:B------:R-:W-:Y:S01]  /*1d800*/  IADD3 R2, R2, 0x400, RZ ;  /* 0x0000040002027810 */ /* 0x000fe20007ffe0ff */
[----:B------:R-:W-:Y:S01]  /*1d810*/  IMAD.X R21, RZ, RZ, R21, P1 ;  /* 0x000000ffff157224 */ /* 0x000fe200008e0615 */
[----:B------:R-:W-:Y:S05]  /*1d820*/  @P2 BRA `(.L_x_1433) ;  /* 0xfffffdc000002947 */ /* 0x000fea000383ffff */
.L_x_1430:
[----:B------:R-:W-:Y:S05]  /*1d830*/  BSYNC B2 ;  /* 0x0000000000027941 */ /* 0x000fea0003800000 */
.L_x_1429:
[----:B------:R-:W-:-:S13]  /*1d840*/  ISETP.GE.U32.AND P0, PT, R9, 0xc00, PT ;  /* 0x00000c000900780c */ /* 0x000fda0003f06070 */
[----:B------:R-:W-:Y:S05]  /*1d850*/  @!P0 BRA `(.L_x_1428) ;  /* 0x0000073000008947 */ /* 0x000fea0003800000 */
[----:B-----5:R-:W-:-:S04]  /*1d860*/  IMAD.WIDE R10, R2, 0x4, R10 ;  /* 0x00000004020a7825 */ /* 0x020fc800078e020a */
.L_x_1442:
        /* <DEDUP_REMOVED lines=27> */
.L_x_1435:
[----:B------:R-:W-:Y:S05]  /*1da20*/  BSYNC B2 ;  /* 0x0000000000027941 */ /* 0x000fea0003800000 */
.L_x_1434:
        /* <DEDUP_REMOVED lines=26> */
.L_x_1437:
[----:B------:R-:W-:Y:S05]  /*1dbd0*/  BSYNC B2 ;  /* 0x0000000000027941 */ /* 0x000fea0003800000 */
.L_x_1436:
        /* <DEDUP_REMOVED lines=26> */
.L_x_1439:
[----:B------:R-:W-:Y:S05]  /*1dd80*/  BSYNC B2 ;  /* 0x0000000000027941 */ /* 0x000fea0003800000 */
.L_x_1438:
        /* <DEDUP_REMOVED lines=26> */
.L_x_1441:
[----:B------:R-:W-:Y:S05]  /*1df30*/  BSYNC B2 ;  /* 0x0000000000027941 */ /* 0x000fea0003800000 */
.L_x_1440:
[----:B------:R-:W-:Y:S02]  /*1df40*/  IADD3 R2, R2, 0x1000, RZ ;  /* 0x0000100002027810 */ /* 0x000fe40007ffe0ff */
[----:B------:R-:W-:Y:S02]  /*1df50*/  IADD3 R10, P1, R10, 0x4000, RZ ;  /* 0x000040000a0a7810 */ /* 0x000fe40007f3e0ff */
[----:B------:R-:W-:-:S03]  /*1df60*/  ISETP.GE.AND P0, PT, R2, R8, PT ;  /* 0x000000080200720c */ /* 0x000fc60003f06270 */
[----:B------:R-:W-:-:S10]  /*1df70*/  IMAD.X R11, RZ, RZ, R11, P1 ;  /* 0x000000ffff0b7224 */ /* 0x000fd400008e060b */
[----:B------:R-:W-:Y:S05]  /*1df80*/  @!P0 BRA `(.L_x_1442) ;  /* 0xfffff8e000008947 */ /* 0x000fea000383ffff */
.L_x_1428:
[----:B------:R-:W-:Y:S01]  /*1df90*/  WARPSYNC 0xffffffff ;  /* 0xffffffff00007948 */ /* 0x000fe20003800000 */
[----:B------:R-:W-:Y:S01]  /*1dfa0*/  BAR.SYNC.DEFER_BLOCKING 0x0 ;  /* 0x0000000000007b1d */ /* 0x000fe20000010000 */
[----:B------:R-:W-:Y:S02]  /*1dfb0*/  IMAD.MOV.U32 R2, RZ, RZ, R29 ;  /* 0x000000ffff027224 */ /* 0x000fe400078e001d */
[----:B------:R-:W-:-:S04]  /*1dfc0*/  IMAD.MOV.U32 R3, RZ, RZ, 0x0 ;  /* 0x00000000ff037424 */ /* 0x000fc800078e00ff */
[----:B------:R-:W-:Y:S05]  /*1dfd0*/  RET.REL.NODEC R2 `(_ZN4vllm10persistent22persistent_topk_kernelILj2EEEvNS0_20PersistentTopKParamsE) ;  /* 0xfffe202002007950 */ /* 0x000fea0003c3ffff */
.L_x_1163:
[----:B------:R-:W-:Y:S01]  /*1dfe0*/  IMAD.MOV.U32 R19, RZ, RZ, R18 ;  /* 0x000000ffff137224 */ /* 0x000fe200078e0012 */
[----:B------:R-:W-:Y:S01]  /*1dff0*/  MOV R11, 0x1e040 ;  /* 0x0001e040000b7802 */ /* 0x000fe20000000f00 */
[----:B------:R-:W-:Y:S02]  /*1e000*/  IMAD.MOV.U32 R10, RZ, RZ, 0x1 ;  /* 0x00000001ff0a7424 */ /* 0x000fe400078e00ff */
[----:B------:R-:W-:Y:S02]  /*1e010*/  IMAD.MOV.U32 R16, RZ, RZ, RZ ;  /* 0x000000ffff107224 */ /* 0x000fe400078e00ff */
[----:B------:R-:W-:Y:S02]  /*1e020*/  IMAD.MOV.U32 R17, RZ, RZ, -0x1 ;  /* 0xffffffffff117424 */ /* 0x000fe400078e00ff */
[----:B------:R-:W-:Y:S05]  /*1e030*/  CALL.REL.NOINC `($__internal_4_$__cuda_sm70_shflsync_up_p) ;  /* 0x0000095000007944 */ /* 0x000fea0003c00000 */
[----:B------:R-:W-:Y:S01]  /*1e040*/  ISETP.EQ.U32.AND P0, PT, R17, 0x1, PT ;  /* 0x000000011100780c */ /* 0x000fe20003f02070 */
[----:B------:R-:W-:Y:S08]  /*1e050*/  BRA `(.L_x_1443) ;  /* 0xffff4d8000007947 */ /* 0x000ff0000383ffff */
.L_x_1164:
[----:B------:R-:W-:Y:S01]  /*1e060*/  IMAD.MOV.U32 R10, RZ, RZ, 0x2 ;  /* 0x00000002ff0a7424 */ /* 0x000fe200078e00ff */
[----:B------:R-:W-:Y:S01]  /*1e070*/  MOV R11, 0x1e0b0 ;  /* 0x0001e0b0000b7802 */ /* 0x000fe20000000f00 */
[----:B------:R-:W-:Y:S02]  /*1e080*/  IMAD.MOV.U32 R16, RZ, RZ, RZ ;  /* 0x000000ffff107224 */ /* 0x000fe400078e00ff */
[----:B------:R-:W-:-:S02]  /*1e090*/  IMAD.MOV.U32 R17, RZ, RZ, -0x1 ;  /* 0xffffffffff117424 */ /* 0x000fc400078e00ff */
[----:B0-----:R-:W-:Y:S05]  /*1e0a0*/  CALL.REL.NOINC `($__internal_4_$__cuda_sm70_shflsync_up_p) ;  /* 0x000008e000007944 */ /* 0x001fea0003c00000 */
[----:B------:R-:W-:Y:S01]  /*1e0b0*/  IMAD.IADD R19, R19, 0x1, R16 ;  /* 0x0000000113137824 */ /* 0x000fe200078e0210 */
[----:B------:R-:W-:Y:S01]  /*1e0c0*/  ISETP.NE.U32.AND P0, PT, R17, 0x1, PT ;  /* 0x000000011100780c */ /* 0x000fe20003f05070 */
[----:B------:R-:W-:Y:S01]  /*1e0d0*/  IMAD.MOV.U32 R10, RZ, RZ, 0x4 ;  /* 0x00000004ff0a7424 */ /* 0x000fe200078e00ff */
[----:B------:R-:W-:Y:S01]  /*1e0e0*/  MOV R11, 0x1e130 ;  /* 0x0001e130000b7802 */ /* 0x000fe20000000f00 */
[----:B------:R-:W-:Y:S01]  /*1e0f0*/  IMAD.MOV.U32 R17, RZ, RZ, -0x1 ;  /* 0xffffffffff117424 */ /* 0x000fe200078e00ff */
[----:B------:R-:W-:Y:S01]  /*1e100*/  SEL R19, R19, R16, !P0 ;  /* 0x0000001013137207 */ /* 0x000fe20004000000 */
[----:B------:R-:W-:-:S03]  /*1e110*/  IMAD.MOV.U32 R16, RZ, RZ, RZ ;  /* 0x000000ffff107224 */ /* 0x000fc600078e00ff */
[----:B------:R-:W-:Y:S05]  /*1e120*/  CALL.REL.NOINC `($__internal_4_$__cuda_sm70_shflsync_up_p) ;  /* 0x0000086000007944 */ /* 0x000fea0003c00000 */
        /* <DEDUP_REMOVED lines=24> */
[----:B------:R-:W-:Y:S05]  /*1e2b0*/  CALL.REL.NOINC `($__internal_3_$__cuda_sm70_shflsync_idx_p) ;  /* 0x0000069000007944 */ /* 0x000fea0003c00000 */
[----:B-1----:R-:W-:Y:S05]  /*1e2c0*/  BRA `(.L_x_1444) ;  /* 0xffff4be000007947 */ /* 0x002fea000383ffff */
.L_x_1166:
[----:B------:R-:W-:Y:S01]  /*1e2d0*/  SEL R20, RZ, 0x1, !P5 ;  /* 0x00000001ff147807 */ /* 0x000fe20006800000 */
[----:B------:R-:W-:Y:S01]  /*1e2e0*/  IMAD.MOV.U32 R17, RZ, RZ, -0x1 ;  /* 0xffffffffff117424 */ /* 0x000fe200078e00ff */
[----:B------:R-:W-:Y:S02]  /*1e2f0*/  MOV R16, 0x1e310 ;  /* 0x0001e31000107802 */ /* 0x000fe40000000f00 */
[----:B------:R-:W-:Y:S05]  /*1e300*/  CALL.REL.NOINC `($__internal_5_$__cuda_sm70_votesync_ballot) ;  /* 0x000006e000007944 */ /* 0x000fea0003c00000 */
[----:B------:R-:W-:Y:S05]  /*1e310*/  BRA `(.L_x_1445) ;  /* 0xffff553000007947 */ /* 0x000fea000383ffff */
.L_x_1172:
[----:B------:R-:W-:Y:S01]  /*1e320*/  IMAD.MOV.U32 R17, RZ, RZ, R4 ;  /* 0x000000ffff117224 */ /* 0x000fe200078e0004 */
[----:B------:R-:W-:Y:S01]  /*1e330*/  MOV R16, 0x1e380 ;  /* 0x0001e38000107802 */ /* 0x000fe20000000f00 */
[----:B------:R-:W-:Y:S02]  /*1e340*/  IMAD.MOV.U32 R20, RZ, RZ, RZ ;  /* 0x000000ffff147224 */ /* 0x000fe400078e00ff */
[----:B------:R-:W-:Y:S02]  /*1e350*/  IMAD.MOV.U32 R25, RZ, RZ, 0x1f ;  /* 0x0000001fff197424 */ /* 0x000fe400078e00ff */
[----:B0-----:R-:W-:Y:S02]  /*1e360*/  IMAD.MOV.U32 R23, RZ, RZ, -0x1 ;  /* 0xffffffffff177424 */ /* 0x001fe400078e00ff */
[----:B------:R-:W-:Y:S05]  /*1e370*/  CALL.REL.NOINC `($__internal_3_$__cuda_sm70_shflsync_idx_p) ;  /* 0x000005d000007944 */ /* 0x000fea0003c00000 */
[----:B-1----:R-:W-:Y:S01]  /*1e380*/  IMAD.MOV.U32 R4, RZ, RZ, R20 ;  /* 0x000000ffff047224 */ /* 0x002fe200078e0014 */
[----:B------:R-:W-:Y:S05]  /*1e390*/  BRA `(.L_x_1446) ;  /* 0xffff56b000007947 */ /* 0x000fea000383ffff */
.L_x_1173:
[----:B------:R-:W-:Y:S01]  /*1e3a0*/  SEL R20, RZ, 0x1, !P1 ;  /* 0x00000001ff147807 */ /* 0x000fe20004800000 */
[----:B-1----:R-:W-:Y:S01]  /*1e3b0*/  IMAD.MOV.U32 R17, RZ, RZ, -0x1 ;  /* 0xffffffffff117424 */ /* 0x002fe200078e00ff */
[----:B------:R-:W-:-:S02]  /*1e3c0*/  MOV R16, 0x1e3e0 ;  /* 0x0001e3e000107802 */ /* 0x000fc40000000f00 */
[----:B0-----:R-:W-:Y:S05]  /*1e3d0*/  CALL.REL.NOINC `($__internal_5_$__cuda_sm70_votesync_ballot) ;  /* 0x0000061000007944 */ /* 0x001fea0003c00000 */
[----:B------:R-:W-:Y:S05]  /*1e3e0*/  BRA `(.L_x_1447) ;  /* 0xffff56f000007947 */ /* 0x000fea000383ffff */
.L_x_1179:
[----:B-1----:R-:W-:Y:S01]  /*1e3f0*/  IMAD.MOV.U32 R17, RZ, RZ, R5 ;  /* 0x000000ffff117224 */ /* 0x002fe200078e0005 */
[----:B------:R-:W-:Y:S01]  /*1e400*/  MOV R16, 0x1e450 ;  /* 0x0001e45000107802 */ /* 0x000fe20000000f00 */
[----:B------:R-:W-:-:S02]  /*1e410*/  IMAD.MOV.U32 R20, RZ, RZ, RZ ;  /* 0x000000ffff147224 */ /* 0x000fc400078e00ff */
[----:B------:R-:W-:Y:S02]  /*1e420*/  IMAD.MOV.U32 R25, RZ, RZ, 0x1f ;  /* 0x0000001fff197424 */ /* 0x000fe400078e00ff */
[----:B0-----:R-:W-:Y:S02]  /*1e430*/  IMAD.MOV.U32 R23, RZ, RZ, -0x1 ;  /* 0xffffffffff177424 */ /* 0x001fe400078e00ff */
[----:B------:R-:W-:Y:S05]  /*1e440*/  CALL.REL.NOINC `($__internal_3_$__cuda_sm70_shflsync_idx_p) ;  /* 0x0000050000007944 */ /* 0x000fea0003c00000 */
[----:B-1----:R-:W-:Y:S01]  /*1e450*/  IMAD.MOV.U32 R5, RZ, RZ, R20 ;  /* 0x000000ffff057224 */ /* 0x002fe200078e0014 */
[----:B------:R-:W-:Y:S05]  /*1e460*/  BRA `(.L_x_1448) ;  /* 0xffff587000007947 */ /* 0x000fea000383ffff */
.L_x_1182:
[----:B------:R-:W-:Y:S01]  /*1e470*/  SEL R20, RZ, 0x1, !P5 ;  /* 0x00000001ff147807 */ /* 0x000fe20006800000 */
[----:B------:R-:W-:Y:S01]  /*1e480*/  IMAD.MOV.U32 R17, RZ, RZ, -0x1 ;  /* 0xffffffffff117424 */ /* 0x000fe200078e00ff */
[----:B------:R-:W-:Y:S02]  /*1e490*/  MOV R16, 0x1e4b0 ;  /* 0x0001e4b000107802 */ /* 0x000fe40000000f00 */
[----:B0-----:R-:W-:Y:S05]  /*1e4a0*/  CALL.REL.NOINC `($__internal_5_$__cuda_sm70_votesync_ballot) ;  /* 0x0000054000007944 */ /* 0x001fea0003c00000 */
[----:B------:R-:W-:Y:S05]  /*1e4b0*/  BRA `(.L_x_1449) ;  /* 0xffff593000007947 */ /* 0x000fea000383ffff */
.L_x_1188:
[----:B------:R-:W-:Y:S01]  /*1e4c0*/  IMAD.MOV.U32 R17, RZ, RZ, R4 ;  /* 0x000000ffff117224 */ /* 0x000fe200078e0004 */
[----:B------:R-:W-:Y:S01]  /*1e4d0*/  MOV R16, 0x1e520 ;  /* 0x0001e52000107802 */ /* 0x000fe20000000f00 */
[----:B------:R-:W-:Y:S02]  /*1e4e0*/  IMAD.MOV.U32 R20, RZ, RZ, RZ ;  /* 0x000000ffff147224 */ /* 0x000fe400078e00ff */
[----:B------:R-:W-:Y:S02]  /*1e4f0*/  IMAD.MOV.U32 R25, RZ, RZ, 0x1f ;  /* 0x0000001fff197424 */ /* 0x000fe400078e00ff */
[----:B0-----:R-:W-:-:S02]  /*1e500*/  IMAD.MOV.U32 R23, RZ, RZ, -0x1 ;  /* 0xffffffffff177424 */ /* 0x001fc400078e00ff */
[----:B------:R-:W-:Y:S05]  /*1e510*/  CALL.REL.NOINC `($__internal_3_$__cuda_sm70_shflsync_idx_p) ;  /* 0x0000043000007944 */ /* 0x000fea0003c00000 */
[----:B-1----:R-:W-:Y:S01]  /*1e520*/  IMAD.MOV.U32 R4, RZ, RZ, R20 ;  /* 0x000000ffff047224 */ /* 0x002fe200078e0014 */
[----:B------:R-:W-:Y:S05]  /*1e530*/  BRA `(.L_x_1450) ;  /* 0xffff5ab000007947 */ /* 0x000fea000383ffff */
.L_x_1189:
[----:B------:R-:W-:Y:S01]  /*1e540*/  SEL R20, RZ, 0x1, !P1 ;  /* 0x00000001ff147807 */ /* 0x000fe20004800000 */
[----:B0-----:R-:W-:Y:S01]  /*1e550*/  IMAD.MOV.U32 R17, RZ, RZ, -0x1 ;  /* 0xffffffffff117424 */ /* 0x001fe200078e00ff */
[----:B------:R-:W-:-:S02]  /*1e560*/  MOV R16, 0x1e580 ;  /* 0x0001e58000107802 */ /* 0x000fc40000000f00 */
[----:B------:R-:W-:Y:S05]  /*1e570*/  CALL.REL.NOINC `($__internal_5_$__cuda_sm70_votesync_ballot) ;  /* 0x0000047000007944 */ /* 0x000fea0003c00000 */
[----:B------:R-:W-:Y:S05]  /*1e580*/  BRA `(.L_x_1451) ;  /* 0xffff5b0000007947 */ /* 0x000fea000383ffff */
.L_x_1195:
[----:B0-----:R-:W-:Y:S01]  /*1e590*/  IMAD.MOV.U32 R17, RZ, RZ, R5 ;  /* 0x000000ffff117224 */ /* 0x001fe200078e0005 */
[----:B------:R-:W-:Y:S01]  /*1e5a0*/  MOV R16, 0x1e5f0 ;  /* 0x0001e5f000107802 */ /* 0x000fe20000000f00 */
[----:B------:R-:W-:-:S02]  /*1e5b0*/  IMAD.MOV.U32 R20, RZ, RZ, RZ ;  /* 0x000000ffff147224 */ /* 0x000fc400078e00ff */
[----:B------:R-:W-:Y:S02]  /*1e5c0*/  IMAD.MOV.U32 R25, RZ, RZ, 0x1f ;  /* 0x0000001fff197424 */ /* 0x000fe400078e00ff */
[----:B------:R-:W-:Y:S02]  /*1e5d0*/  IMAD.MOV.U32 R23, RZ, RZ, -0x1 ;  /* 0xffffffffff177424 */ /* 0x000fe400078e00ff */
[----:B------:R-:W-:Y:S05]  /*1e5e0*/  CALL.REL.NOINC `($__internal_3_$__cuda_sm70_shflsync_idx_p) ;  /* 0x0000036000007944 */ /* 0x000fea0003c00000 */
[----:B-1----:R-:W-:Y:S01]  /*1e5f0*/  IMAD.MOV.U32 R5, RZ, RZ, R20 ;  /* 0x000000ffff057224 */ /* 0x002fe200078e0014 */
[----:B------:R-:W-:Y:S05]  /*1e600*/  BRA `(.L_x_1452) ;  /* 0xffff5c8000007947 */ /* 0x000fea000383ffff */
.L_x_1198:
[----:B------:R-:W-:Y:S01]  /*1e610*/  SEL R20, RZ, 0x1, !P5 ;  /* 0x00000001ff147807 */ /* 0x000fe20006800000 */
[----:B------:R-:W-:Y:S01]  /*1e620*/  IMAD.MOV.U32 R17, RZ, RZ, -0x1 ;  /* 0xffffffffff117424 */ /* 0x000fe200078e00ff */
[----:B------:R-:W-:Y:S02]  /*1e630*/  MOV R16, 0x1e650 ;  /* 0x0001e65000107802 */ /* 0x000fe40000000f00 */
[----:B------:R-:W-:Y:S05]  /*1e640*/  CALL.REL.NOINC `($__internal_5_$__cuda_sm70_votesync_ballot) ;  /* 0x000003a000007944 */ /* 0x000fea0003c00000 */
[----:B------:R-:W-:Y:S05]  /*1e650*/  BRA `(.L_x_1453) ;  /* 0xffff5d5000007947 */ /* 0x000fea000383ffff */
.L_x_1204:
        /* <DEDUP_REMOVED lines=8> */
.L_x_1205:
[----:B------:R-:W-:Y:S01]  /*1e6e0*/  SEL R20, RZ, 0x1, !P1 ;  /* 0x00000001ff147807 */ /* 0x000fe20004800000 */
[----:B0-----:R-:W-:Y:S01]  /*1e6f0*/  IMAD.MOV.U32 R17, RZ, RZ, -0x1 ;  /* 0xffffffffff117424 */ /* 0x001fe200078e00ff */
[----:B------:R-:W-:-:S02]  /*1e700*/  MOV R16, 0x1e720 ;  /* 0x0001e72000107802 */ /* 0x000fc40000000f00 */
[----:B------:R-:W-:Y:S05]  /*1e710*/  CALL.REL.NOINC `($__internal_5_$__cuda_sm70_votesync_ballot) ;  /* 0x000002d000007944 */ /* 0x000fea0003c00000 */
[----:B------:R-:W-:Y:S05]  /*1e720*/  BRA `(.L_x_1455) ;  /* 0xffff5f2000007947 */ /* 0x000fea000383ffff */
.L_x_1211:
        /* <DEDUP_REMOVED lines=8> */
.L_x_1214:
[----:B------:R-:W-:Y:S01]  /*1e7b0*/  SEL R20, RZ, 0x1, !P1 ;  /* 0x00000001ff147807 */ /* 0x000fe20004800000 */
[----:B------:R-:W-:Y:S01]  /*1e7c0*/  IMAD.MOV.U32 R17, RZ, RZ, -0x1 ;  /* 0xffffffffff117424 */ /* 0x000fe200078e00ff */
[----:B------:R-:W-:Y:S02]  /*1e7d0*/  MOV R16, 0x1e7f0 ;  /* 0x0001e7f000107802 */ /* 0x000fe40000000f00 */
[----:B------:R-:W-:Y:S05]  /*1e7e0*/  CALL.REL.NOINC `($__internal_5_$__cuda_sm70_votesync_ballot) ;  /* 0x0000020000007944 */ /* 0x000fea0003c00000 */
[----:B------:R-:W-:Y:S05]  /*1e7f0*/  BRA `(.L_x_1457) ;  /* 0xffff617000007947 */ /* 0x000fea000383ffff */
.L_x_1220:
        /* <DEDUP_REMOVED lines=8> */
.L_x_1221:
[----:B------:R-:W-:Y:S01]  /*1e880*/  SEL R20, RZ, 0x1, !P0 ;  /* 0x00000001ff147807 */ /* 0x000fe20004000000 */
[----:B-1----:R-:W-:Y:S01]  /*1e890*/  IMAD.MOV.U32 R17, RZ, RZ, -0x1 ;  /* 0xffffffffff117424 */ /* 0x002fe200078e00ff */
[----:B------:R-:W-:-:S02]  /*1e8a0*/  MOV R16, 0x1e8c0 ;  /* 0x0001e8c000107802 */ /* 0x000fc40000000f00 */
[----:B0-----:R-:W-:Y:S05]  /*1e8b0*/  CALL.REL.NOINC `($__internal_5_$__cuda_sm70_votesync_ballot) ;  /* 0x0000013000007944 */ /* 0x001fea0003c00000 */
[----:B------:R-:W-:Y:S05]  /*1e8c0*/  BRA `(.L_x_1459) ;  /* 0xffff633000007947 */ /* 0x000fea000383ffff */
.L_x_1227:
        /* <DEDUP_REMOVED lines=8> */
        .weak           $__internal_3_$__cuda_sm70_shflsync_idx_p
        .type           $__internal_3_$__cuda_sm70_shflsync_idx_p,@function
        .size           $__internal_3_$__cuda_sm70_shflsync_idx_p,($__internal_4_$__cuda_sm70_shflsync_up_p - $__internal_3_$__cuda_sm70_shflsync_idx_p)
$__internal_3_$__cuda_sm70_shflsync_idx_p:
[----:B------:R-:W-:Y:S04]  /*1e950*/  WARPSYNC R23 ;  /* 0x0000001700007348 */ /* 0x000fe80003800000 */
[----:B------:R0:W1:Y:S02]  /*1e960*/  SHFL.IDX PT, R20, R17, R20, R25 ;  /* 0x0000001411147389 */ /* 0x00006400000e0019 */
[----:B0-----:R-:W-:-:S04]  /*1e970*/  IMAD.MOV.U32 R17, RZ, RZ, 0x0 ;  /* 0x00000000ff117424 */ /* 0x001fc800078e00ff */
[----:B------:R-:W-:Y:S05]  /*1e980*/  RET.REL.NODEC R16 `(_ZN4vllm10persistent22persistent_topk_kernelILj2EEEvNS0_20PersistentTopKParamsE) ;  /* 0xfffe167010007950 */ /* 0x000fea0003c3ffff */
        .weak           $__internal_4_$__cuda_sm70_shflsync_up_p
        .type           $__internal_4_$__cuda_sm70_shflsync_up_p,@function
        .size           $__internal_4_$__cuda_sm70_shflsync_up_p,($__internal_5_$__cuda_sm70_votesync_ballot - $__internal_4_$__cuda_sm70_shflsync_up_p)
$__internal_4_$__cuda_sm70_shflsync_up_p:
[----:B------:R-:W-:Y:S04]  /*1e990*/  WARPSYNC R17 ;  /* 0x0000001100007348 */ /* 0x000fe80003800000 */
[----:B------:R0:W1:Y:S02]  /*1e9a0*/  SHFL.UP P0, R16, R19, R10, R16 ;  /* 0x0400000a13107389 */ /* 0x0000640000000010 */
[----:B0-----:R-:W-:Y:S02]  /*1e9b0*/  IMAD.MOV.U32 R10, RZ, RZ, R11 ;  /* 0x000000ffff0a7224 */ /* 0x001fe400078e000b */
[----:B------:R-:W-:Y:S01]  /*1e9c0*/  IMAD.MOV.U32 R11, RZ, RZ, 0x0 ;  /* 0x00000000ff0b7424 */ /* 0x000fe200078e00ff */
[----:B-1----:R-:W-:-:S03]  /*1e9d0*/  SEL R17, RZ, 0x1, !P0 ;  /* 0x00000001ff117807 */ /* 0x002fc60004000000 */
[----:B------:R-:W-:Y:S05]  /*1e9e0*/  RET.REL.NODEC R10 `(_ZN4vllm10persistent22persistent_topk_kernelILj2EEEvNS0_20PersistentTopKParamsE) ;  /* 0xfffe16100a007950 */ /* 0x000fea0003c3ffff */
        .weak           $__internal_5_$__cuda_sm70_votesync_ballot
        .type           $__internal_5_$__cuda_sm70_votesync_ballot,@function
        .size           $__internal_5_$__cuda_sm70_votesync_ballot,(.L_x_2986 - $__internal_5_$__cuda_sm70_votesync_ballot)
$__internal_5_$__cuda_sm70_votesync_ballot:
[----:B------:R-:W-:Y:S01]  /*1e9f0*/  ISETP.NE.U32.AND P3, PT, R20, 0x1, PT ;  /* 0x000000011400780c */ /* 0x000fe20003f65070 */
[----:B------:R-:W-:-:S12]  /*1ea00*/  WARPSYNC R17 ;  /* 0x0000001100007348 */ /* 0x000fd80003800000 */
[----:B------:R-:W-:-:S04]  /*1ea10*/  VOTE.ANY R22, PT, !P3 ;  /* 0x0000000000167806 */ /* 0x000fc800058e0100 */
[----:B------:R-:W-:Y:S01]  /*1ea20*/  LOP3.LUT R22, R22, R17, RZ, 0xc0, !PT ;  /* 0x0000001116167212 */ /* 0x000fe200078ec0ff */
[----:B------:R-:W-:-:S04]  /*1ea30*/  IMAD.MOV.U32 R17, RZ, RZ, 0x0 ;  /* 0x00000000ff117424 */ /* 0x000fc800078e00ff */
[----:B------:R-:W-:Y:S05]  /*1ea40*/  RET.REL.NODEC R16 `(_ZN4vllm10persistent22persistent_topk_kernelILj2EEEvNS0_20PersistentTopKParamsE) ;  /* 0xfffe15b010007950 */ /* 0x000fea0003c3ffff */
.L_x_1461:
        /* <DEDUP_REMOVED lines=11> */
.L_x_2986:


//--------------------- .text._ZN4vllm10persistent22persistent_topk_kernelILj4EEEvNS0_20PersistentTopKParamsE --------------------------
	.section	.text._ZN4vllm10persistent22persistent_topk_kernelILj4EEEvNS0_20PersistentTopKParamsE,"ax",@progbits
	.sectioninfo	@"SHI_REGISTERS=32"
	.align	128
        .global         _ZN4vllm10persistent22persistent_topk_kernelILj4EEEvNS0_20PersistentTopKParamsE
        .type           _ZN4vllm10persistent22persistent_topk_kernelILj4EEEvNS0_20PersistentTopKParamsE,@function
        .size           _ZN4vllm10persistent22persistent_topk_kernelILj4EEEvNS0_20PersistentTopKParamsE,(.L_x_2991 - _ZN4vllm10persistent22persistent_topk_kernelILj4EEEvNS0_20PersistentTopKParamsE)
        .other          _ZN4vllm10persistent22persistent_topk_kernelILj4EEEvNS0_20PersistentTopKParamsE,@"STO_CUDA_ENTRY STV_DEFAULT"
_ZN4vllm10persistent22persistent_topk_kernelILj4EEEvNS0_20PersistentTopKParamsE:
.text._ZN4vllm10persistent22persistent_topk_kernelILj4EEEvNS0_20PersistentTopKParamsE:
        /* <DEDUP_REMOVED lines=81> */
.L_x_1467:
[----:B0-----:R-:W-:Y:S05]  /*0510*/  BSYNC B1 ;  /* 0x0000000000017941 */ /* 0x001fea0003800000 */
.L_x_1466:
        /* <DEDUP_REMOVED lines=19> */
.L_x_1471:
[----:B------:R-:W-:Y:S05]  /*0650*/  BSYNC B2 ;  /* 0x0000000000027941 */ /* 0x000fea0003800000 */
.L_x_1470:
[C---:B------:R-:W-:Y:S01]  /*0660*/  ISETP.GE.U32.AND P1, PT, R7.reuse, 0x100, PT ;  /* 0x000001000700780c */ /* 0x040fe20003f26070 */
[----:B------:R-:W-:Y:S01]  /*0670*/  BSSY B2, `(.L_x_1472) ;  /* 0x0000037000027945 */ /* 0x000fe20003800000 */
[----:B------:R-:W-:-:S04]  /*0680*/  IADD3 R6, -R7, 0x100, RZ ;  /* 0x0000010007067810 */ /* 0x000fc80007ffe1ff */
[----:B------:R-:W-:-:S13]  /*0690*/  ISETP.LE.U32.OR P1, PT, R6, 0x3000, P1 ;  /* 0x000030000600780c */ /* 0x000fda0000f23470 */
[----:B------:R-:W-:Y:S05]  /*06a0*/  @P1 BRA `(.L_x_1473) ;  /* 0x0000033000001947 */ /* 0x000fea0003800000 */
[----:B------:R-:W-:Y:S02]  /*06b0*/  PLOP3.LUT P0, PT, PT, PT, PT, 0x8, 0x0 ;  /* 0x000000000000781c */ /* 0x000fe40003f0e170 */
.L_x_1474:
        /* <DEDUP_REMOVED lines=50> */
.L_x_1473:
[----:B------:R-:W-:Y:S05]  /*09e0*/  BSYNC B2 ;  /* 0x0000000000027941 */ /* 0x000fea0003800000 */
.L_x_1472:
        /* <DEDUP_REMOVED lines=30> */
.L_x_1476:
[----:B------:R-:W-:Y:S05]  /*0bd0*/  BSYNC B2 ;  /* 0x0000000000027941 */ /* 0x000fea0003800000 */
.L_x_1475:
        /* <DEDUP_REMOVED lines=13> */
.L_x_1469:
[----:B------:R-:W-:Y:S05]  /*0cb0*/  BSYNC B1 ;  /* 0x0000000000017941 */ /* 0x000fea0003800000 */
.L_x_1468:
        /* <DEDUP_REMOVED lines=14> */
.L_x_1478:
[----:B0-----:R-:W-:Y:S05]  /*0da0*/  BSYNC B1 ;  /* 0x0000000000017941 */ /* 0x001fea0003800000 */
.L_x_1477:
        /* <DEDUP_REMOVED lines=22> */
.L_x_1480:
[----:B------:R-:W-:Y:S05]  /*0f10*/  BSYNC B1 ;  /* 0x0000000000017941 */ /* 0x000fea0003800000 */
.L_x_1479:
[C---:B------:R-:W-:Y:S01]  /*0f20*/  ISETP.GE.U32.AND P1, PT, R9.reuse, 0x100, PT ;  /* 0x000001000900780c */ /* 0x040fe20003f26070 */
[----:B------:R-:W-:Y:S01]  /*0f30*/  BSSY B1, `(.L_x_1481) ;  /* 0x0000037000017945 */ /* 0x000fe20003800000 */
[----:B------:R-:W-:-:S04]  /*0f40*/  IADD3 R8, -R9, 0x100, RZ ;  /* 0x0000010009087810 */ /* 0x000fc80007ffe1ff */
[----:B------:R-:W-:-:S13]  /*0f50*/  ISETP.LE.U32.OR P1, PT, R8, 0x3000, P1 ;  /* 0x000030000800780c */ /* 0x000fda0000f23470 */
[----:B------:R-:W-:Y:S05]  /*0f60*/  @P1 BRA `(.L_x_1482) ;  /* 0x0000033000001947 */ /* 0x000fea0003800000 */
[----:B------:R-:W-:Y:S02]  /*0f70*/  PLOP3.LUT P0, PT, PT, PT, PT, 0x8, 0x0 ;  /* 0x000000000000781c */ /* 0x000fe40003f0e170 */
.L_x_1483:
        /* <DEDUP_REMOVED lines=50> */
.L_x_1482:
[----:B------:R-:W-:Y:S05]  /*12a0*/  BSYNC B1 ;  /* 0x0000000000017941 */ /* 0x000fea0003800000 */
.L_x_1481:
        /* <DEDUP_REMOVED lines=30> */
.L_x_1485:
[----:B------:R-:W-:Y:S05]  /*1490*/  BSYNC B1 ;  /* 0x0000000000017941 */ /* 0x000fea0003800000 */
.L_x_1484:
        /* <DEDUP_REMOVED lines=13> */
.L_x_1465:
[----:B------:R-:W-:Y:S05]  /*1570*/  BSYNC B0 ;  /* 0x0000000000007941 */ /* 0x000fea0003800000 */
.L_x_1464:
        /* <DEDUP_REMOVED lines=16> */
.L_x_1489:
[----:B0-----:R-:W-:Y:S05]  /*1680*/  BSYNC B1 ;  /* 0x0000000000017941 */ /* 0x001fea0003800000 */
.L_x_1488:
        /* <DEDUP_REMOVED lines=22> */
.L_x_1491:
[----:B------:R-:W-:Y:S05]  /*17f0*/  BSYNC B1 ;  /* 0x0000000000017941 */ /* 0x000fea0003800000 */
.L_x_1490:
[C---:B------:R-:W-:Y:S01]  /*1800*/  ISETP.GE.U32.AND P1, PT, R7.reuse, 0x100, PT ;  /* 0x000001000700780c */ /* 0x040fe20003f26070 */
[----:B------:R-:W-:Y:S01]  /*1810*/  BSSY B1, `(.L_x_1492) ;  /* 0x0000037000017945 */ /* 0x000fe20003800000 */
[----:B------:R-:W-:-:S04]  /*1820*/  IADD3 R0, -R7, 0x100, RZ ;  /* 0x0000010007007810 */ /* 0x000fc80007ffe1ff */
[----:B------:R-:W-:-:S13]  /*1830*/  ISETP.LE.U32.OR P1, PT, R0, 0x3000, P1 ;  /* 0x000030000000780c */ /* 0x000fda0000f23470 */
[----:B------:R-:W-:Y:S05]  /*1840*/  @P1 BRA `(.L_x_1493) ;  /* 0x0000033000001947 */ /* 0x000fea0003800000 */
[----:B------:R-:W-:Y:S02]  /*1850*/  PLOP3.LUT P0, PT, PT, PT, PT, 0x8, 0x0 ;  /* 0x000000000000781c */ /* 0x000fe40003f0e170 */
.L_x_1494:
        /* <DEDUP_REMOVED lines=50> */
.L_x_1493:
[----:B------:R-:W-:Y:S05]  /*1b80*/  BSYNC B1 ;  /* 0x0000000000017941 */ /* 0x000fea0003800000 */
.L_x_1492:
        /* <DEDUP_REMOVED lines=30> */
.L_x_1496:
[----:B------:R-:W-:Y:S05]  /*1d70*/  BSYNC B1 ;  /* 0x0000000000017941 */ /* 0x000fea0003800000 */
.L_x_1495:
        /* <DEDUP_REMOVED lines=13> */
.L_x_1487:
[----:B------:R-:W-:Y:S05]  /*1e50*/  BSYNC B0 ;  /* 0x0000000000007941 */ /* 0x000fea0003800000 */
.L_x_1486:
[----:B------:R-:W-:-:S13]  /*1e60*/  ISETP.NE.AND P0, PT, R26, RZ, PT ;  /* 0x000000ff1a00720c */ /* 0x000fda0003f05270 */
[----:B------:R2:W-:Y:S04]  /*1e70*/  @!P0 STG.E [R2.64+0xc00], RZ ;  /* 0x000c00ff02008986 */ /* 0x0005e8000c101910 */
[----:B------:R2:W-:Y:S04]  /*1e80*/  @!P0 STG.E [R2.64+0xc04], RZ ;  /* 0x000c04ff02008986 */ /* 0x0005e8000c101910 */
[----:B------:R2:W-:Y:S04]  /*1e90*/  @!P0 STG.E [R2.64+0xc08], RZ ;  /* 0x000c08ff02008986 */ /* 0x0005e8000c101910 */
[----:B------:R2:W-:Y:S02]  /*1ea0*/  @!P0 STG.E [R2.64+0xc0c], RZ ;  /* 0x000c0cff02008986 */ /* 0x0005e4000c101910 */
.L_x_1463:
[----:B------:R-:W-:Y:S06]  /*1eb0*/  BAR.SYNC.DEFER_BLOCKING 0x0 ;  /* 0x0000000000007b1d */ /* 0x000fec0000010000 */
.L_x_1462:
        /* <DEDUP_REMOVED lines=8> */
[----:B------:R4:W-:Y:S01]  /*1f40*/  STL [R1+0x20], RZ ;  /* 0x000020ff01007387 */ /* 0x0009e20000100800 */
[----:B------:R-:W-:Y:S01]  /*1f50*/  UMOV UR4, URZ ;  /* 0x0000003f00047c82 */ /* 0x000fe20008000000 */
[----:B------:R-:W-:Y:S01]  /*1f60*/  BSSY B1, `(.L_x_1497) ;  /* 0x0000552000017945 */ /* 0x000fe20003800000 */
[----:B------:R-:W-:Y:S01]  /*1f70*/  UISETP.NE.U32.AND UP3, UPT, UR6, URZ, UPT ;  /* 0x0000003f0600728c */ /* 0x000fe2000bf65070 */
[----:B------:R-:W-:Y:S01]  /*1f80*/  IMAD.MOV.U32 R28, RZ, RZ, RZ ;  /* 0x000000ffff1c7224 */ /* 0x000fe200078e00ff */
[----:B------:R-:W-:Y:S02]  /*1f90*/  ULDC UR12, c[0x0][0x188] ;  /* 0x00006200000c7ab9 */ /* 0x000fe40000000800 */
[----:B------:R-:W-:-:S04]  /*1fa0*/  UIMAD UR18, UR10, UR12, URZ ;  /* 0x0000000c0a1272a4 */ /* 0x000fc8000f8e023f */
[----:B------:R-:W-:Y:S01]  /*1fb0*/  UIADD3 UR12, UR18, UR12, URZ ;  /* 0x0000000c120c7290 */ /* 0x000fe2000fffe03f */
[----:B---3--:R-:W3:Y:S02]  /*1fc0*/  MUFU.RCP R0, R0 ;  /* 0x0000000000007308 */ /* 0x008ee40000001000 */
[----:B--23--:R-:W-:Y:S02]  /*1fd0*/  IADD3 R2, R0, 0xffffffe, RZ ;  /* 0x0ffffffe00027810 */ /* 0x00cfe40007ffe0ff */
[----:B0-----:R-:W-:-:S04]  /*1fe0*/  IADD3 R0, -R26, 0xff, RZ ;  /* 0x000000ff1a007810 */ /* 0x001fc80007ffe1ff */
[----:B------:R-:W0:Y:S01]  /*1ff0*/  F2I.FTZ.U32.TRUNC.NTZ R2, R2 ;  /* 0x0000000200027305 */ /* 0x000e22000021f000 */
[----:B------:R-:W-:-:S04]  /*2000*/  LEA.HI R0, R0, 0x1, RZ, 0x16 ;  /* 0x0000000100007811 */ /* 0x000fc800078fb0ff */
[----:B-1----:R-:W-:Y:S01]  /*2010*/  LOP3.LUT R20, R0, 0x3, RZ, 0xc0, !PT ;  /* 0x0000000300147812 */ /* 0x002fe200078ec0ff */
        /* <DEDUP_REMOVED lines=17> */
[----:B----4-:R-:W-:Y:S02]  /*2130*/  @!UP3 ULOP3.LUT UR11, URZ, UR6, URZ, 0x33, !UPT ;  /* 0x000000063f0bb292 */ /* 0x010fe4000f8e333f */
.L_x_1624:
[----:B------:R-:W2:Y:S01]  /*2140*/  LDL R0, [R1+0x20] ;  /* 0x0000200001007983 */ /* 0x000ea20000100800 */
[----:B------:R-:W-:Y:S01]  /*2150*/  IMAD.U32 R23, RZ, RZ, UR6 ;  /* 0x00000006ff177e24 */ /* 0x000fe2000f8e00ff */
[----:B------:R-:W-:Y:S03]  /*2160*/  YIELD ;  /* 0x0000000000007946 */ /* 0x000fe60003800000 */
[----:B--2---:R-:W-:-:S05]  /*2170*/  IMAD R23, R0, R23, UR7 ;  /* 0x0000000700177e24 */ /* 0x004fca000f8e0217 */
[----:B------:R-:W-:-:S13]  /*2180*/  ISETP.GE.U32.AND P0, PT, R23, c[0x0][0x180], PT ;  /* 0x0000600017007a0c */ /* 0x000fda0003f06070 */
[----:B-1---5:R-:W-:Y:S05]  /*2190*/  @P0 EXIT ;  /* 0x000000000000094d */ /* 0x022fea0003800000 */
[----:B------:R-:W-:-:S04]  /*21a0*/  IMAD.MOV.U32 R6, RZ, RZ, 0x4 ;  /* 0x00000004ff067424 */ /* 0x000fc800078e00ff */
[----:B------:R-:W-:-:S05]  /*21b0*/  IMAD.WIDE.U32 R4, R23, R6, c[0x0][0x170] ;  /* 0x00005c0017047625 */ /* 0x000fca00078e0006 */
        /* <DEDUP_REMOVED lines=17> */
[----:B------:R-:W-:Y:S01]  /*22d0*/  ISETP.GE.U32.AND P1, PT, R8, R29, PT ;  /* 0x0000001d0800720c */ /* 0x000fe20003f26070 */
[----:B------:R-:W-:Y:S01]  /*22e0*/  BSSY B3, `(.L_x_1502) ;  /* 0x000001a000037945 */ /* 0x000fe20003800000 */
[----:B------:R-:W-:Y:S01]  /*22f0*/  IADD3 R25, P2, R23, UR18, RZ ;  /* 0x0000001217197c10 */ /* 0x000fe2000ff5e0ff */
[----:B------:R-:W-:Y:S01]  /*2300*/  IMAD.MOV.U32 R21, RZ, RZ, R8 ;  /* 0x000000ffff157224 */ /* 0x000fe200078e0008 */
[----:B------:R-:W-:-:S03]  /*2310*/  PLOP3.LUT P0, PT, PT, PT, PT, 0x80, 0x0 ;  /* 0x000000000000781c */ /* 0x000fc60003f0f070 */
[----:B------:R-:W-:-:S06]  /*2320*/  IMAD.X R24, RZ, RZ, RZ, P2 ;  /* 0x000000ffff187224 */ /* 0x000fcc00010e06ff */
[----:B------:R-:W-:Y:S05]  /*2330*/  @!P1 BRA `(.L_x_1503) ;  /* 0x0000014000009947 */ /* 0x000fea0003800000 */
[----:B------:R-:W-:-:S05]  /*2340*/  IADD3 R5, P0, R21, R25, RZ ;  /* 0x0000001915057210 */ /* 0x000fca0007f1e0ff */
[----:B------:R-:W-:Y:S01]  /*2350*/  IMAD.X R6, RZ, RZ, R24, P0 ;  /* 0x000000ffff067224 */ /* 0x000fe200000e0618 */
[----:B------:R-:W-:-:S04]  /*2360*/  LEA R4, P0, R5, c[0x0][0x160], 0x2 ;  /* 0x0000580005047a11 */ /* 0x000fc800078010ff */
[----:B------:R-:W-:-:S06]  /*2370*/  LEA.HI.X R5, R5, c[0x0][0x164], R6, 0x2, P0 ;  /* 0x0000590005057a11 */ /* 0x000fcc00000f1406 */
[----:B------:R-:W2:Y:S02]  /*2380*/  LDG.E.128 R4, [R4.64] ;  /* 0x0000001004047981 */ /* 0x000ea4000c1e1d00 */
[----:B--2---:R-:W-:Y:S02]  /*2390*/  ISETP.GE.AND P0, PT, R4, RZ, PT ;  /* 0x000000ff0400720c */ /* 0x004fe40003f06270 */
[----:B------:R-:W-:Y:S02]  /*23a0*/  ISETP.GE.AND P1, PT, R5, RZ, PT ;  /* 0x000000ff0500720c */ /* 0x000fe40003f26270 */
[----:B------:R-:W-:Y:S02]  /*23b0*/  ISETP.GE.AND P2, PT, R6, RZ, PT ;  /* 0x000000ff0600720c */ /* 0x000fe40003f46270 */
[----:B------:R-:W-:Y:S02]  /*23c0*/  ISETP.GE.AND P3, PT, R7, RZ, PT ;  /* 0x000000ff0700720c */ /* 0x000fe40003f66270 */
[----:B------:R-:W-:-:S02]  /*23d0*/  LOP3.LUT R8, RZ, R4, RZ, 0x33, !PT ;  /* 0x00000004ff087212 */ /* 0x000fc400078e33ff */
[----:B------:R-:W-:Y:S02]  /*23e0*/  LOP3.LUT R9, RZ, R5, RZ, 0x33, !PT ;  /* 0x00000005ff097212 */ /* 0x000fe400078e33ff */
[----:B------:R-:W-:Y:S02]  /*23f0*/  LOP3.LUT R10, RZ, R6, RZ, 0x33, !PT ;  /* 0x00000006ff0a7212 */ /* 0x000fe400078e33ff */
[----:B------:R-:W-:Y:S02]  /*2400*/  LOP3.LUT R11, RZ, R7, RZ, 0x33, !PT ;  /* 0x00000007ff0b7212 */ /* 0x000fe400078e33ff */
[----:B------:R-:W-:Y:S02]  /*2410*/  @P0 LOP3.LUT R8, R4, 0x80000000, RZ, 0xfc, !PT ;  /* 0x8000000004080812 */ /* 0x000fe400078efcff */
[----:B------:R-:W-:Y:S02]  /*2420*/  @P1 LOP3.LUT R9, R5, 0x80000000, RZ, 0xfc, !PT ;  /* 0x8000000005091812 */ /* 0x000fe400078efcff */
[----:B------:R-:W-:-:S02]  /*2430*/  @P2 LOP3.LUT R10, R6, 0x80000000, RZ, 0xfc, !PT ;  /* 0x80000000060a2812 */ /* 0x000fc400078efcff */
[----:B------:R-:W-:Y:S02]  /*2440*/  @P3 LOP3.LUT R11, R7, 0x80000000, RZ, 0xfc, !PT ;  /* 0x80000000070b3812 */ /* 0x000fe400078efcff */
[----:B------:R-:W-:-:S03]  /*2450*/  PLOP3.LUT P0, PT, PT, PT, PT, 0x8, 0x0 ;  /* 0x000000000000781c */ /* 0x000fc60003f0e170 */
[----:B------:R0:W-:Y:S02]  /*2460*/  STS.128 [R21.X4+0x820], R8 ;  /* 0x0008200815007388 */ /* 0x0001e40000004c00 */
[----:B0-----:R-:W-:-:S03]  /*2470*/  IADD3 R21, R21, 0x1000, RZ ;  /* 0x0000100015157810 */ /* 0x001fc60007ffe0ff */
.L_x_1503:
[----:B------:R-:W-:Y:S05]  /*2480*/  BSYNC B3 ;  /* 0x0000000000037941 */ /* 0x000fea0003800000 */
.L_x_1502:
[C---:B------:R-:W-:Y:S01]  /*2490*/  IMAD.IADD R4, R29.reuse, 0x1, -R21 ;  /* 0x000000011d047824 */ /* 0x040fe200078e0a15 */
[----:B------:R-:W-:Y:S01]  /*24a0*/  ISETP.GT.U32.AND P1, PT, R29, R21, PT ;  /* 0x000000151d00720c */ /* 0x000fe20003f24070 */
[----:B------:R-:W-:Y:S03]  /*24b0*/  BSSY B3, `(.L_x_1504) ;  /* 0x0000053000037945 */ /* 0x000fe60003800000 */
[----:B------:R-:W-:-:S13]  /*24c0*/  ISETP.LE.U32.OR P1, PT, R4, 0x3000, !P1 ;  /* 0x000030000400780c */ /* 0x000fda0004f23470 */
[----:B------:R-:W-:Y:S05]  /*24d0*/  @P1 BRA `(.L_x_1505) ;  /* 0x0000050000001947 */ /* 0x000fea0003800000 */
[----:B------:R-:W-:Y:S02]  /*24e0*/  PLOP3.LUT P0, PT, PT, PT, PT, 0x8, 0x0 ;  /* 0x000000000000781c */ /* 0x000fe40003f0e170 */
[----:B------:R-:W-:Y:S02]  /*24f0*/  IADD3 R27, R29, -0x3000, RZ ;  /* 0xffffd0001d1b7810 */ /* 0x000fe40007ffe0ff */
.L_x_1506:
[----:B------:R-:W-:-:S05]  /*2500*/  IADD3 R4, P1, R21, R25, RZ ;  /* 0x0000001915047210 */ /* 0x000fca0007f3e0ff */
[----:B------:R-:W-:Y:S01]  /*2510*/  IMAD.X R5, RZ, RZ, R24, P1 ;  /* 0x000000ffff057224 */ /* 0x000fe200008e0618 */
[----:B------:R-:W-:-:S04]  /*2520*/  LEA R8, P1, R4, c[0x0][0x160], 0x2 ;  /* 0x0000580004087a11 */ /* 0x000fc800078210ff */
[----:B------:R-:W-:-:S06]  /*2530*/  LEA.HI.X R9, R4, c[0x0][0x164], R5, 0x2, P1 ;  /* 0x0000590004097a11 */ /* 0x000fcc00008f1405 */
[----:B------:R-:W2:Y:S01]  /*2540*/  LDG.E.128 R8, [R8.64] ;  /* 0x0000001008087981 */ /* 0x000ea2000c1e1d00 */
[----:B------:R-:W-:-:S04]  /*2550*/  IADD3 R4, R21, 0x1000, RZ ;  /* 0x0000100015047810 */ /* 0x000fc80007ffe0ff */
[----:B------:R-:W-:-:S05]  /*2560*/  IADD3 R5, P1, R4, R25, RZ ;  /* 0x0000001904057210 */ /* 0x000fca0007f3e0ff */
[----:B------:R-:W-:Y:S01]  /*2570*/  IMAD.X R6, RZ, RZ, R24, P1 ;  /* 0x000000ffff067224 */ /* 0x000fe200008e0618 */
[----:B------:R-:W-:-:S04]  /*2580*/  LEA R4, P1, R5, c[0x0][0x160], 0x2 ;  /* 0x0000580005047a11 */ /* 0x000fc800078210ff */
[----:B------:R-:W-:-:S06]  /*2590*/  LEA.HI.X R5, R5, c[0x0][0x164], R6, 0x2, P1 ;  /* 0x0000590005057a11 */ /* 0x000fcc00008f1406 */
[----:B------:R-:W3:Y:S01]  /*25a0*/  LDG.E.128 R4, [R4.64] ;  /* 0x0000001004047981 */ /* 0x000ee2000c1e1d00 */
[----:B------:R-:W-:Y:S02]  /*25b0*/  IADD3 R16, R21, 0x3000, RZ ;  /* 0x0000300015107810 */ /* 0x000fe40007ffe0ff */
[----:B--2---:R-:W-:Y:S02]  /*25c0*/  ISETP.GE.AND P1, PT, R8, RZ, PT ;  /* 0x000000ff0800720c */ /* 0x004fe40003f26270 */
[----:B------:R-:W-:Y:S02]  /*25d0*/  ISETP.GE.AND P2, PT, R9, RZ, PT ;  /* 0x000000ff0900720c */ /* 0x000fe40003f46270 */
[----:B------:R-:W-:Y:S02]  /*25e0*/  ISETP.GE.AND P3, PT, R10, RZ, PT ;  /* 0x000000ff0a00720c */ /* 0x000fe40003f66270 */
[----:B------:R-:W-:Y:S02]  /*25f0*/  LOP3.LUT R12, RZ, R8, RZ, 0x33, !PT ;  /* 0x00000008ff0c7212 */ /* 0x000fe400078e33ff */
[----:B------:R-:W-:-:S02]  /*2600*/  LOP3.LUT R13, RZ, R9, RZ, 0x33, !PT ;  /* 0x00000009ff0d7212 */ /* 0x000fc400078e33ff */
[----:B------:R-:W-:Y:S02]  /*2610*/  ISETP.GE.AND P4, PT, R11, RZ, PT ;  /* 0x000000ff0b00720c */ /* 0x000fe40003f86270 */
[----:B------:R-:W-:Y:S02]  /*2620*/  LOP3.LUT R14, RZ, R10, RZ, 0x33, !PT ;  /* 0x0000000aff0e7212 */ /* 0x000fe400078e33ff */
[----:B------:R-:W-:Y:S02]  /*2630*/  @P1 LOP3.LUT R12, R8, 0x80000000, RZ, 0xfc, !PT ;  /* 0x80000000080c1812 */ /* 0x000fe400078efcff */
[----:B------:R-:W-:Y:S02]  /*2640*/  IADD3 R8, R21, 0x2000, RZ ;  /* 0x0000200015087810 */ /* 0x000fe40007ffe0ff */
[----:B------:R-:W-:Y:S02]  /*2650*/  @P2 LOP3.LUT R13, R9, 0x80000000, RZ, 0xfc, !PT ;  /* 0x80000000090d2812 */ /* 0x000fe400078efcff */
[----:B------:R-:W-:-:S02]  /*2660*/  IADD3 R9, P1, R8, R25, RZ ;  /* 0x0000001908097210 */ /* 0x000fc40007f3e0ff */
[----:B------:R-:W-:Y:S02]  /*2670*/  @P3 LOP3.LUT R14, R10, 0x80000000, RZ, 0xfc, !PT ;  /* 0x800000000a0e3812 */ /* 0x000fe400078efcff */
[----:B------:R-:W-:Y:S01]  /*2680*/  LOP3.LUT R15, RZ, R11, RZ, 0x33, !PT ;  /* 0x0000000bff0f7212 */ /* 0x000fe200078e33ff */
[----:B------:R-:W-:Y:S01]  /*2690*/  IMAD.X R10, RZ, RZ, R24, P1 ;  /* 0x000000ffff0a7224 */ /* 0x000fe200008e0618 */
[----:B------:R-:W-:Y:S02]  /*26a0*/  LEA R8, P1, R9, c[0x0][0x160], 0x2 ;  /* 0x0000580009087a11 */ /* 0x000fe400078210ff */
[----:B------:R-:W-:Y:S02]  /*26b0*/  @P4 LOP3.LUT R15, R11, 0x80000000, RZ, 0xfc, !PT ;  /* 0x800000000b0f4812 */ /* 0x000fe400078efcff */
[----:B------:R-:W-:Y:S02]  /*26c0*/  LEA.HI.X R9, R9, c[0x0][0x164], R10, 0x2, P1 ;  /* 0x0000590009097a11 */ /* 0x000fe400008f140a */
[----:B------:R-:W-:Y:S01]  /*26d0*/  IADD3 R16, P1, R16, R25, RZ ;  /* 0x0000001910107210 */ /* 0x000fe20007f3e0ff */
[----:B------:R0:W-:Y:S04]  /*26e0*/  STS.128 [R21.X4+0x820], R12 ;  /* 0x0008200c15007388 */ /* 0x0001e80000004c00 */
[----:B------:R-:W2:Y:S01]  /*26f0*/  LDG.E.128 R8, [R8.64] ;  /* 0x0000001008087981 */ /* 0x000ea2000c1e1d00 */
[----:B------:R-:W-:Y:S01]  /*2700*/  IMAD.X R17, RZ, RZ, R24, P1 ;  /* 0x000000ffff117224 */ /* 0x000fe200008e0618 */
[----:B0-----:R-:W-:-:S04]  /*2710*/  LEA R12, P1, R16, c[0x0][0x160], 0x2 ;  /* 0x00005800100c7a11 */ /* 0x001fc800078210ff */
[----:B------:R-:W-:-:S06]  /*2720*/  LEA.HI.X R13, R16, c[0x0][0x164], R17, 0x2, P1 ;  /* 0x00005900100d7a11 */ /* 0x000fcc00008f1411 */
[----:B------:R-:W4:Y:S01]  /*2730*/  LDG.E.128 R12, [R12.64] ;  /* 0x000000100c0c7981 */ /* 0x000f22000c1e1d00 */
[----:B---3--:R-:W-:Y:S02]  /*2740*/  ISETP.GE.AND P1, PT, R4, RZ, PT ;  /* 0x000000ff0400720c */ /* 0x008fe40003f26270 */
[----:B------:R-:W-:Y:S02]  /*2750*/  LOP3.LUT R16, RZ, R4, RZ, 0x33, !PT ;  /* 0x00000004ff107212 */ /* 0x000fe400078e33ff */
[----:B------:R-:W-:Y:S02]  /*2760*/  LOP3.LUT R17, RZ, R5, RZ, 0x33, !PT ;  /* 0x00000005ff117212 */ /* 0x000fe400078e33ff */
[----:B------:R-:W-:Y:S02]  /*2770*/  LOP3.LUT R18, RZ, R6, RZ, 0x33, !PT ;  /* 0x00000006ff127212 */ /* 0x000fe400078e33ff */
[----:B------:R-:W-:-:S05]  /*2780*/  LOP3.LUT R19, RZ, R7, RZ, 0x33, !PT ;  /* 0x00000007ff137212 */ /* 0x000fca00078e33ff */
[----:B------:R-:W-:Y:S02]  /*2790*/  @P1 LOP3.LUT R16, R4, 0x80000000, RZ, 0xfc, !PT ;  /* 0x8000000004101812 */ /* 0x000fe400078efcff */
[----:B------:R-:W-:-:S13]  /*27a0*/  ISETP.GE.AND P1, PT, R5, RZ, PT ;  /* 0x000000ff0500720c */ /* 0x000fda0003f26270 */
[----:B------:R-:W-:Y:S02]  /*27b0*/  @P1 LOP3.LUT R17, R5, 0x80000000, RZ, 0xfc, !PT ;  /* 0x8000000005111812 */ /* 0x000fe400078efcff */
[----:B------:R-:W-:-:S13]  /*27c0*/  ISETP.GE.AND P1, PT, R6, RZ, PT ;  /* 0x000000ff0600720c */ /* 0x000fda0003f26270 */
[----:B------:R-:W-:Y:S02]  /*27d0*/  @P1 LOP3.LUT R18, R6, 0x80000000, RZ, 0xfc, !PT ;  /* 0x8000000006121812 */ /* 0x000fe400078efcff */
[----:B------:R-:W-:-:S13]  /*27e0*/  ISETP.GE.AND P1, PT, R7, RZ, PT ;  /* 0x000000ff0700720c */ /* 0x000fda0003f26270 */
[----:B------:R-:W-:-:S05]  /*27f0*/  @P1 LOP3.LUT R19, R7, 0x80000000, RZ, 0xfc, !PT ;  /* 0x8000000007131812 */ /* 0x000fca00078efcff */
[----:B------:R-:W-:Y:S01]  /*2800*/  STS.128 [R21.X4+0x4820], R16 ;  /* 0x0048201015007388 */ /* 0x000fe20000004c00 */
[----:B--2---:R-:W-:Y:S02]  /*2810*/  ISETP.GE.AND P2, PT, R8, RZ, PT ;  /* 0x000000ff0800720c */ /* 0x004fe40003f46270 */
[----:B------:R-:W-:Y:S02]  /*2820*/  ISETP.GE.AND P3, PT, R9, RZ, PT ;  /* 0x000000ff0900720c */ /* 0x000fe40003f66270 */
[----:B------:R-:W-:Y:S02]  /*2830*/  ISETP.GE.AND P4, PT, R10, RZ, PT ;  /* 0x000000ff0a00720c */ /* 0x000fe40003f86270 */
[----:B------:R-:W-:Y:S02]  /*2840*/  LOP3.LUT R4, RZ, R8, RZ, 0x33, !PT ;  /* 0x00000008ff047212 */ /* 0x000fe400078e33ff */
[----:B------:R-:W-:Y:S02]  /*2850*/  LOP3.LUT R5, RZ, R9, RZ, 0x33, !PT ;  /* 0x00000009ff057212 */ /* 0x000fe400078e33ff */
[----:B------:R-:W-:-:S02]  /*2860*/  ISETP.GE.AND P1, PT, R11, RZ, PT ;  /* 0x000000ff0b00720c */ /* 0x000fc40003f26270 */
[----:B------:R-:W-:Y:S02]  /*2870*/  LOP3.LUT R6, RZ, R10, RZ, 0x33, !PT ;  /* 0x0000000aff067212 */ /* 0x000fe400078e33ff */
[----:B------:R-:W-:Y:S02]  /*2880*/  @P2 LOP3.LUT R4, R8, 0x80000000, RZ, 0xfc, !PT ;  /* 0x8000000008042812 */ /* 0x000fe400078efcff */
[----:B------:R-:W-:Y:S02]  /*2890*/  @P3 LOP3.LUT R5, R9, 0x80000000, RZ, 0xfc, !PT ;  /* 0x8000000009053812 */ /* 0x000fe400078efcff */
[----:B------:R-:W-:Y:S02]  /*28a0*/  @P4 LOP3.LUT R6, R10, 0x80000000, RZ, 0xfc, !PT ;  /* 0x800000000a064812 */ /* 0x000fe400078efcff */
[----:B------:R-:W-:Y:S02]  /*28b0*/  LOP3.LUT R7, RZ, R11, RZ, 0x33, !PT ;  /* 0x0000000bff077212 */ /* 0x000fe400078e33ff */
[----:B----4-:R-:W-:-:S02]  /*28c0*/  ISETP.GE.AND P2, PT, R12, RZ, PT ;  /* 0x000000ff0c00720c */ /* 0x010fc40003f46270 */
[----:B------:R-:W-:Y:S02]  /*28d0*/  ISETP.GE.AND P3, PT, R13, RZ, PT ;  /* 0x000000ff0d00720c */ /* 0x000fe40003f66270 */
[----:B------:R-:W-:Y:S02]  /*28e0*/  ISETP.GE.AND P4, PT, R14, RZ, PT ;  /* 0x000000ff0e00720c */ /* 0x000fe40003f86270 */
[----:B------:R-:W-:Y:S02]  /*28f0*/  ISETP.GE.AND P5, PT, R15, RZ, PT ;  /* 0x000000ff0f00720c */ /* 0x000fe40003fa6270 */
[----:B------:R-:W-:Y:S02]  /*2900*/  @P1 LOP3.LUT R7, R11, 0x80000000, RZ, 0xfc, !PT ;  /* 0x800000000b071812 */ /* 0x000fe400078efcff */
[----:B------:R-:W-:Y:S02]  /*2910*/  LOP3.LUT R8, RZ, R12, RZ, 0x33, !PT ;  /* 0x0000000cff087212 */ /* 0x000fe400078e33ff */
[----:B------:R-:W-:Y:S01]  /*2920*/  LOP3.LUT R9, RZ, R13, RZ, 0x33, !PT ;  /* 0x0000000dff097212 */ /* 0x000fe200078e33ff */
[----:B------:R-:W-:Y:S01]  /*2930*/  STS.128 [R21.X4+0x8820], R4 ;  /* 0x0088200415007388 */ /* 0x000fe20000004c00 */
[----:B------:R-:W-:-:S02]  /*2940*/  LOP3.LUT R10, RZ, R14, RZ, 0x33, !PT ;  /* 0x0000000eff0a7212 */ /* 0x000fc400078e33ff */
[----:B------:R-:W-:Y:S02]  /*2950*/  LOP3.LUT R11, RZ, R15, RZ, 0x33, !PT ;  /* 0x0000000fff0b7212 */ /* 0x000fe400078e33ff */
[----:B------:R-:W-:Y:S02]  /*2960*/  @P2 LOP3.LUT R8, R12, 0x80000000, RZ, 0xfc, !PT ;  /* 0x800000000c082812 */ /* 0x000fe400078efcff */
[----:B------:R-:W-:Y:S02]  /*2970*/  @P3 LOP3.LUT R9, R13, 0x80000000, RZ, 0xfc, !PT ;  /* 0x800000000d093812 */ /* 0x000fe400078efcff */
[----:B------:R-:W-:Y:S02]  /*2980*/  @P4 LOP3.LUT R10, R14, 0x80000000, RZ, 0xfc, !PT ;  /* 0x800000000e0a4812 */ /* 0x000fe400078efcff */
[----:B------:R-:W-:-:S05]  /*2990*/  @P5 LOP3.LUT R11, R15, 0x80000000, RZ, 0xfc, !PT ;  /* 0x800000000f0b5812 */ /* 0x000fca00078efcff */
[----:B------:R0:W-:Y:S02]  /*29a0*/  STS.128 [R21.X4+0xc820], R8 ;  /* 0x00c8200815007388 */ /* 0x0001e40000004c00 */
[----:B0-----:R-:W-:-:S04]  /*29b0*/  IADD3 R21, R21, 0x4000, RZ ;  /* 0x0000400015157810 */ /* 0x001fc80007ffe0ff */
[----:B------:R-:W-:-:S13]  /*29c0*/  ISETP.GE.U32.AND P1, PT, R21, R27, PT ;  /* 0x0000001b1500720c */ /* 0x000fda0003f26070 */
[----:B------:R-:W-:Y:S05]  /*29d0*/  @!P1 BRA `(.L_x_1506) ;  /* 0xfffffb2000009947 */ /* 0x000fea000383ffff */
.L_x_1505:
[----:B------:R-:W-:Y:S05]  /*29e0*/  BSYNC B3 ;  /* 0x0000000000037941 */ /* 0x000fea0003800000 */
.L_x_1504:
[C---:B------:R-:W-:Y:S01]  /*29f0*/  IMAD.IADD R4, R29.reuse, 0x1, -R21 ;  /* 0x000000011d047824 */ /* 0x040fe200078e0a15 */
[----:B------:R-:W-:Y:S01]  /*2a00*/  ISETP.GT.U32.AND P1, PT, R29, R21, PT ;  /* 0x000000151d00720c */ /* 0x000fe20003f24070 */
[----:B------:R-:W-:Y:S03]  /*2a10*/  BSSY B3, `(.L_x_1507) ;  /* 0x000002a000037945 */ /* 0x000fe60003800000 */
[----:B------:R-:W-:-:S13]  /*2a20*/  ISETP.LE.U32.OR P1, PT, R4, 0x1000, !P1 ;  /* 0x000010000400780c */ /* 0x000fda0004f23470 */
[----:B------:R-:W-:Y:S05]  /*2a30*/  @P1 BRA `(.L_x_1508) ;  /* 0x0000027000001947 */ /* 0x000fea0003800000 */
[CC--:B------:R-:W-:Y:S02]  /*2a40*/  IADD3 R4, P0, R21.reuse, R25.reuse, RZ ;  /* 0x0000001915047210 */ /* 0x0c0fe40007f1e0ff */
[----:B------:R-:W-:Y:S02]  /*2a50*/  IADD3 R6, R21, 0x1000, RZ ;  /* 0x0000100015067810 */ /* 0x000fe40007ffe0ff */
[----:B------:R-:W-:Y:S01]  /*2a60*/  LEA R8, P1, R4, c[0x0][0x160], 0x2 ;  /* 0x0000580004087a11 */ /* 0x000fe200078210ff */
[----:B------:R-:W-:Y:S01]  /*2a70*/  IMAD.X R7, RZ, RZ, R24, P0 ;  /* 0x000000ffff077224 */ /* 0x000fe200000e0618 */
[----:B------:R-:W-:-:S04]  /*2a80*/  IADD3 R5, P0, R6, R25, RZ ;  /* 0x0000001906057210 */ /* 0x000fc80007f1e0ff */
[----:B------:R-:W-:Y:S01]  /*2a90*/  LEA.HI.X R9, R4, c[0x0][0x164], R7, 0x2, P1 ;  /* 0x0000590004097a11 */ /* 0x000fe200008f1407 */
[----:B------:R-:W-:Y:S01]  /*2aa0*/  IMAD.X R6, RZ, RZ, R24, P0 ;  /* 0x000000ffff067224 */ /* 0x000fe200000e0618 */
[----:B------:R-:W-:-:S04]  /*2ab0*/  LEA R4, P0, R5, c[0x0][0x160], 0x2 ;  /* 0x0000580005047a11 */ /* 0x000fc800078010ff */
[----:B------:R-:W2:Y:S01]  /*2ac0*/  LDG.E.128 R8, [R8.64] ;  /* 0x0000001008087981 */ /* 0x000ea2000c1e1d00 */
[----:B------:R-:W-:-:S06]  /*2ad0*/  LEA.HI.X R5, R5, c[0x0][0x164], R6, 0x2, P0 ;  /* 0x0000590005057a11 */ /* 0x000fcc00000f1406 */
[----:B------:R-:W3:Y:S01]  /*2ae0*/  LDG.E.128 R4, [R4.64] ;  /* 0x0000001004047981 */ /* 0x000ee2000c1e1d00 */
[----:B--2---:R-:W-:Y:S02]  /*2af0*/  ISETP.GE.AND P3, PT, R8, RZ, PT ;  /* 0x000000ff0800720c */ /* 0x004fe40003f66270 */
[----:B------:R-:W-:Y:S02]  /*2b00*/  ISETP.GE.AND P4, PT, R9, RZ, PT ;  /* 0x000000ff0900720c */ /* 0x000fe40003f86270 */
[----:B------:R-:W-:Y:S02]  /*2b10*/  ISETP.GE.AND P2, PT, R10, RZ, PT ;  /* 0x000000ff0a00720c */ /* 0x000fe40003f46270 */
[----:B------:R-:W-:Y:S02]  /*2b20*/  ISETP.GE.AND P1, PT, R11, RZ, PT ;  /* 0x000000ff0b00720c */ /* 0x000fe40003f26270 */
[----:B------:R-:W-:Y:S02]  /*2b30*/  LOP3.LUT R12, RZ, R8, RZ, 0x33, !PT ;  /* 0x00000008ff0c7212 */ /* 0x000fe400078e33ff */
[----:B------:R-:W-:-:S02]  /*2b40*/  LOP3.LUT R13, RZ, R9, RZ, 0x33, !PT ;  /* 0x00000009ff0d7212 */ /* 0x000fc400078e33ff */
[----:B---3--:R-:W-:Y:S02]  /*2b50*/  ISETP.GE.AND P0, PT, R4, RZ, PT ;  /* 0x000000ff0400720c */ /* 0x008fe40003f06270 */
[----:B------:R-:W-:Y:S02]  /*2b60*/  @P3 LOP3.LUT R12, R8, 0x80000000, RZ, 0xfc, !PT ;  /* 0x80000000080c3812 */ /* 0x000fe400078efcff */
[----:B------:R-:W-:Y:S02]  /*2b70*/  @P4 LOP3.LUT R13, R9, 0x80000000, RZ, 0xfc, !PT ;  /* 0x80000000090d4812 */ /* 0x000fe400078efcff */
[----:B------:R-:W-:Y:S02]  /*2b80*/  ISETP.GE.AND P3, PT, R5, RZ, PT ;  /* 0x000000ff0500720c */ /* 0x000fe40003f66270 */
[----:B------:R-:W-:Y:S02]  /*2b90*/  ISETP.GE.AND P4, PT, R6, RZ, PT ;  /* 0x000000ff0600720c */ /* 0x000fe40003f86270 */
[----:B------:R-:W-:-:S02]  /*2ba0*/  ISETP.GE.AND P5, PT, R7, RZ, PT ;  /* 0x000000ff0700720c */ /* 0x000fc40003fa6270 */
[----:B------:R-:W-:Y:S02]  /*2bb0*/  LOP3.LUT R14, RZ, R10, RZ, 0x33, !PT ;  /* 0x0000000aff0e7212 */ /* 0x000fe400078e33ff */
[----:B------:R-:W-:Y:S02]  /*2bc0*/  LOP3.LUT R15, RZ, R11, RZ, 0x33, !PT ;  /* 0x0000000bff0f7212 */ /* 0x000fe400078e33ff */
[----:B------:R-:W-:Y:S02]  /*2bd0*/  @P2 LOP3.LUT R14, R10, 0x80000000, RZ, 0xfc, !PT ;  /* 0x800000000a0e2812 */ /* 0x000fe400078efcff */
        /* <DEDUP_REMOVED lines=9> */
[----:B------:R-:W-:Y:S02]  /*2c70*/  @P5 LOP3.LUT R11, R7, 0x80000000, RZ, 0xfc, !PT ;  /* 0x80000000070b5812 */ /* 0x000fe400078efcff */
[----:B------:R-:W-:-:S03]  /*2c80*/  PLOP3.LUT P0, PT, PT, PT, PT, 0x8, 0x0 ;  /* 0x000000000000781c */ /* 0x000fc60003f0e170 */
[----:B------:R0:W-:Y:S02]  /*2c90*/  STS.128 [R21.X4+0x4820], R8 ;  /* 0x0048200815007388 */ /* 0x0001e40000004c00 */
[----:B0-----:R-:W-:-:S03]  /*2ca0*/  IADD3 R21, R21, 0x2000, RZ ;  /* 0x0000200015157810 */ /* 0x001fc60007ffe0ff */
.L_x_1508:
[----:B------:R-:W-:Y:S05]  /*2cb0*/  BSYNC B3 ;  /* 0x0000000000037941 */ /* 0x000fea0003800000 */
.L_x_1507:
[----:B------:R-:W-:-:S13]  /*2cc0*/  ISETP.LT.U32.OR P0, PT, R21, R29, P0 ;  /* 0x0000001d1500720c */ /* 0x000fda0000701470 */
        /* <DEDUP_REMOVED lines=17> */
[----:B------:R-:W-:-:S05]  /*2de0*/  @P3 LOP3.LUT R11, R7, 0x80000000, RZ, 0xfc, !PT ;  /* 0x80000000070b3812 */ /* 0x000fca00078efcff */
[----:B------:R0:W-:Y:S02]  /*2df0*/  STS.128 [R21.X4+0x820], R8 ;  /* 0x0008200815007388 */ /* 0x0001e40000004c00 */
.L_x_1501:
[----:B------:R-:W-:Y:S05]  /*2e00*/  BSYNC B2 ;  /* 0x0000000000027941 */ /* 0x000fea0003800000 */
.L_x_1500:
[----:B------:R-:W-:Y:S01]  /*2e10*/  IMAD.IADD R13, R29, 0x1, R26 ;  /* 0x000000011d0d7824 */ /* 0x000fe200078e021a */
        /* <DEDUP_REMOVED lines=12> */
[----:B0-----:R-:W-:-:S11]  /*2ee0*/  @P0 LOP3.LUT R8, RZ, R4, RZ, 0x33, !PT ;  /* 0x00000004ff080212 */ /* 0x001fd600078e33ff */
        /* <DEDUP_REMOVED lines=10> */
.L_x_1513:
[----:B------:R-:W-:Y:S01]  /*2f90*/  IADD3 R4, R13, UR18, RZ ;  /* 0x000000120d047c10 */ /* 0x000fe2000fffe0ff */
[----:B------:R-:W-:Y:S02]  /*2fa0*/  IMAD.U32 R6, RZ, RZ, UR18 ;  /* 0x00000012ff067e24 */ /* 0x000fe4000f8e00ff */
[----:B------:R-:W-:Y:S01]  /*2fb0*/  IMAD.U32 R8, RZ, RZ, UR18 ;  /* 0x00000012ff087e24 */ /* 0x000fe2000f8e00ff */
[----:B------:R-:W-:Y:S01]  /*2fc0*/  IADD3 R5, P1, R23, R4, RZ ;  /* 0x0000000417057210 */ /* 0x000fe20007f3e0ff */
[----:B------:R-:W-:Y:S01]  /*2fd0*/  IMAD.U32 R10, RZ, RZ, UR18 ;  /* 0x00000012ff0a7e24 */ /* 0x000fe2000f8e00ff */
[--C-:B------:R-:W-:Y:S02]  /*2fe0*/  IADD3 R6, R6, 0x400, R13.reuse ;  /* 0x0000040006067810 */ /* 0x100fe40007ffe00d */
[--C-:B------:R-:W-:Y:S01]  /*2ff0*/  IADD3 R8, R8, 0x800, R13.reuse ;  /* 0x0000080008087810 */ /* 0x100fe20007ffe00d */
[----:B------:R-:W-:Y:S01]  /*3000*/  IMAD.X R14, RZ, RZ, RZ, P1 ;  /* 0x000000ffff0e7224 */ /* 0x000fe200008e06ff */
[----:B------:R-:W-:-:S02]  /*3010*/  IADD3 R10, R10, 0xc00, R13 ;  /* 0x00000c000a0a7810 */ /* 0x000fc40007ffe00d */
[----:B------:R-:W-:Y:S02]  /*3020*/  LEA R4, P1, R5, c[0x0][0x160], 0x2 ;  /* 0x0000580005047a11 */ /* 0x000fe400078210ff */
[C---:B------:R-:W-:Y:S02]  /*3030*/  IADD3 R7, P2, R23.reuse, R6, RZ ;  /* 0x0000000617077210 */ /* 0x040fe40007f5e0ff */
[C---:B------:R-:W-:Y:S02]  /*3040*/  IADD3 R9, P3, R23.reuse, R8, RZ ;  /* 0x0000000817097210 */ /* 0x040fe40007f7e0ff */
[----:B------:R-:W-:Y:S01]  /*3050*/  IADD3 R11, P4, R23, R10, RZ ;  /* 0x0000000a170b7210 */ /* 0x000fe20007f9e0ff */
[----:B------:R-:W-:Y:S01]  /*3060*/  IMAD.X R18, RZ, RZ, RZ, P2 ;  /* 0x000000ffff127224 */ /* 0x000fe200010e06ff */
[----:B------:R-:W-:Y:S01]  /*3070*/  LEA.HI.X R5, R5, c[0x0][0x164], R14, 0x2, P1 ;  /* 0x0000590005057a11 */ /* 0x000fe200008f140e */
[----:B------:R-:W-:Y:S01]  /*3080*/  IMAD.X R16, RZ, RZ, RZ, P3 ;  /* 0x000000ffff107224 */ /* 0x000fe200018e06ff */
[----:B------:R-:W-:Y:S01]  /*3090*/  LEA R6, P1, R7, c[0x0][0x160], 0x2 ;  /* 0x0000580007067a11 */ /* 0x000fe200078210ff */
[----:B------:R-:W-:Y:S01]  /*30a0*/  IMAD.X R14, RZ, RZ, RZ, P4 ;  /* 0x000000ffff0e7224 */ /* 0x000fe200020e06ff */
        /* <DEDUP_REMOVED lines=28> */
.L_x_1512:
[----:B------:R-:W-:Y:S05]  /*3270*/  BSYNC B3 ;  /* 0x0000000000037941 */ /* 0x000fea0003800000 */
.L_x_1511:
        /* <DEDUP_REMOVED lines=28> */
.L_x_1515:
[----:B------:R-:W-:Y:S05]  /*3440*/  BSYNC B3 ;  /* 0x0000000000037941 */ /* 0x000fea0003800000 */
.L_x_1514:
        /* <DEDUP_REMOVED lines=12> */
.L_x_1510:
[----:B------:R-:W-:Y:S05]  /*3510*/  BSYNC B2 ;  /* 0x0000000000027941 */ /* 0x000fea0003800000 */
.L_x_1509:
        /* <DEDUP_REMOVED lines=19> */
.L_x_1517:
        /* <DEDUP_REMOVED lines=9> */
.L_x_1516:
[----:B-1----:R-:W-:Y:S01]  /*36e0*/  WARPSYNC 0xffffffff ;  /* 0xffffffff00007948 */ /* 0x002fe20003800000 */
[----:B------:R-:W-:Y:S06]  /*36f0*/  BAR.SYNC.DEFER_BLOCKING 0x0 ;  /* 0x0000000000007b1d */ /* 0x000fec0000010000 */
[----:B------:R-:W-:Y:S01]  /*3700*/  BAR.SYNC.DEFER_BLOCKING 0x0 ;  /* 0x0000000000007b1d */ /* 0x000fe20000010000 */
[----:B------:R-:W-:-:S05]  /*3710*/  LOP3.LUT P0, RZ, R26, UR10, RZ, 0xfc, !PT ;  /* 0x0000000a1aff7c12 */ /* 0x000fca000f80fcff */
[----:B------:R-:W-:Y:S08]  /*3720*/  BSSY B2, `(.L_x_1518) ;  /* 0x000000c000027945 */ /* 0x000ff00003800000 */
[----:B------:R-:W-:Y:S05]  /*3730*/  @P0 BRA `(.L_x_1519) ;  /* 0x000000a000000947 */ /* 0x000fea0003800000 */
[----:B0-----:R-:W-:Y:S02]  /*3740*/  IMAD.U32 R6, RZ, RZ, UR8 ;  /* 0x00000008ff067e24 */ /* 0x001fe4000f8e00ff */
[----:B------:R-:W-:-:S02]  /*3750*/  IMAD.U32 R5, RZ, RZ, UR13 ;  /* 0x0000000dff057e24 */ /* 0x000fc4000f8e00ff */
[----:B------:R-:W-:Y:S02]  /*3760*/  IMAD.U32 R7, RZ, RZ, UR9 ;  /* 0x00000009ff077e24 */ /* 0x000fe4000f8e00ff */
[----:B------:R-:W-:Y:S01]  /*3770*/  IMAD.MOV.U32 R4, RZ, RZ, R6 ;  /* 0x000000ffff047224 */ /* 0x000fe200078e0006 */
[----:B------:R-:W-:Y:S06]  /*3780*/  MEMBAR.ALL.GPU ;  /* 0x0000000000007992 */ /* 0x000fec000000a000 */
[----:B------:R-:W-:-:S00]  /*3790*/  ERRBAR ;  /* 0x00000000000079ab */ /* 0x000fc00000000000 */
[----:B012345:R-:W-:-:S05]  /*37a0*/  CCTL.IVALL ;  /* 0x00000000ff00798f */ /* 0x03ffca0002000000 */
[----:B------:R-:W-:Y:S06]  /*37b0*/  MEMBAR.ALL.GPU ;  /* 0x0000000000007992 */ /* 0x000fec000000a000 */
[----:B------:R-:W-:-:S00]  /*37c0*/  ERRBAR ;  /* 0x00000000000079ab */ /* 0x000fc00000000000 */
[----:B------:R0:W-:Y:S04]  /*37d0*/  STG.E.STRONG.GPU [R4.64+0xc0c], RZ ;  /* 0x000c0cff04007986 */ /* 0x0001e8000c10f910 */
.L_x_1519:
[----:B------:R-:W-:Y:S05]  /*37e0*/  BSYNC B2 ;  /* 0x0000000000027941 */ /* 0x000fea0003800000 */
.L_x_1518:
[----:B------:R-:W-:Y:S02]  /*37f0*/  IMAD.MOV.U32 R7, RZ, RZ, RZ ;  /* 0x000000ffff077224 */ /* 0x000fe400078e00ff */
.L_x_1591:
[----:B0-----:R-:W2:Y:S01]  /*3800*/  LDL R4, [R1+0x20] ;  /* 0x0000200001047983 */ /* 0x001ea20000100800 */
[----:B------:R-:W-:Y:S01]  /*3810*/  ISETP.GT.U32.AND P3, PT, R26, 0xff, PT ;  /* 0x000000ff1a00780c */ /* 0x000fe20003f64070 */
[----:B------:R-:W-:Y:S01]  /*3820*/  BSSY B2, `(.L_x_1520) ;  /* 0x0000053000027945 */ /* 0x000fe20003800000 */
[----:B------:R-:W-:Y:S01]  /*3830*/  IMAD.MOV.U32 R24, RZ, RZ, R28 ;  /* 0x000000ffff187224 */ /* 0x000fe200078e001c */
[----:B------:R-:W0:Y:S01]  /*3840*/  LDS.64 R8, [0x800] ;  /* 0x00080000ff087984 */ /* 0x000e220000000a00 */
[----:B--2---:R-:W-:-:S04]  /*3850*/  IMAD R6, R4, 0x4, R7 ;  /* 0x0000000404067824 */ /* 0x004fc800078e0207 */
[C---:B------:R-:W-:Y:S01]  /*3860*/  IMAD.WIDE.U32 R4, R6.reuse, -0x55555555, RZ ;  /* 0xaaaaaaab06047825 */ /* 0x040fe200078e00ff */
[----:B------:R-:W-:-:S04]  /*3870*/  IADD3 R12, R6, 0x1, RZ ;  /* 0x00000001060c7810 */ /* 0x000fc80007ffe0ff */
[----:B------:R-:W-:Y:S01]  /*3880*/  SHF.R.U32.HI R13, RZ, 0x1, R5 ;  /* 0x00000001ff0d7819 */ /* 0x000fe20000011605 */
[----:B------:R-:W-:-:S04]  /*3890*/  IMAD.WIDE.U32 R10, R12, -0x55555555, RZ ;  /* 0xaaaaaaab0c0a7825 */ /* 0x000fc800078e00ff */
[----:B------:R-:W-:Y:S01]  /*38a0*/  IMAD R6, R13, -0x3, R6 ;  /* 0xfffffffd0d067824 */ /* 0x000fe200078e0206 */
[----:B------:R-:W-:-:S05]  /*38b0*/  SHF.R.U32.HI R5, RZ, 0x1, R11 ;  /* 0x00000001ff057819 */ /* 0x000fca000001160b */
[----:B------:R-:W-:Y:S01]  /*38c0*/  IMAD R5, R5, -0x3, R12 ;  /* 0xfffffffd05057824 */ /* 0x000fe200078e020c */
[----:B------:R-:W-:Y:S05]  /*38d0*/  @P3 BRA `(.L_x_1521) ;  /* 0x0000047000003947 */ /* 0x000fea0003800000 */
[----:B0-----:R-:W-:Y:S01]  /*38e0*/  ISETP.NE.AND P0, PT, R20, RZ, PT ;  /* 0x000000ff1400720c */ /* 0x001fe20003f05270 */
        /* <DEDUP_REMOVED lines=9> */
[----:B0-----:R-:W-:Y:S01]  /*3980*/  ISETP.NE.AND P0, PT, R20, 0x2, PT ;  /* 0x000000021400780c */ /* 0x001fe20003f05270 */
[----:B------:R0:W-:Y:S01]  /*3990*/  STS [R26.X4+0x1000], RZ ;  /* 0x001000ff1a007388 */ /* 0x0001e20000004800 */
[----:B------:R-:W-:-:S11]  /*39a0*/  IADD3 R4, R26, 0x800, RZ ;  /* 0x000008001a047810 */ /* 0x000fd60007ffe0ff */
[----:B------:R0:W-:Y:S01]  /*39b0*/  @P0 STS [R26.X4+0x2000], RZ ;  /* 0x002000ff1a000388 */ /* 0x0001e20000004800 */
[----:B------:R-:W-:-:S03]  /*39c0*/  @P0 IADD3 R4, R26, 0xc00, RZ ;  /* 0x00000c001a040810 */ /* 0x000fc60007ffe0ff */
.L_x_1523:
[----:B0-----:R-:W-:Y:S05]  /*39d0*/  BSYNC B3 ;  /* 0x0000000000037941 */ /* 0x001fea0003800000 */
.L_x_1522:
[----:B------:R-:W-:Y:S05]  /*39e0*/  @!P2 BRA `(.L_x_1521) ;  /* 0x000003600000a947 */ /* 0x000fea0003800000 */
[----:B------:R-:W-:Y:S01]  /*39f0*/  ISETP.GE.U32.AND P4, PT, R4, 0x100, PT ;  /* 0x000001000400780c */ /* 0x000fe20003f86070 */
[----:B------:R-:W-:-:S12]  /*3a00*/  BSSY B3, `(.L_x_1524) ;  /* 0x000001f000037945 */ /* 0x000fd80003800000 */
[----:B------:R-:W-:Y:S04]  /*3a10*/  @P4 STS [R4.X4], RZ ;  /* 0x000000ff04004388 */ /* 0x000fe80000004800 */
[----:B------:R-:W-:Y:S04]  /*3a20*/  @P4 STS [R4.X4+0x1000], RZ ;  /* 0x001000ff04004388 */ /* 0x000fe80000004800 */
[----:B------:R-:W-:Y:S04]  /*3a30*/  @P4 STS [R4.X4+0x2000], RZ ;  /* 0x002000ff04004388 */ /* 0x000fe80000004800 */
[----:B------:R0:W-:Y:S02]  /*3a40*/  @P4 STS [R4.X4+0x3000], RZ ;  /* 0x003000ff04004388 */ /* 0x0001e40000004800 */
[----:B0-----:R-:W-:-:S04]  /*3a50*/  @P4 IADD3 R4, R4, 0x1000, RZ ;  /* 0x0000100004044810 */ /* 0x001fc80007ffe0ff */
[C---:B------:R-:W-:Y:S02]  /*3a60*/  ISETP.GE.U32.AND P0, PT, R4.reuse, 0x100, PT ;  /* 0x000001000400780c */ /* 0x040fe40003f06070 */
[----:B------:R-:W-:-:S04]  /*3a70*/  IADD3 R10, -R4, 0x100, RZ ;  /* 0x00000100040a7810 */ /* 0x000fc80007ffe1ff */
[----:B------:R-:W-:Y:S02]  /*3a80*/  ISETP.LE.U32.OR P2, PT, R10, 0x3000, P0 ;  /* 0x000030000a00780c */ /* 0x000fe40000743470 */
[----:B------:R-:W-:-:S11]  /*3a90*/  PLOP3.LUT P0, PT, P4, PT, PT, 0x8, 0x0 ;  /* 0x000000000000781c */ /* 0x000fd6000270e170 */
[----:B------:R-:W-:Y:S05]  /*3aa0*/  @P2 BRA `(.L_x_1525) ;  /* 0x0000014000002947 */ /* 0x000fea0003800000 */
[----:B------:R-:W-:Y:S02]  /*3ab0*/  PLOP3.LUT P0, PT, PT, PT, PT, 0x8, 0x0 ;  /* 0x000000000000781c */ /* 0x000fe40003f0e170 */
.L_x_1526:
        /* <DEDUP_REMOVED lines=16> */
[----:B0-----:R-:W-:-:S04]  /*3bc0*/  IADD3 R4, R4, 0x4000, RZ ;  /* 0x0000400004047810 */ /* 0x001fc80007ffe0ff */
[----:B------:R-:W-:-:S13]  /*3bd0*/  ISETP.GE.U32.AND P2, PT, R4, -0x2f00, PT ;  /* 0xffffd1000400780c */ /* 0x000fda0003f46070 */
[----:B------:R-:W-:Y:S05]  /*3be0*/  @!P2 BRA `(.L_x_1526) ;  /* 0xfffffed00000a947 */ /* 0x000fea000383ffff */
.L_x_1525:
[----:B------:R-:W-:Y:S05]  /*3bf0*/  BSYNC B3 ;  /* 0x0000000000037941 */ /* 0x000fea0003800000 */
.L_x_1524:
        /* <DEDUP_REMOVED lines=14> */
[----:B0-----:R-:W-:-:S02]  /*3ce0*/  IADD3 R4, R4, 0x2000, RZ ;  /* 0x0000200004047810 */ /* 0x001fc40007ffe0ff */
.L_x_1528:
[----:B------:R-:W-:Y:S05]  /*3cf0*/  BSYNC B3 ;  /* 0x0000000000037941 */ /* 0x000fea0003800000 */
.L_x_1527:
[----:B------:R-:W-:-:S13]  /*3d00*/  ISETP.LT.U32.OR P0, PT, R4, 0x100, P0 ;  /* 0x000001000400780c */ /* 0x000fda0000701470 */
[----:B------:R0:W-:Y:S04]  /*3d10*/  @P0 STS [R4.X4], RZ ;  /* 0x000000ff04000388 */ /* 0x0001e80000004800 */
[----:B------:R0:W-:Y:S04]  /*3d20*/  @P0 STS [R4.X4+0x1000], RZ ;  /* 0x001000ff04000388 */ /* 0x0001e80000004800 */
[----:B------:R0:W-:Y:S04]  /*3d30*/  @P0 STS [R4.X4+0x2000], RZ ;  /* 0x002000ff04000388 */ /* 0x0001e80000004800 */
[----:B------:R0:W-:Y:S02]  /*3d40*/  @P0 STS [R4.X4+0x3000], RZ ;  /* 0x003000ff04000388 */ /* 0x0001e40000004800 */
.L_x_1521:
[----:B0-----:R-:W-:Y:S05]  /*3d50*/  BSYNC B2 ;  /* 0x0000000000027941 */ /* 0x001fea0003800000 */
.L_x_1520:
[----:B------:R-:W-:Y:S01]  /*3d60*/  BAR.SYNC.DEFER_BLOCKING 0x0 ;  /* 0x0000000000007b1d */ /* 0x000fe20000010000 */
[----:B------:R-:W-:-:S13]  /*3d70*/  ISETP.GE.U32.AND P2, PT, R26, R0, PT ;  /* 0x000000001a00720c */ /* 0x000fda0003f46070 */
[----:B------:R-:W-:Y:S05]  /*3d80*/  @P2 BRA `(.L_x_1529) ;  /* 0x0000017000002947 */ /* 0x000fea0003800000 */
[----:B------:R-:W-:Y:S01]  /*3d90*/  IMAD.MOV.U32 R4, RZ, RZ, -0x8 ;  /* 0xfffffff8ff047424 */ /* 0x000fe200078e00ff */
[C---:B------:R-:W-:Y:S01]  /*3da0*/  ISETP.NE.AND P0, PT, R7.reuse, RZ, PT ;  /* 0x000000ff0700720c */ /* 0x040fe20003f05270 */
[----:B------:R-:W-:Y:S02]  /*3db0*/  IMAD.MOV.U32 R11, RZ, RZ, -0x1 ;  /* 0xffffffffff0b7424 */ /* 0x000fe400078e00ff */
[----:B------:R-:W-:-:S05]  /*3dc0*/  IMAD R4, R7, R4, 0x20 ;  /* 0x0000002007047424 */ /* 0x000fca00078e0204 */
[----:B------:R-:W-:Y:S01]  /*3dd0*/  SHF.L.U32 R4, R11, R4, RZ ;  /* 0x000000040b047219 */ /* 0x000fe200000006ff */
[----:B------:R-:W-:-:S03]  /*3de0*/  IMAD.MOV.U32 R11, RZ, RZ, R26 ;  /* 0x000000ffff0b7224 */ /* 0x000fc600078e001a */
[----:B------:R-:W-:Y:S02]  /*3df0*/  SEL R10, R4, RZ, P0 ;  /* 0x000000ff040a7207 */ /* 0x000fe40000000000 */
.L_x_1532:
[----:B0-----:R0:W1:Y:S01]  /*3e00*/  LDS R15, [R11.X4+0x820] ;  /* 0x000820000b0f7984 */ /* 0x0010620000004800 */
[----:B------:R-:W-:Y:S01]  /*3e10*/  YIELD ;  /* 0x0000000000007946 */ /* 0x000fe20003800000 */
[----:B------:R-:W-:Y:S01]  /*3e20*/  BSSY B2, `(.L_x_1530) ;  /* 0x000000c000027945 */ /* 0x000fe20003800000 */
[----:B0-----:R-:W-:-:S04]  /*3e30*/  IADD3 R11, R11, 0x400, RZ ;  /* 0x000004000b0b7810 */ /* 0x001fc80007ffe0ff */
[----:B------:R-:W-:Y:S02]  /*3e40*/  ISETP.GE.U32.AND P4, PT, R11, R0, PT ;  /* 0x000000000b00720c */ /* 0x000fe40003f86070 */
[----:B-1----:R-:W-:-:S04]  /*3e50*/  LOP3.LUT R13, R15, R10, RZ, 0xc0, !PT ;  /* 0x0000000a0f0d7212 */ /* 0x002fc800078ec0ff */
[----:B------:R-:W-:-:S13]  /*3e60*/  ISETP.NE.AND P0, PT, R13, R8, PT ;  /* 0x000000080d00720c */ /* 0x000fda0003f05270 */
[----:B------:R-:W-:Y:S05]  /*3e70*/  @P0 BRA `(.L_x_1531) ;  /* 0x0000006000000947 */ /* 0x000fea0003800000 */
[----:B------:R-:W-:-:S04]  /*3e80*/  IMAD.MOV.U32 R4, RZ, RZ, -0x8 ;  /* 0xfffffff8ff047424 */ /* 0x000fc800078e00ff */
[----:B------:R-:W-:-:S05]  /*3e90*/  IMAD R4, R7, R4, 0x18 ;  /* 0x0000001807047424 */ /* 0x000fca00078e0204 */
[----:B------:R-:W-:-:S05]  /*3ea0*/  SHF.R.U32.HI R4, RZ, R4, R15 ;  /* 0x00000004ff047219 */ /* 0x000fca000001160f */
[----:B------:R-:W-:-:S05]  /*3eb0*/  IMAD.SHL.U32 R4, R4, 0x4, RZ ;  /* 0x0000000404047824 */ /* 0x000fca00078e00ff */
[----:B------:R-:W-:-:S05]  /*3ec0*/  LOP3.LUT R4, R4, 0x3fc, RZ, 0xc0, !PT ;  /* 0x000003fc04047812 */ /* 0x000fca00078ec0ff */
[----:B------:R0:W-:Y:S02]  /*3ed0*/  ATOMS.POPC.INC.32 RZ, [R4+URZ] ;  /* 0x0000000004ff7f8c */ /* 0x0001e4000d00003f */
.L_x_1531:
[----:B------:R-:W-:Y:S05]  /*3ee0*/  BSYNC B2 ;  /* 0x0000000000027941 */ /* 0x000fea0003800000 */
.L_x_1530:
[----:B------:R-:W-:Y:S05]  /*3ef0*/  @!P4 BRA `(.L_x_1532) ;  /* 0xffffff000000c947 */ /* 0x000fea000383ffff */
.L_x_1529:
[----:B------:R-:W-:Y:S01]  /*3f00*/  WARPSYNC 0xffffffff ;  /* 0xffffffff00007948 */ /* 0x000fe20003800000 */
[----:B------:R-:W-:Y:S06]  /*3f10*/  BAR.SYNC.DEFER_BLOCKING 0x0 ;  /* 0x0000000000007b1d */ /* 0x000fec0000010000 */
[----:B------:R-:W-:Y:S01]  /*3f20*/  BSSY B2, `(.L_x_1533) ;  /* 0x0000058000027945 */ /* 0x000fe20003800000 */
[----:B------:R-:W-:Y:S05]  /*3f30*/  @P3 BRA `(.L_x_1534) ;  /* 0x0000056000003947 */ /* 0x000fea0003800000 */
[----:B------:R-:W-:Y:S01]  /*3f40*/  ISETP.NE.AND P0, PT, R20, RZ, PT ;  /* 0x000000ff1400720c */ /* 0x000fe20003f05270 */
[----:B------:R-:W-:Y:S01]  /*3f50*/  BSSY B3, `(.L_x_1535) ;  /* 0x0000024000037945 */ /* 0x000fe20003800000 */
[----:B0-----:R-:W-:-:S11]  /*3f60*/  IMAD.MOV.U32 R4, RZ, RZ, R26 ;  /* 0x000000ffff047224 */ /* 0x001fd600078e001a */
        /* <DEDUP_REMOVED lines=11> */
.L_x_1538:
[----:B------:R-:W-:Y:S05]  /*4020*/  BSYNC B4 ;  /* 0x0000000000047941 */ /* 0x000fea0003800000 */
.L_x_1537:
[----:B------:R-:W-:Y:S05]  /*4030*/  @!P4 BRA `(.L_x_1536) ;  /* 0x000001500000c947 */ /* 0x000fea0003800000 */
[----:B0-----:R-:W0:Y:S01]  /*4040*/  LDS R13, [R26.X4+0x1000] ;  /* 0x001000001a0d7984 */ /* 0x001e220000004800 */
        /* <DEDUP_REMOVED lines=9> */
.L_x_1540:
[----:B------:R-:W-:Y:S05]  /*40e0*/  BSYNC B4 ;  /* 0x0000000000047941 */ /* 0x000fea0003800000 */
.L_x_1539:
[----:B------:R-:W-:Y:S01]  /*40f0*/  IMAD.MOV.U32 R4, RZ, RZ, R15 ;  /* 0x000000ffff047224 */ /* 0x000fe200078e000f */
[----:B------:R-:W-:Y:S05]  /*4100*/  @!P4 BRA `(.L_x_1536) ;  /* 0x000000800000c947 */ /* 0x000fea0003800000 */
[----:B0-----:R-:W0:Y:S01]  /*4110*/  LDS R13, [R26.X4+0x2000] ;  /* 0x002000001a0d7984 */ /* 0x001e220000004800 */
[----:B------:R-:W-:Y:S02]  /*4120*/  IADD3 R4, R26, 0xc00, RZ ;  /* 0x00000c001a047810 */ /* 0x000fe40007ffe0ff */
[----:B0-----:R-:W-:-:S13]  /*4130*/  ISETP.NE.AND P0, PT, R13, RZ, PT ;  /* 0x000000ff0d00720c */ /* 0x001fda0003f05270 */
[----:B------:R-:W-:Y:S05]  /*4140*/  @!P0 BRA `(.L_x_1536) ;  /* 0x0000004000008947 */ /* 0x000fea0003800000 */
[----:B------:R-:W-:-:S04]  /*4150*/  LEA R10, P0, R6, UR8, 0xa ;  /* 0x00000008060a7c11 */ /* 0x000fc8000f8050ff */
[----:B------:R-:W-:-:S05]  /*4160*/  LEA.HI.X R11, R6, UR13, RZ, 0xa, P0 ;  /* 0x0000000d060b7c11 */ /* 0x000fca00080f54ff */
[----:B------:R-:W-:-:S05]  /*4170*/  IMAD.WIDE.U32 R10, R15, 0x4, R10 ;  /* 0x000000040f0a7825 */ /* 0x000fca00078e000a */
[----:B------:R0:W-:Y:S02]  /*4180*/  RED.E.ADD.STRONG.GPU [R10.64], R13 ;  /* 0x0000000d0a00798e */ /* 0x0001e4000c10e190 */
.L_x_1536:
[----:B------:R-:W-:Y:S05]  /*4190*/  BSYNC B3 ;  /* 0x0000000000037941 */ /* 0x000fea0003800000 */
.L_x_1535:
[----:B0-----:R-:W-:-:S04]  /*41a0*/  IADD3 R10, -R26, 0xff, RZ ;  /* 0x000000ff1a0a7810 */ /* 0x001fc80007ffe1ff */
[----:B------:R-:W-:-:S13]  /*41b0*/  ISETP.GE.U32.AND P0, PT, R10, 0xc00, PT ;  /* 0x00000c000a00780c */ /* 0x000fda0003f06070 */
[----:B------:R-:W-:Y:S05]  /*41c0*/  @!P0 BRA `(.L_x_1534) ;  /* 0x000002d000008947 */ /* 0x000fea0003800000 */
[----:B------:R-:W-:-:S05]  /*41d0*/  IMAD.SHL.U32 R10, R4, 0x4, RZ ;  /* 0x00000004040a7824 */ /* 0x000fca00078e00ff */
.L_x_1549:
        /* <DEDUP_REMOVED lines=15> */
.L_x_1542:
[----:B------:R-:W-:Y:S05]  /*42d0*/  BSYNC B3 ;  /* 0x0000000000037941 */ /* 0x000fea0003800000 */
.L_x_1541:
[----:B------:R-:W-:Y:S01]  /*42e0*/  BSSY B3, `(.L_x_1543) ;  /* 0x0000007000037945 */ /* 0x000fe20003800000 */
[----:B------:R-:W-:Y:S05]  /*42f0*/  @!P0 BRA `(.L_x_1544) ;  /* 0x0000005000008947 */ /* 0x000fea0003800000 */
[----:B0-----:R-:W-:Y:S02]  /*4300*/  LEA R12, P0, R6, UR8, 0xa ;  /* 0x00000008060c7c11 */ /* 0x001fe4000f8050ff */
[----:B------:R-:W-:Y:S02]  /*4310*/  IADD3 R17, R4, 0x400, RZ ;  /* 0x0000040004117810 */ /* 0x000fe40007ffe0ff */
[----:B------:R-:W-:-:S05]  /*4320*/  LEA.HI.X R13, R6, UR13, RZ, 0xa, P0 ;  /* 0x0000000d060d7c11 */ /* 0x000fca00080f54ff */
[----:B------:R-:W-:-:S05]  /*4330*/  IMAD.WIDE.U32 R12, R17, 0x4, R12 ;  /* 0x00000004110c7825 */ /* 0x000fca00078e000c */
[----:B------:R0:W-:Y:S02]  /*4340*/  RED.E.ADD.STRONG.GPU [R12.64], R15 ;  /* 0x0000000f0c00798e */ /* 0x0001e4000c10e190 */
.L_x_1544:
[----:B------:R-:W-:Y:S05]  /*4350*/  BSYNC B3 ;  /* 0x0000000000037941 */ /* 0x000fea0003800000 */
.L_x_1543:
[----:B------:R-:W-:Y:S01]  /*4360*/  BSSY B3, `(.L_x_1545) ;  /* 0x0000007000037945 */ /* 0x000fe20003800000 */
[----:B------:R-:W-:Y:S05]  /*4370*/  @!P4 BRA `(.L_x_1546) ;  /* 0x000000500000c947 */ /* 0x000fea0003800000 */
[----:B0-----:R-:W-:Y:S02]  /*4380*/  LEA R12, P0, R6, UR8, 0xa ;  /* 0x00000008060c7c11 */ /* 0x001fe4000f8050ff */
[----:B------:R-:W-:Y:S02]  /*4390*/  IADD3 R15, R4, 0x800, RZ ;  /* 0x00000800040f7810 */ /* 0x000fe40007ffe0ff */
[----:B------:R-:W-:-:S05]  /*43a0*/  LEA.HI.X R13, R6, UR13, RZ, 0xa, P0 ;  /* 0x0000000d060d7c11 */ /* 0x000fca00080f54ff */
[----:B------:R-:W-:-:S05]  /*43b0*/  IMAD.WIDE.U32 R12, R15, 0x4, R12 ;  /* 0x000000040f0c7825 */ /* 0x000fca00078e000c */
[----:B------:R0:W-:Y:S02]  /*43c0*/  RED.E.ADD.STRONG.GPU [R12.64], R14 ;  /* 0x0000000e0c00798e */ /* 0x0001e4000c10e190 */
.L_x_1546:
[----:B------:R-:W-:Y:S05]  /*43d0*/  BSYNC B3 ;  /* 0x0000000000037941 */ /* 0x000fea0003800000 */
.L_x_1545:
[----:B------:R-:W-:Y:S01]  /*43e0*/  BSSY B3, `(.L_x_1547) ;  /* 0x0000007000037945 */ /* 0x000fe20003800000 */
[----:B------:R-:W-:Y:S05]  /*43f0*/  @!P5 BRA `(.L_x_1548) ;  /* 0x000000500000d947 */ /* 0x000fea0003800000 */
[----:B0-----:R-:W-:Y:S02]  /*4400*/  LEA R12, P0, R6, UR8, 0xa ;  /* 0x00000008060c7c11 */ /* 0x001fe4000f8050ff */
[----:B------:R-:W-:Y:S02]  /*4410*/  IADD3 R15, R4, 0xc00, RZ ;  /* 0x00000c00040f7810 */ /* 0x000fe40007ffe0ff */
[----:B------:R-:W-:-:S05]  /*4420*/  LEA.HI.X R13, R6, UR13, RZ, 0xa, P0 ;  /* 0x0000000d060d7c11 */ /* 0x000fca00080f54ff */
[----:B------:R-:W-:-:S05]  /*4430*/  IMAD.WIDE.U32 R12, R15, 0x4, R12 ;  /* 0x000000040f0c7825 */ /* 0x000fca00078e000c */
[----:B------:R0:W-:Y:S02]  /*4440*/  RED.E.ADD.STRONG.GPU [R12.64], R11 ;  /* 0x0000000b0c00798e */ /* 0x0001e4000c10e190 */
.L_x_1548:
[----:B------:R-:W-:Y:S05]  /*4450*/  BSYNC B3 ;  /* 0x0000000000037941 */ /* 0x000fea0003800000 */
.L_x_1547:
[----:B------:R-:W-:Y:S02]  /*4460*/  IADD3 R4, R4, 0x1000, RZ ;  /* 0x0000100004047810 */ /* 0x000fe40007ffe0ff */
[----:B------:R-:W-:Y:S02]  /*4470*/  IADD3 R10, R10, 0x4000, RZ ;  /* 0x000040000a0a7810 */ /* 0x000fe40007ffe0ff */
[----:B------:R-:W-:-:S13]  /*4480*/  ISETP.GE.U32.AND P0, PT, R4, 0x100, PT ;  /* 0x000001000400780c */ /* 0x000fda0003f06070 */
[----:B------:R-:W-:Y:S05]  /*4490*/  @!P0 BRA `(.L_x_1549) ;  /* 0xfffffd4000008947 */ /* 0x000fea000383ffff */
.L_x_1534:
[----:B------:R-:W-:Y:S05]  /*44a0*/  BSYNC B2 ;  /* 0x0000000000027941 */ /* 0x000fea0003800000 */
.L_x_1533:
[----:B------:R-:W-:Y:S01]  /*44b0*/  PLOP3.LUT P0, PT, PT, PT, UP0, 0x80, 0x0 ;  /* 0x000000000000781c */ /* 0x000fe20003f0f008 */
[----:B------:R-:W-:Y:S03]  /*44c0*/  BSSY B2, `(.L_x_1550) ;  /* 0x0000096000027945 */ /* 0x000fe60003800000 */
[----:B------:R-:W-:-:S13]  /*44d0*/  ISETP.GT.U32.OR P0, PT, R26, 0xff, P0 ;  /* 0x000000ff1a00780c */ /* 0x000fda0000704470 */
[----:B------:R-:W-:Y:S05]  /*44e0*/  @P0 BRA `(.L_x_1551) ;  /* 0x0000093000000947 */ /* 0x000fea0003800000 */
[----:B------:R-:W-:Y:S01]  /*44f0*/  ISETP.NE.AND P4, PT, R20, RZ, PT ;  /* 0x000000ff1400720c */ /* 0x000fe20003f85270 */
[----:B------:R-:W-:Y:S01]  /*4500*/  BSSY B3, `(.L_x_1552) ;  /* 0x0000011000037945 */ /* 0x000fe20003800000 */
[----:B0-----:R-:W-:-:S04]  /*4510*/  IADD3 R4, -R26, 0xff, RZ ;  /* 0x000000ff1a047810 */ /* 0x001fc80007ffe1ff */
[----:B------:R-:W-:Y:S01]  /*4520*/  ISETP.GE.U32.AND P0, PT, R4, 0xc00, PT ;  /* 0x00000c000400780c */ /* 0x000fe20003f06070 */
[----:B------:R-:W-:-:S06]  /*4530*/  IMAD.MOV.U32 R4, RZ, RZ, R26 ;  /* 0x000000ffff047224 */ /* 0x000fcc00078e001a */
[----:B------:R-:W-:Y:S05]  /*4540*/  @!P4 BRA `(.L_x_1553) ;  /* 0x000000c00000c947 */ /* 0x000fea0003800000 */
[C---:B------:R-:W-:Y:S02]  /*4550*/  LEA R10, P4, R5.reuse, UR8, 0xa ;  /* 0x00000008050a7c11 */ /* 0x040fe4000f8850ff */
        /* <DEDUP_REMOVED lines=11> */
.L_x_1553:
[----:B------:R-:W-:Y:S05]  /*4610*/  BSYNC B3 ;  /* 0x0000000000037941 */ /* 0x000fea0003800000 */
.L_x_1552:
        /* <DEDUP_REMOVED lines=20> */
.L_x_1555:
[----:B------:R-:W-:Y:S05]  /*4760*/  BSYNC B3 ;  /* 0x0000000000037941 */ /* 0x000fea0003800000 */
.L_x_1554:
        /* <DEDUP_REMOVED lines=8> */
.L_x_1558:
[C---:B0-----:R-:W-:Y:S01]  /*47f0*/  IADD3 R15, R4.reuse, 0x400, RZ ;  /* 0x00000400040f7810 */ /* 0x041fe20007ffe0ff */
[C-C-:B------:R-:W-:Y:S01]  /*4800*/  IMAD.WIDE.U32 R12, R4.reuse, 0x4, R10.reuse ;  /* 0x00000004040c7825 */ /* 0x140fe200078e000a */
[C---:B------:R-:W-:Y:S02]  /*4810*/  IADD3 R17, R4.reuse, 0x800, RZ ;  /* 0x0000080004117810 */ /* 0x040fe40007ffe0ff */
[C---:B------:R-:W-:Y:S01]  /*4820*/  IADD3 R19, R4.reuse, 0xc00, RZ ;  /* 0x00000c0004137810 */ /* 0x040fe20007ffe0ff */
[----:B------:R-:W-:Y:S01]  /*4830*/  IMAD.WIDE.U32 R14, R15, 0x4, R10 ;  /* 0x000000040f0e7825 */ /* 0x000fe200078e000a */
[----:B------:R0:W-:Y:S01]  /*4840*/  STG.E [R12.64], RZ ;  /* 0x000000ff0c007986 */ /* 0x0001e2000c101910 */
[----:B------:R-:W-:-:S03]  /*4850*/  IADD3 R21, R4, 0x3c00, RZ ;  /* 0x00003c0004157810 */ /* 0x000fc60007ffe0ff */
[----:B------:R1:W-:Y:S01]  /*4860*/  STG.E [R14.64], RZ ;  /* 0x000000ff0e007986 */ /* 0x0003e2000c101910 */
[----:B0-----:R-:W-:Y:S01]  /*4870*/  IMAD.WIDE.U32 R12, R17, 0x4, R10 ;  /* 0x00000004110c7825 */ /* 0x001fe200078e000a */
[----:B------:R-:W-:-:S03]  /*4880*/  IADD3 R17, R4, 0x1000, RZ ;  /* 0x0000100004117810 */ /* 0x000fc60007ffe0ff */
[----:B-1----:R-:W-:Y:S01]  /*4890*/  IMAD.WIDE.U32 R14, R19, 0x4, R10 ;  /* 0x00000004130e7825 */ /* 0x002fe200078e000a */
        /* <DEDUP_REMOVED lines=27> */
[--C-:B0-----:R-:W-:Y:S01]  /*4a50*/  IMAD.WIDE.U32 R12, R17, 0x4, R10.reuse ;  /* 0x00000004110c7825 */ /* 0x101fe200078e000a */
[C---:B------:R-:W-:Y:S02]  /*4a60*/  IADD3 R17, R4.reuse, 0x3800, RZ ;  /* 0x0000380004117810 */ /* 0x040fe40007ffe0ff */
[----:B------:R-:W-:Y:S02]  /*4a70*/  IADD3 R4, R4, 0x4000, RZ ;  /* 0x0000400004047810 */ /* 0x000fe40007ffe0ff */
[----:B------:R0:W-:Y:S01]  /*4a80*/  STG.E [R12.64], RZ ;  /* 0x000000ff0c007986 */ /* 0x0001e2000c101910 */
[----:B-1----:R-:W-:Y:S01]  /*4a90*/  IMAD.WIDE.U32 R14, R17, 0x4, R10 ;  /* 0x00000004110e7825 */ /* 0x002fe200078e000a */
[----:B------:R-:W-:-:S03]  /*4aa0*/  ISETP.GE.U32.AND P4, PT, R4, -0x2f00, PT ;  /* 0xffffd1000400780c */ /* 0x000fc60003f86070 */
[----:B------:R-:W-:-:S04]  /*4ab0*/  IMAD.WIDE.U32 R16, R21, 0x4, R10 ;  /* 0x0000000415107825 */ /* 0x000fc800078e000a */
[----:B0-----:R-:W-:-:S05]  /*4ac0*/  IMAD.WIDE.U32 R12, R19, 0x4, R10 ;  /* 0x00000004130c7825 */ /* 0x001fca00078e000a */
[----:B------:R0:W-:Y:S04]  /*4ad0*/  STG.E [R12.64], RZ ;  /* 0x000000ff0c007986 */ /* 0x0001e8000c101910 */
[----:B------:R0:W-:Y:S04]  /*4ae0*/  STG.E [R14.64], RZ ;  /* 0x000000ff0e007986 */ /* 0x0001e8000c101910 */
[----:B------:R0:W-:Y:S01]  /*4af0*/  STG.E [R16.64], RZ ;  /* 0x000000ff10007986 */ /* 0x0001e2000c101910 */
[----:B------:R-:W-:Y:S05]  /*4b00*/  @!P4 BRA `(.L_x_1558) ;  /* 0xfffffce00000c947 */ /* 0x000fea000383ffff */
.L_x_1557:
[----:B------:R-:W-:Y:S05]  /*4b10*/  BSYNC B3 ;  /* 0x0000000000037941 */ /* 0x000fea0003800000 */
.L_x_1556:
[C---:B------:R-:W-:Y:S01]  /*4b20*/  ISETP.GE.U32.AND P4, PT, R4.reuse, 0x100, PT ;  /* 0x000001000400780c */ /* 0x040fe20003f86070 */
[----:B------:R-:W-:Y:S01]  /*4b30*/  BSSY B3, `(.L_x_1559) ;  /* 0x000001f000037945 */ /* 0x000fe20003800000 */
[----:B------:R-:W-:-:S04]  /*4b40*/  IADD3 R10, -R4, 0x100, RZ ;  /* 0x00000100040a7810 */ /* 0x000fc80007ffe1ff */
[----:B------:R-:W-:-:S13]  /*4b50*/  ISETP.LE.U32.OR P4, PT, R10, 0x1000, P4 ;  /* 0x000010000a00780c */ /* 0x000fda0002783470 */
[----:B------:R-:W-:Y:S05]  /*4b60*/  @P4 BRA `(.L_x_1560) ;  /* 0x000001b000004947 */ /* 0x000fea0003800000 */
[C---:B------:R-:W-:Y:S02]  /*4b70*/  LEA R10, P0, R5.reuse, UR8, 0xa ;  /* 0x00000008050a7c11 */ /* 0x040fe4000f8050ff */
[C---:B0-----:R-:W-:Y:S02]  /*4b80*/  IADD3 R15, R4.reuse, 0x400, RZ ;  /* 0x00000400040f7810 */ /* 0x041fe40007ffe0ff */
[----:B------:R-:W-:Y:S02]  /*4b90*/  LEA.HI.X R11, R5, UR13, RZ, 0xa, P0 ;  /* 0x0000000d050b7c11 */ /* 0x000fe400080f54ff */
[C---:B------:R-:W-:Y:S02]  /*4ba0*/  IADD3 R17, R4.reuse, 0x800, RZ ;  /* 0x0000080004117810 */ /* 0x040fe40007ffe0ff */
[C---:B------:R-:W-:Y:S01]  /*4bb0*/  IADD3 R19, R4.reuse, 0xc00, RZ ;  /* 0x00000c0004137810 */ /* 0x040fe20007ffe0ff */
[C---:B------:R-:W-:Y:S01]  /*4bc0*/  IMAD.WIDE.U32 R12, R4.reuse, 0x4, R10 ;  /* 0x00000004040c7825 */ /* 0x040fe200078e000a */
[----:B------:R-:W-:-:S02]  /*4bd0*/  IADD3 R25, R4, 0x1000, RZ ;  /* 0x0000100004197810 */ /* 0x000fc40007ffe0ff */
[C---:B------:R-:W-:Y:S01]  /*4be0*/  IADD3 R21, R4.reuse, 0x1400, RZ ;  /* 0x0000140004157810 */ /* 0x040fe20007ffe0ff */
        /* <DEDUP_REMOVED lines=9> */
[----:B------:R-:W-:Y:S01]  /*4c80*/  IADD3 R4, R4, 0x2000, RZ ;  /* 0x0000200004047810 */ /* 0x000fe20007ffe0ff */
[--C-:B-1----:R-:W-:Y:S01]  /*4c90*/  IMAD.WIDE.U32 R14, R21, 0x4, R10.reuse ;  /* 0x00000004150e7825 */ /* 0x102fe200078e000a */
[----:B------:R0:W-:Y:S03]  /*4ca0*/  STG.E [R12.64], RZ ;  /* 0x000000ff0c007986 */ /* 0x0001e6000c101910 */
[----:B--2---:R-:W-:-:S05]  /*4cb0*/  IMAD.WIDE.U32 R16, R25, 0x4, R10 ;  /* 0x0000000419107825 */ /* 0x004fca00078e000a */
[----:B------:R1:W-:Y:S01]  /*4cc0*/  STG.E [R16.64], RZ ;  /* 0x000000ff10007986 */ /* 0x0003e2000c101910 */
[----:B0-----:R-:W-:-:S03]  /*4cd0*/  IMAD.WIDE.U32 R12, R23, 0x4, R10 ;  /* 0x00000004170c7825 */ /* 0x001fc600078e000a */
[----:B------:R1:W-:Y:S01]  /*4ce0*/  STG.E [R14.64], RZ ;  /* 0x000000ff0e007986 */ /* 0x0003e2000c101910 */
[----:B------:R-:W-:-:S03]  /*4cf0*/  IMAD.WIDE.U32 R10, R19, 0x4, R10 ;  /* 0x00000004130a7825 */ /* 0x000fc600078e000a */
[----:B------:R1:W-:Y:S04]  /*4d00*/  STG.E [R12.64], RZ ;  /* 0x000000ff0c007986 */ /* 0x0003e8000c101910 */
[----:B------:R1:W-:Y:S02]  /*4d10*/  STG.E [R10.64], RZ ;  /* 0x000000ff0a007986 */ /* 0x0003e4000c101910 */
.L_x_1560:
[----:B------:R-:W-:Y:S05]  /*4d20*/  BSYNC B3 ;  /* 0x0000000000037941 */ /* 0x000fea0003800000 */
.L_x_1559:
[----:B------:R-:W-:-:S13]  /*4d30*/  ISETP.LT.U32.OR P0, PT, R4, 0x100, P0 ;  /* 0x000001000400780c */ /* 0x000fda0000701470 */
[----:B------:R-:W-:Y:S05]  /*4d40*/  @!P0 BRA `(.L_x_1551) ;  /* 0x000000d000008947 */ /* 0x000fea0003800000 */
[C---:B-1----:R-:W-:Y:S02]  /*4d50*/  LEA R10, P0, R5.reuse, UR8, 0xa ;  /* 0x00000008050a7c11 */ /* 0x042fe4000f8050ff */
[C---:B0-----:R-:W-:Y:S02]  /*4d60*/  IADD3 R13, R4.reuse, 0x400, RZ ;  /* 0x00000400040d7810 */ /* 0x041fe40007ffe0ff */
        /* <DEDUP_REMOVED lines=11> */
.L_x_1551:
[----:B------:R-:W-:Y:S05]  /*4e20*/  BSYNC B2 ;  /* 0x0000000000027941 */ /* 0x000fea0003800000 */
.L_x_1550:
        /* <DEDUP_REMOVED lines=12> */
.L_x_1562:
        /* <DEDUP_REMOVED lines=9> */
.L_x_1561:
        /* <DEDUP_REMOVED lines=26> */
.L_x_1566:
[----:B------:R-:W-:Y:S05]  /*5120*/  BSYNC B3 ;  /* 0x0000000000037941 */ /* 0x000fea0003800000 */
.L_x_1565:
[----:B------:R-:W-:Y:S05]  /*5130*/  @!P0 BRA `(.L_x_1564) ;  /* 0x000009b000008947 */ /* 0x000fea0003800000 */
[----:B------:R-:W-:-:S13]  /*5140*/  ISETP.GE.U32.AND P5, PT, R4, 0x100, PT ;  /* 0x000001000400780c */ /* 0x000fda0003fa6070 */
[----:B-1----:R-:W-:Y:S02]  /*5150*/  @P5 LEA R16, P0, R6, UR8, 0xa ;  /* 0x0000000806105c11 */ /* 0x002fe4000f8050ff */
[----:B------:R-:W-:Y:S02]  /*5160*/  @P5 IADD3 R11, R4, 0x400, RZ ;  /* 0x00000400040b5810 */ /* 0x000fe40007ffe0ff */
        /* <DEDUP_REMOVED lines=25> */
.L_x_1569:
[C---:B------:R-:W-:Y:S01]  /*5300*/  IADD3 R17, R4.reuse, 0x1000, RZ ;  /* 0x0000100004117810 */ /* 0x040fe20007ffe0ff */
[C-C-:B------:R-:W-:Y:S01]  /*5310*/  IMAD.WIDE.U32 R12, R4.reuse, 0x4, R10.reuse ;  /* 0x00000004040c7825 */ /* 0x140fe200078e000a */
[C---:B------:R-:W-:Y:S02]  /*5320*/  IADD3 R19, R4.reuse, 0x400, RZ ;  /* 0x0000040004137810 */ /* 0x040fe40007ffe0ff */
[C---:B------:R-:W-:Y:S01]  /*5330*/  IADD3 R15, R4.reuse, 0x800, RZ ;  /* 0x00000800040f7810 */ /* 0x040fe20007ffe0ff */
[----:B------:R-:W-:Y:S01]  /*5340*/  IMAD.WIDE.U32 R16, R17, 0x4, R10 ;  /* 0x0000000411107825 */ /* 0x000fe200078e000a */
[----:B------:R0:W2:Y:S01]  /*5350*/  LDG.E R5, [R12.64] ;  /* 0x000000100c057981 */ /* 0x0000a2000c1e1900 */
[----:B------:R-:W-:-:S02]  /*5360*/  IADD3 R21, R4, 0xc00, RZ ;  /* 0x00000c0004157810 */ /* 0x000fc40007ffe0ff */
[--C-:B------:R-:W-:Y:S02]  /*5370*/  IMAD.WIDE.U32 R18, R19, 0x4, R10.reuse ;  /* 0x0000000413127825 */ /* 0x100fe400078e000a */
[----:B------:R1:W3:Y:S04]  /*5380*/  LDG.E R16, [R16.64] ;  /* 0x0000001010107981 */ /* 0x0002e8000c1e1900 */
[----:B------:R4:W5:Y:S01]  /*5390*/  LDG.E R18, [R18.64] ;  /* 0x0000001012127981 */ /* 0x000962000c1e1900 */
[----:B0-----:R-:W-:-:S04]  /*53a0*/  IMAD.WIDE.U32 R12, R15, 0x4, R10 ;  /* 0x000000040f0c7825 */ /* 0x001fc800078e000a */
[--C-:B------:R-:W-:Y:S01]  /*53b0*/  IMAD.WIDE.U32 R14, R21, 0x4, R10.reuse ;  /* 0x00000004150e7825 */ /* 0x100fe200078e000a */
[C---:B------:R-:W-:Y:S01]  /*53c0*/  IADD3 R21, R4.reuse, 0x1400, RZ ;  /* 0x0000140004157810 */ /* 0x040fe20007ffe0ff */
[----:B----4-:R0:W4:Y:S04]  /*53d0*/  LDG.E R19, [R12.64] ;  /* 0x000000100c137981 */ /* 0x010128000c1e1900 */
[----:B------:R1:W4:Y:S01]  /*53e0*/  LDG.E R23, [R14.64] ;  /* 0x000000100e177981 */ /* 0x000322000c1e1900 */
[----:B0-----:R-:W-:Y:S01]  /*53f0*/  IMAD.WIDE.U32 R12, R21, 0x4, R10 ;  /* 0x00000004150c7825 */ /* 0x001fe200078e000a */
[----:B------:R-:W-:-:S04]  /*5400*/  IADD3 R21, R4, 0x1800, RZ ;  /* 0x0000180004157810 */ /* 0x000fc80007ffe0ff */
[----:B-1----:R0:W4:Y:S02]  /*5410*/  LDG.E R14, [R12.64] ;  /* 0x000000100c0e7981 */ /* 0x002124000c1e1900 */
[----:B0-----:R-:W-:-:S05]  /*5420*/  IMAD.WIDE.U32 R12, R21, 0x4, R10 ;  /* 0x00000004150c7825 */ /* 0x001fca00078e000a */
[----:B------:R0:W4:Y:S01]  /*5430*/  LDG.E R15, [R12.64] ;  /* 0x000000100c0f7981 */ /* 0x000122000c1e1900 */
[C---:B------:R-:W-:Y:S02]  /*5440*/  IADD3 R21, R4.reuse, 0x1c00, RZ ;  /* 0x00001c0004157810 */ /* 0x040fe40007ffe0ff */
[C---:B------:R-:W-:Y:S02]  /*5450*/  IADD3 R17, R4.reuse, 0x2000, RZ ;  /* 0x0000200004117810 */ /* 0x040fe40007ffe0ff */
[C---:B------:R-:W-:Y:S01]  /*5460*/  IADD3 R25, R4.reuse, 0x2400, RZ ;  /* 0x0000240004197810 */ /* 0x040fe20007ffe0ff */
[----:B0-----:R-:W-:Y:S01]  /*5470*/  IMAD.WIDE.U32 R12, R21, 0x4, R10 ;  /* 0x00000004150c7825 */ /* 0x001fe200078e000a */
[----:B------:R-:W-:-:S04]  /*5480*/  IADD3 R27, R4, 0x2800, RZ ;  /* 0x00002800041b7810 */ /* 0x000fc80007ffe0ff */
[----:B------:R0:W4:Y:S02]  /*5490*/  LDG.E R21, [R12.64] ;  /* 0x000000100c157981 */ /* 0x000124000c1e1900 */
[--C-:B0-----:R-:W-:Y:S01]  /*54a0*/  IMAD.WIDE.U32 R12, R25, 0x4, R10.reuse ;  /* 0x00000004190c7825 */ /* 0x101fe200078e000a */
[----:B------:R-:W-:Y:S01]  /*54b0*/  IADD3 R25, R4, 0x2c00, RZ ;  /* 0x00002c0004197810 */ /* 0x000fe20007ffe0ff */
[----:B--2---:R-:W-:Y:S04]  /*54c0*/  STS [R4.X4+0x400], R5 ;  /* 0x0004000504007388 */ /* 0x004fe80000004800 */
[----:B---3--:R0:W-:Y:S04]  /*54d0*/  STS [R4.X4+0x4400], R16 ;  /* 0x0044001004007388 */ /* 0x0081e80000004800 */
[----:B-----5:R1:W-:Y:S01]  /*54e0*/  STS [R4.X4+0x1400], R18 ;  /* 0x0014001204007388 */ /* 0x0203e20000004800 */
[----:B0-----:R-:W-:-:S03]  /*54f0*/  IMAD.WIDE.U32 R16, R17, 0x4, R10 ;  /* 0x0000000411107825 */ /* 0x001fc600078e000a */
[----:B-1----:R0:W2:Y:S04]  /*5500*/  LDG.E R18, [R12.64] ;  /* 0x000000100c127981 */ /* 0x0020a8000c1e1900 */
[----:B------:R1:W3:Y:S04]  /*5510*/  LDG.E R5, [R16.64] ;  /* 0x0000001010057981 */ /* 0x0002e8000c1e1900 */
[----:B----4-:R4:W-:Y:S01]  /*5520*/  STS [R4.X4+0x2400], R19 ;  /* 0x0024001304007388 */ /* 0x0109e20000004800 */
[----:B0-----:R-:W-:-:S04]  /*5530*/  IMAD.WIDE.U32 R12, R25, 0x4, R10 ;  /* 0x00000004190c7825 */ /* 0x001fc800078e000a */
[----:B-1----:R-:W-:Y:S01]  /*5540*/  IMAD.WIDE.U32 R16, R27, 0x4, R10 ;  /* 0x000000041b107825 */ /* 0x002fe200078e000a */
[----:B----4-:R-:W-:-:S05]  /*5550*/  IADD3 R19, R4, 0x3000, RZ ;  /* 0x0000300004137810 */ /* 0x010fca0007ffe0ff */
[----:B------:R0:W4:Y:S01]  /*5560*/  LDG.E R16, [R16.64] ;  /* 0x0000001010107981 */ /* 0x000122000c1e1900 */
[----:B------:R-:W-:-:S03]  /*5570*/  IADD3 R25, R4, 0x3800, RZ ;  /* 0x0000380004197810 */ /* 0x000fc60007ffe0ff */
[----:B0-----:R0:W5:Y:S01]  /*5580*/  LDG.E R17, [R12.64] ;  /* 0x000000100c117981 */ /* 0x001162000c1e1900 */
[----:B------:R-:W-:-:S03]  /*5590*/  IADD3 R27, R4, 0x3c00, RZ ;  /* 0x00003c00041b7810 */ /* 0x000fc60007ffe0ff */
        /* <DEDUP_REMOVED lines=13> */
[----:B--2---:R-:W-:Y:S04]  /*5670*/  STS [R4.X4+0x9400], R18 ;  /* 0x0094001204007388 */ /* 0x004fe80000004800 */
[----:B---3--:R-:W-:Y:S04]  /*5680*/  STS [R4.X4+0x8400], R5 ;  /* 0x0084000504007388 */ /* 0x008fe80000004800 */
[----:B----4-:R-:W-:Y:S04]  /*5690*/  STS [R4.X4+0xa400], R16 ;  /* 0x00a4001004007388 */ /* 0x010fe80000004800 */
[----:B-----5:R-:W-:Y:S04]  /*56a0*/  STS [R4.X4+0xb400], R17 ;  /* 0x00b4001104007388 */ /* 0x020fe80000004800 */
[----:B------:R-:W-:Y:S04]  /*56b0*/  STS [R4.X4+0xc400], R19 ;  /* 0x00c4001304007388 */ /* 0x000fe80000004800 */
[----:B------:R-:W-:Y:S04]  /*56c0*/  STS [R4.X4+0xe400], R25 ;  /* 0x00e4001904007388 */ /* 0x000fe80000004800 */
[----:B------:R-:W-:Y:S04]  /*56d0*/  STS [R4.X4+0xd400], R23 ;  /* 0x00d4001704007388 */ /* 0x000fe80000004800 */
[----:B------:R0:W-:Y:S02]  /*56e0*/  STS [R4.X4+0xf400], R27 ;  /* 0x00f4001b04007388 */ /* 0x0001e40000004800 */
[----:B0-----:R-:W-:-:S04]  /*56f0*/  IADD3 R4, R4, 0x4000, RZ ;  /* 0x0000400004047810 */ /* 0x001fc80007ffe0ff */
[----:B------:R-:W-:-:S13]  /*5700*/  ISETP.GE.U32.AND P4, PT, R4, -0x2f00, PT ;  /* 0xffffd1000400780c */ /* 0x000fda0003f86070 */
[----:B------:R-:W-:Y:S05]  /*5710*/  @!P4 BRA `(.L_x_1569) ;  /* 0xfffffbe00000c947 */ /* 0x000fea000383ffff */
.L_x_1568:
[----:B------:R-:W-:Y:S05]  /*5720*/  BSYNC B3 ;  /* 0x0000000000037941 */ /* 0x000fea0003800000 */
.L_x_1567:
[C---:B------:R-:W-:Y:S01]  /*5730*/  ISETP.GE.U32.AND P4, PT, R4.reuse, 0x100, PT ;  /* 0x000001000400780c */ /* 0x040fe20003f86070 */
[----:B------:R-:W-:Y:S01]  /*5740*/  BSSY B3, `(.L_x_1570) ;  /* 0x0000027000037945 */ /* 0x000fe20003800000 */
[----:B------:R-:W-:-:S04]  /*5750*/  IADD3 R5, -R4, 0x100, RZ ;  /* 0x0000010004057810 */ /* 0x000fc80007ffe1ff */
[----:B------:R-:W-:-:S13]  /*5760*/  ISETP.LE.U32.OR P4, PT, R5, 0x1000, P4 ;  /* 0x000010000500780c */ /* 0x000fda0002783470 */
[----:B------:R-:W-:Y:S05]  /*5770*/  @P4 BRA `(.L_x_1571) ;  /* 0x0000023000004947 */ /* 0x000fea0003800000 */
[----:B------:R-:W-:Y:S02]  /*5780*/  LEA R10, P0, R6, UR8, 0xa ;  /* 0x00000008060a7c11 */ /* 0x000fe4000f8050ff */
[----:B------:R-:W-:Y:S02]  /*5790*/  IADD3 R15, R4, 0x400, RZ ;  /* 0x00000400040f7810 */ /* 0x000fe40007ffe0ff */
[----:B------:R-:W-:Y:S02]  /*57a0*/  LEA.HI.X R11, R6, UR13, RZ, 0xa, P0 ;  /* 0x0000000d060b7c11 */ /* 0x000fe400080f54ff */
[C---:B------:R-:W-:Y:S02]  /*57b0*/  IADD3 R21, R4.reuse, 0xc00, RZ ;  /* 0x00000c0004157810 */ /* 0x040fe40007ffe0ff */
[C---:B------:R-:W-:Y:S01]  /*57c0*/  IADD3 R19, R4.reuse, 0x1000, RZ ;  /* 0x0000100004137810 */ /* 0x040fe20007ffe0ff */
[C---:B------:R-:W-:Y:S01]  /*57d0*/  IMAD.WIDE.U32 R12, R4.reuse, 0x4, R10 ;  /* 0x00000004040c7825 */ /* 0x040fe200078e000a */
[----:B------:R-:W-:-:S02]  /*57e0*/  IADD3 R23, R4, 0x1400, RZ ;  /* 0x0000140004177810 */ /* 0x000fc40007ffe0ff */
[C---:B------:R-:W-:Y:S01]  /*57f0*/  IADD3 R17, R4.reuse, 0x800, RZ ;  /* 0x0000080004117810 */ /* 0x040fe20007ffe0ff */
[--C-:B------:R-:W-:Y:S01]  /*5800*/  IMAD.WIDE.U32 R14, R15, 0x4, R10.reuse ;  /* 0x000000040f0e7825 */ /* 0x100fe200078e000a */
[----:B------:R0:W2:Y:S01]  /*5810*/  LDG.E R5, [R12.64] ;  /* 0x000000100c057981 */ /* 0x0000a2000c1e1900 */
[C---:B------:R-:W-:Y:S02]  /*5820*/  IADD3 R25, R4.reuse, 0x1800, RZ ;  /* 0x0000180004197810 */ /* 0x040fe40007ffe0ff */
[----:B------:R-:W-:Y:S01]  /*5830*/  IADD3 R27, R4, 0x1c00, RZ ;  /* 0x00001c00041b7810 */ /* 0x000fe20007ffe0ff */
[----:B------:R1:W3:Y:S01]  /*5840*/  LDG.E R18, [R14.64] ;  /* 0x000000100e127981 */ /* 0x0002e2000c1e1900 */
[----:B------:R-:W-:-:S04]  /*5850*/  IMAD.WIDE.U32 R16, R17, 0x4, R10 ;  /* 0x0000000411107825 */ /* 0x000fc800078e000a */
[--C-:B0-----:R-:W-:Y:S02]  /*5860*/  IMAD.WIDE.U32 R12, R21, 0x4, R10.reuse ;  /* 0x00000004150c7825 */ /* 0x101fe400078e000a */
[----:B------:R0:W4:Y:S02]  /*5870*/  LDG.E R16, [R16.64] ;  /* 0x0000001010107981 */ /* 0x000124000c1e1900 */
[--C-:B-1----:R-:W-:Y:S02]  /*5880*/  IMAD.WIDE.U32 R14, R19, 0x4, R10.reuse ;  /* 0x00000004130e7825 */ /* 0x102fe400078e000a */
[----:B------:R1:W5:Y:S04]  /*5890*/  LDG.E R19, [R12.64] ;  /* 0x000000100c137981 */ /* 0x000368000c1e1900 */
[----:B------:R-:W5:Y:S01]  /*58a0*/  LDG.E R21, [R14.64] ;  /* 0x000000100e157981 */ /* 0x000f62000c1e1900 */
[----:B-1----:R-:W-:-:S05]  /*58b0*/  IMAD.WIDE.U32 R12, R23, 0x4, R10 ;  /* 0x00000004170c7825 */ /* 0x002fca00078e000a */
[----:B------:R1:W5:Y:S02]  /*58c0*/  LDG.E R23, [R12.64] ;  /* 0x000000100c177981 */ /* 0x000364000c1e1900 */
[----:B-1----:R-:W-:-:S04]  /*58d0*/  IMAD.WIDE.U32 R12, R25, 0x4, R10 ;  /* 0x00000004190c7825 */ /* 0x002fc800078e000a */
[----:B------:R-:W-:Y:S01]  /*58e0*/  IMAD.WIDE.U32 R10, R27, 0x4, R10 ;  /* 0x000000041b0a7825 */ /* 0x000fe200078e000a */
[----:B0-----:R-:W5:Y:S05]  /*58f0*/  LDG.E R17, [R12.64] ;  /* 0x000000100c117981 */ /* 0x001f6a000c1e1900 */
[----:B------:R-:W5:Y:S01]  /*5900*/  LDG.E R11, [R10.64] ;  /* 0x000000100a0b7981 */ /* 0x000f62000c1e1900 */
[----:B------:R-:W-:-:S03]  /*5910*/  PLOP3.LUT P0, PT, PT, PT, PT, 0x8, 0x0 ;  /* 0x000000000000781c */ /* 0x000fc60003f0e170 */
        /* <DEDUP_REMOVED lines=8> */
[----:B0-----:R-:W-:-:S02]  /*59a0*/  IADD3 R4, R4, 0x2000, RZ ;  /* 0x0000200004047810 */ /* 0x001fc40007ffe0ff */
.L_x_1571:
[----:B------:R-:W-:Y:S05]  /*59b0*/  BSYNC B3 ;  /* 0x0000000000037941 */ /* 0x000fea0003800000 */
.L_x_1570:
[----:B------:R-:W-:-:S13]  /*59c0*/  ISETP.LT.U32.OR P0, PT, R4, 0x100, P0 ;  /* 0x000001000400780c */ /* 0x000fda0000701470 */
[----:B------:R-:W-:Y:S05]  /*59d0*/  @!P0 BRA `(.L_x_1564) ;  /* 0x0000011000008947 */ /* 0x000fea0003800000 */
[----:B------:R-:W-:Y:S02]  /*59e0*/  LEA R10, P0, R6, UR8, 0xa ;  /* 0x00000008060a7c11 */ /* 0x000fe4000f8050ff */
[----:B------:R-:W-:Y:S02]  /*59f0*/  IADD3 R13, R4, 0x400, RZ ;  /* 0x00000400040d7810 */ /* 0x000fe40007ffe0ff */
        /* <DEDUP_REMOVED lines=15> */
.L_x_1564:
[----:B------:R-:W-:Y:S05]  /*5af0*/  BSYNC B2 ;  /* 0x0000000000027941 */ /* 0x000fea0003800000 */
.L_x_1563:
[----:B------:R-:W-:Y:S01]  /*5b00*/  BAR.SYNC.DEFER_BLOCKING 0x0 ;  /* 0x0000000000007b1d */ /* 0x000fe20000010000 */
[----:B01----:R-:W-:-:S02]  /*5b10*/  IMAD.MOV.U32 R11, RZ, RZ, RZ ;  /* 0x000000ffff0b7224 */ /* 0x003fc400078e00ff */
[----:B------:R-:W-:Y:S02]  /*5b20*/  IMAD.MOV.U32 R13, RZ, RZ, RZ ;  /* 0x000000ffff0d7224 */ /* 0x000fe400078e00ff */
[----:B------:R-:W-:Y:S01]  /*5b30*/  IMAD.MOV.U32 R5, RZ, RZ, RZ ;  /* 0x000000ffff057224 */ /* 0x000fe200078e00ff */
[----:B------:R-:W-:Y:S01]  /*5b40*/  BSSY B2, `(.L_x_1572) ;  /* 0x0000007000027945 */ /* 0x000fe20003800000 */
[----:B------:R-:W-:Y:S05]  /*5b50*/  @P3 BRA `(.L_x_1573) ;  /* 0x0000005000003947 */ /* 0x000fea0003800000 */
[----:B------:R-:W-:Y:S01]  /*5b60*/  IADD3 R4, R26, 0x1, RZ ;  /* 0x000000011a047810 */ /* 0x000fe20007ffe0ff */
[----:B------:R-:W-:Y:S03]  /*5b70*/  LDS R5, [R26.X4+0x400] ;  /* 0x000400001a057984 */ /* 0x000fe60000004800 */
[----:B------:R-:W-:-:S13]  /*5b80*/  ISETP.GT.U32.AND P0, PT, R4, 0xff, PT ;  /* 0x000000ff0400780c */ /* 0x000fda0003f04070 */
[----:B------:R-:W0:Y:S02]  /*5b90*/  @!P0 LDS R4, [R26.X4+0x404] ;  /* 0x000404001a048984 */ /* 0x000e240000004800 */
[----:B0-----:R-:W-:Y:S02]  /*5ba0*/  @!P0 IMAD.IADD R5, R5, 0x1, R4 ;  /* 0x0000000105058824 */ /* 0x001fe400078e0204 */
.L_x_1573:
[----:B------:R-:W-:Y:S05]  /*5bb0*/  BSYNC B2 ;  /* 0x0000000000027941 */ /* 0x000fea0003800000 */
.L_x_1572:
        /* <DEDUP_REMOVED lines=11> */
.L_x_1575:
[----:B0-----:R-:W-:Y:S05]  /*5c70*/  BSYNC B2 ;  /* 0x0000000000027941 */ /* 0x001fea0003800000 */
.L_x_1574:
        /* <DEDUP_REMOVED lines=11> */
.L_x_1577:
[----:B0-----:R-:W-:Y:S05]  /*5d30*/  BSYNC B2 ;  /* 0x0000000000027941 */ /* 0x001fea0003800000 */
.L_x_1576:
        /* <DEDUP_REMOVED lines=11> */
.L_x_1579:
[----:B0-----:R-:W-:Y:S05]  /*5df0*/  BSYNC B2 ;  /* 0x0000000000027941 */ /* 0x001fea0003800000 */
.L_x_1578:
        /* <DEDUP_REMOVED lines=11> */
.L_x_1581:
[----:B0-----:R-:W-:Y:S05]  /*5eb0*/  BSYNC B2 ;  /* 0x0000000000027941 */ /* 0x001fea0003800000 */
.L_x_1580:
        /* <DEDUP_REMOVED lines=11> */
.L_x_1583:
[----:B0-----:R-:W-:Y:S05]  /*5f70*/  BSYNC B2 ;  /* 0x0000000000027941 */ /* 0x001fea0003800000 */
.L_x_1582:
        /* <DEDUP_REMOVED lines=11> */
.L_x_1585:
[----:B0-----:R-:W-:Y:S05]  /*6030*/  BSYNC B2 ;  /* 0x0000000000027941 */ /* 0x001fea0003800000 */
.L_x_1584:
        /* <DEDUP_REMOVED lines=11> */
.L_x_1587:
[----:B0-----:R-:W-:Y:S05]  /*60f0*/  BSYNC B2 ;  /* 0x0000000000027941 */ /* 0x001fea0003800000 */
.L_x_1586:
        /* <DEDUP_REMOVED lines=8> */
[----:B------:R-:W-:-:S03]  /*6180*/  IMAD.MOV.U32 R6, RZ, RZ, RZ ;  /* 0x000000ffff067224 */ /* 0x000fc600078e00ff */
[----:B------:R-:W-:Y:S02]  /*6190*/  ISETP.GT.U32.AND P0, PT, R4, 0xff, PT ;  /* 0x000000ff0400780c */ /* 0x000fe40003f04070 */
[----:B------:R-:W-:Y:S11]  /*61a0*/  LDS R4, [R26.X4+0x400] ;  /* 0x000400001a047984 */ /* 0x000ff60000004800 */
[----:B------:R-:W0:Y:S02]  /*61b0*/  @!P0 LDS R6, [R26.X4+0x404] ;  /* 0x000404001a068984 */ /* 0x000e240000004800 */
[----:B0-----:R-:W-:-:S04]  /*61c0*/  ISETP.GT.U32.AND P0, PT, R9, R6, PT ;  /* 0x000000060900720c */ /* 0x001fc80003f04070 */
[----:B------:R-:W-:-:S13]  /*61d0*/  ISETP.LT.U32.OR P0, PT, R4, R9, !P0 ;  /* 0x000000090400720c */ /* 0x000fda0004701470 */
[----:B------:R-:W-:-:S05]  /*61e0*/  @!P0 IMAD.IADD R27, R9, 0x1, -R6 ;  /* 0x00000001091b8824 */ /* 0x000fca00078e0a06 */
[----:B------:R0:W-:Y:S02]  /*61f0*/  @!P0 STS.64 [0x808], R26 ;  /* 0x0008081aff008388 */ /* 0x0001e40000000a00 */
.L_x_1589:
[----:B0-----:R-:W-:Y:S05]  /*6200*/  BSYNC B2 ;  /* 0x0000000000027941 */ /* 0x001fea0003800000 */
.L_x_1588:
        /* <DEDUP_REMOVED lines=13> */
.L_x_1590:
        /* <DEDUP_REMOVED lines=23> */
.L_x_1596:
[----:B------:R-:W0:Y:S01]  /*6450*/  LDS R9, [R7.X4+0x820] ;  /* 0x0008200007097984 */ /* 0x000e220000004800 */
[----:B------:R-:W-:-:S03]  /*6460*/  IADD3 R6, R5, 0x1, RZ ;  /* 0x0000000105067810 */ /* 0x000fc60007ffe0ff */
[----:B------:R-:W1:Y:S04]  /*6470*/  LDS R11, [R7.X4+0x1820] ;  /* 0x00182000070b7984 */ /* 0x000e680000004800 */
[----:B------:R-:W2:Y:S04]  /*6480*/  LDS R13, [R7.X4+0x2820] ;  /* 0x00282000070d7984 */ /* 0x000ea80000004800 */
[----:B------:R3:W4:Y:S02]  /*6490*/  LDS R15, [R7.X4+0x3820] ;  /* 0x00382000070f7984 */ /* 0x0007240000004800 */
[----:B---3--:R-:W-:-:S02]  /*64a0*/  IADD3 R7, R7, 0x1000, RZ ;  /* 0x0000100007077810 */ /* 0x008fc40007ffe0ff */
[-C--:B0-----:R-:W-:Y:S02]  /*64b0*/  ISETP.GT.U32.AND P3, PT, R9, R4.reuse, PT ;  /* 0x000000040900720c */ /* 0x081fe40003f64070 */
[----:B-1----:R-:W-:-:S11]  /*64c0*/  ISETP.GT.U32.AND P4, PT, R11, R4, PT ;  /* 0x000000040b00720c */ /* 0x002fd60003f84070 */
        /* <DEDUP_REMOVED lines=11> */
.L_x_1595:
[----:B------:R-:W-:Y:S05]  /*6580*/  BSYNC B3 ;  /* 0x0000000000037941 */ /* 0x000fea0003800000 */
.L_x_1594:
[C---:B------:R-:W-:Y:S01]  /*6590*/  IMAD.IADD R6, R0.reuse, 0x1, -R7 ;  /* 0x0000000100067824 */ /* 0x040fe200078e0a07 */
[----:B------:R-:W-:Y:S01]  /*65a0*/  ISETP.GT.U32.AND P3, PT, R0, R7, PT ;  /* 0x000000070000720c */ /* 0x000fe20003f64070 */
[----:B------:R-:W-:Y:S03]  /*65b0*/  BSSY B3, `(.L_x_1597) ;  /* 0x000000d000037945 */ /* 0x000fe60003800000 */
[----:B------:R-:W-:-:S13]  /*65c0*/  ISETP.LE.U32.OR P3, PT, R6, 0x400, !P3 ;  /* 0x000004000600780c */ /* 0x000fda0005f63470 */
[----:B------:R-:W-:Y:S05]  /*65d0*/  @P3 BRA `(.L_x_1598) ;  /* 0x000000a000003947 */ /* 0x000fea0003800000 */
[----:B------:R-:W0:Y:S01]  /*65e0*/  LDS R9, [R7.X4+0x820] ;  /* 0x0008200007097984 */ /* 0x000e220000004800 */
[----:B------:R-:W-:-:S03]  /*65f0*/  IADD3 R6, R5, 0x1, RZ ;  /* 0x0000000105067810 */ /* 0x000fc60007ffe0ff */
[----:B------:R1:W2:Y:S02]  /*6600*/  LDS R11, [R7.X4+0x1820] ;  /* 0x00182000070b7984 */ /* 0x0002a40000004800 */
[----:B-1----:R-:W-:Y:S02]  /*6610*/  IADD3 R7, R7, 0x800, RZ ;  /* 0x0000080007077810 */ /* 0x002fe40007ffe0ff */
[-C--:B0-----:R-:W-:Y:S02]  /*6620*/  ISETP.GT.U32.AND P0, PT, R9, R4.reuse, PT ;  /* 0x000000040900720c */ /* 0x081fe40003f04070 */
[----:B--2---:R-:W-:-:S11]  /*6630*/  ISETP.GT.U32.AND P3, PT, R11, R4, PT ;  /* 0x000000040b00720c */ /* 0x004fd60003f64070 */
[----:B------:R-:W-:Y:S01]  /*6640*/  @!P0 IMAD.MOV R6, RZ, RZ, R5 ;  /* 0x000000ffff068224 */ /* 0x000fe200078e0205 */
[----:B------:R-:W-:-:S04]  /*6650*/  PLOP3.LUT P0, PT, PT, PT, PT, 0x8, 0x0 ;  /* 0x000000000000781c */ /* 0x000fc80003f0e170 */
[----:B------:R-:W-:Y:S01]  /*6660*/  IADD3 R5, R6, 0x1, RZ ;  /* 0x0000000106057810 */ /* 0x000fe20007ffe0ff */
[----:B------:R-:W-:-:S03]  /*6670*/  @!P3 IMAD.MOV R5, RZ, RZ, R6 ;  /* 0x000000ffff05b224 */ /* 0x000fc600078e0206 */
.L_x_1598:
[----:B------:R-:W-:Y:S05]  /*6680*/  BSYNC B3 ;  /* 0x0000000000037941 */ /* 0x000fea0003800000 */
.L_x_1597:
[----:B------:R-:W-:-:S13]  /*6690*/  ISETP.LT.U32.OR P0, PT, R7, R0, P0 ;  /* 0x000000000700720c */ /* 0x000fda0000701470 */
[----:B------:R-:W0:Y:S01]  /*66a0*/  @P0 LDS R7, [R7.X4+0x820] ;  /* 0x0008200007070984 */ /* 0x000e220000004800 */
[----:B------:R-:W-:Y:S02]  /*66b0*/  @P0 IADD3 R6, R5, 0x1, RZ ;  /* 0x0000000105060810 */ /* 0x000fe40007ffe0ff */
[----:B0-----:R-:W-:-:S13]  /*66c0*/  ISETP.GT.U32.OR P3, PT, R7, R4, !P0 ;  /* 0x000000040700720c */ /* 0x001fda0004764470 */
[----:B------:R-:W-:-:S04]  /*66d0*/  @!P3 IMAD.MOV R6, RZ, RZ, R5 ;  /* 0x000000ffff06b224 */ /* 0x000fc800078e0205 */
[----:B------:R-:W-:Y:S02]  /*66e0*/  @P0 IMAD.MOV.U32 R5, RZ, RZ, R6 ;  /* 0x000000ffff050224 */ /* 0x000fe400078e0006 */
.L_x_1593:
[----:B------:R-:W-:Y:S05]  /*66f0*/  BSYNC B2 ;  /* 0x0000000000027941 */ /* 0x000fea0003800000 */
.L_x_1592:
        /* <DEDUP_REMOVED lines=21> */
.L_x_1600:
[----:B------:R-:W-:Y:S05]  /*6850*/  BSYNC B2 ;  /* 0x0000000000027941 */ /* 0x000fea0003800000 */
.L_x_1599:
        /* <DEDUP_REMOVED lines=13> */
.L_x_1602:
[----:B------:R-:W-:Y:S05]  /*6930*/  BSYNC B2 ;  /* 0x0000000000027941 */ /* 0x000fea0003800000 */
.L_x_1601:
[----:B------:R-:W-:Y:S06]  /*6940*/  BAR.SYNC.DEFER_BLOCKING 0x0 ;  /* 0x0000000000007b1d */ /* 0x000fec0000010000 */
[----:B------:R-:W-:Y:S01]  /*6950*/  BSSY B2, `(.L_x_1603) ;  /* 0x000001e000027945 */ /* 0x000fe20003800000 */
[----:B------:R-:W-:Y:S05]  /*6960*/  @P2 BRA `(.L_x_1604) ;  /* 0x000001c000002947 */ /* 0x000fea0003800000 */
[----:B-1----:R-:W-:-:S05]  /*6970*/  IMAD.MOV.U32 R5, RZ, RZ, R26 ;  /* 0x000000ffff057224 */ /* 0x002fca00078e001a */
.L_x_1607:
[----:B0-----:R-:W1:Y:S01]  /*6980*/  LDS R7, [R5.X4+0x820] ;  /* 0x0008200005077984 */ /* 0x001e620000004800 */
        /* <DEDUP_REMOVED lines=18> */
[----:B------:R-:W-:-:S04]  /*6ab0*/  LEA R6, P0, R9, c[0x0][0x168], 0x2 ;  /* 0x00005a0009067a11 */ /* 0x000fc800078010ff */
[----:B------:R-:W-:Y:S02]  /*6ac0*/  LEA.HI.X R7, R9, c[0x0][0x16c], R14, 0x2, P0 ;  /* 0x00005b0009077a11 */ /* 0x000fe400000f140e */
[----:B------:R-:W-:-:S05]  /*6ad0*/  IADD3 R9, R5, UR18, RZ ;  /* 0x0000001205097c10 */ /* 0x000fca000fffe0ff */
[----:B------:R0:W-:Y:S02]  /*6ae0*/  STG.E [R6.64], R9 ;  /* 0x0000000906007986 */ /* 0x0001e4000c101910 */
.L_x_1606:
[----:B------:R-:W-:Y:S05]  /*6af0*/  BSYNC B3 ;  /* 0x0000000000037941 */ /* 0x000fea0003800000 */
.L_x_1605:
[----:B------:R-:W-:-:S04]  /*6b00*/  IADD3 R5, R5, 0x400, RZ ;  /* 0x0000040005057810 */ /* 0x000fc80007ffe0ff */
[----:B------:R-:W-:-:S13]  /*6b10*/  ISETP.GE.U32.AND P0, PT, R5, R0, PT ;  /* 0x000000000500720c */ /* 0x000fda0003f06070 */
[----:B------:R-:W-:Y:S05]  /*6b20*/  @!P0 BRA `(.L_x_1607) ;  /* 0xfffffe5000008947 */ /* 0x000fea000383ffff */
.L_x_1604:
[----:B------:R-:W-:Y:S05]  /*6b30*/  BSYNC B2 ;  /* 0x0000000000027941 */ /* 0x000fea0003800000 */
.L_x_1603:
        /* <DEDUP_REMOVED lines=12> */
.L_x_1609:
[----:B------:R-:W-:Y:S05]  /*6c00*/  BSYNC B2 ;  /* 0x0000000000027941 */ /* 0x000fea0003800000 */
.L_x_1608:
[----:B------:R-:W-:Y:S05]  /*6c10*/  @P1 BRA `(.L_x_1610) ;  /* 0x000000a000001947 */ /* 0x000fea0003800000 */
[----:B01----:R-:W-:Y:S02]  /*6c20*/  IMAD R5, R28, c[0x0][0x18c], RZ ;  /* 0x000063001c057a24 */ /* 0x003fe400078e02ff */
.L_x_1611:
        /* <DEDUP_REMOVED lines=9> */
.L_x_1610:
[----:B------:R-:W-:Y:S01]  /*6cc0*/  WARPSYNC 0xffffffff ;  /* 0xffffffff00007948 */ /* 0x000fe20003800000 */
[----:B------:R-:W-:Y:S06]  /*6cd0*/  BAR.SYNC.DEFER_BLOCKING 0x0 ;  /* 0x0000000000007b1d */ /* 0x000fec0000010000 */
[----:B------:R-:W-:Y:S01]  /*6ce0*/  BSSY B2, `(.L_x_1612) ;  /* 0x0000023000027945 */ /* 0x000fe20003800000 */
[----:B------:R-:W-:Y:S06]  /*6cf0*/  BAR.SYNC.DEFER_BLOCKING 0x0 ;  /* 0x0000000000007b1d */ /* 0x000fec0000010000 */
[----:B------:R-:W-:Y:S05]  /*6d00*/  @P2 BRA `(.L_x_1613) ;  /* 0x0000020000002947 */ /* 0x000fea0003800000 */
[----:B01----:R-:W-:-:S05]  /*6d10*/  IMAD.MOV.U32 R5, RZ, RZ, R26 ;  /* 0x000000ffff057224 */ /* 0x003fca00078e001a */
.L_x_1616:
[----:B0-----:R-:W0:Y:S01]  /*6d20*/  LDS R7, [R5.X4+0x820] ;  /* 0x0008200005077984 */ /* 0x001e220000004800 */
        /* <DEDUP_REMOVED lines=9> */
[----:B------:R-:W-:-:S05]  /*6dc0*/  IMAD.MOV.U32 R6, RZ, RZ, R8 ;  /* 0x000000ffff067224 */ /* 0x000fca00078e0008 */
[----:B------:R-:W1:Y:S01]  /*6dd0*/  POPC R11, UR14 ;  /* 0x0000000e000b7d09 */ /* 0x000e620008000000 */
[----:B0-----:R-:W-:Y:S01]  /*6de0*/  ISETP.EQ.U32.AND P0, PT, R10, R7, PT ;  /* 0x000000070a00720c */ /* 0x001fe20003f02070 */
[----:B------:R-:W-:-:S12]  /*6df0*/  IMAD.U32 R7, RZ, RZ, UR13 ;  /* 0x0000000dff077e24 */ /* 0x000fd8000f8e00ff */
[----:B-1----:R-:W2:Y:S04]  /*6e00*/  @P0 ATOMG.E.ADD.STRONG.GPU PT, R11, [R6.64+0xc0c], R11 ;  /* 0x000c0c0b060b09a8 */ /* 0x002ea800081ee1d0 */
[----:B------:R-:W0:Y:S02]  /*6e10*/  S2R R12, SR_LTMASK ;  /* 0x00000000000c7919 */ /* 0x000e240000003900 */
[----:B0-----:R-:W-:-:S06]  /*6e20*/  LOP3.LUT R12, R12, UR14, RZ, 0xc0, !PT ;  /* 0x0000000e0c0c7c12 */ /* 0x001fcc000f8ec0ff */
[----:B------:R-:W0:Y:S01]  /*6e30*/  POPC R12, R12 ;  /* 0x0000000c000c7309 */ /* 0x000e220000000000 */
[----:B--2---:R-:W0:Y:S02]  /*6e40*/  SHFL.IDX PT, R9, R11, R10, 0x1f ;  /* 0x00001f0a0b097589 */ /* 0x004e2400000e0000 */
[----:B0-----:R-:W-:-:S05]  /*6e50*/  IMAD.IADD R9, R9, 0x1, R12 ;  /* 0x0000000109097824 */ /* 0x001fca00078e020c */
[----:B------:R-:W-:-:S13]  /*6e60*/  ISETP.GT.AND P0, PT, R9, 0x7ff, PT ;  /* 0x000007ff0900780c */ /* 0x000fda0003f04270 */
[----:B------:R-:W-:Y:S02]  /*6e70*/  @!P0 IADD3 R13, P1, R22, R9, RZ ;  /* 0x00000009160d8210 */ /* 0x000fe40007f3e0ff */
[----:B------:R-:W-:Y:S02]  /*6e80*/  @!P0 IADD3 R7, R5, UR18, RZ ;  /* 0x0000001205078c10 */ /* 0x000fe4000fffe0ff */
[----:B------:R-:W-:Y:S02]  /*6e90*/  @!P0 LEA.HI.X.SX32 R14, R9, RZ, 0x1, P1 ;  /* 0x000000ff090e8211 */ /* 0x000fe400008f0eff */
[----:B------:R-:W-:-:S04]  /*6ea0*/  @!P0 LEA R8, P1, R13, c[0x0][0x168], 0x2 ;  /* 0x00005a000d088a11 */ /* 0x000fc800078210ff */
[----:B------:R-:W-:-:S05]  /*6eb0*/  @!P0 LEA.HI.X R9, R13, c[0x0][0x16c], R14, 0x2, P1 ;  /* 0x00005b000d098a11 */ /* 0x000fca00008f140e */
[----:B------:R0:W-:Y:S04]  /*6ec0*/  @!P0 STG.E [R8.64], R7 ;  /* 0x0000000708008986 */ /* 0x0001e8000c101910 */
.L_x_1615:
[----:B------:R-:W-:Y:S05]  /*6ed0*/  BSYNC B3 ;  /* 0x0000000000037941 */ /* 0x000fea0003800000 */
.L_x_1614:
[----:B------:R-:W-:-:S04]  /*6ee0*/  IADD3 R5, R5, 0x400, RZ ;  /* 0x0000040005057810 */ /* 0x000fc80007ffe0ff */
[----:B------:R-:W-:-:S13]  /*6ef0*/  ISETP.GE.U32.AND P0, PT, R5, R0, PT ;  /* 0x000000000500720c */ /* 0x000fda0003f06070 */
[----:B------:R-:W-:Y:S05]  /*6f00*/  @!P0 BRA `(.L_x_1616) ;  /* 0xfffffe1000008947 */ /* 0x000fea000383ffff */
.L_x_1613:
[----:B------:R-:W-:Y:S05]  /*6f10*/  BSYNC B2 ;  /* 0x0000000000027941 */ /* 0x000fea0003800000 */
.L_x_1612:
[----:B------:R-:W-:Y:S05]  /*6f20*/  BRA `(.L_x_1617) ;  /* 0x000004e000007947 */ /* 0x000fea0003800000 */
.L_x_1499:
[----:B------:R-:W-:-:S13]  /*6f30*/  PLOP3.LUT P0, PT, PT, PT, UP0, 0x80, 0x0 ;  /* 0x000000000000781c */ /* 0x000fda0003f0f008 */
[----:B------:R-:W-:Y:S05]  /*6f40*/  @P0 BRA `(.L_x_1617) ;  /* 0x000004c000000947 */ /* 0x000fea0003800000 */
[----:B------:R-:W-:-:S13]  /*6f50*/  ISETP.GE.U32.AND P0, PT, R0, 0x801, PT ;  /* 0x000008010000780c */ /* 0x000fda0003f06070 */
[----:B------:R-:W-:Y:S05]  /*6f60*/  @!P0 BRA `(.L_x_1618) ;  /* 0x0000008000008947 */ /* 0x000fea0003800000 */
[----:B------:R-:W-:-:S13]  /*6f70*/  ISETP.GE.U32.AND P0, PT, R0, 0x2001, PT ;  /* 0x000020010000780c */ /* 0x000fda0003f06070 */
[----:B------:R-:W-:Y:S05]  /*6f80*/  @P0 BRA `(.L_x_1619) ;  /* 0x0000003000000947 */ /* 0x000fea0003800000 */
[----:B------:R-:W-:Y:S02]  /*6f90*/  MOV R27, 0x6fb0 ;  /* 0x00006fb0001b7802 */ /* 0x000fe40000000f00 */
[----:B------:R-:W-:Y:S05]  /*6fa0*/  CALL.REL.NOINC `($_ZN4vllm10persistent22persistent_topk_kernelILj4EEEvNS0_20PersistentTopKParamsE$_ZN4vllm10persistent19histogram_2048_topkEPKfPii) ;  /* 0x0000a97000007944 */ /* 0x000fea0003c00000 */
[----:B------:R-:W-:Y:S05]  /*6fb0*/  BRA `(.L_x_1617) ;  /* 0x0000045000007947 */ /* 0x000fea0003800000 */
.L_x_1619:
[----:B------:R-:W-:Y:S02]  /*6fc0*/  MOV R16, 0x6fe0 ;  /* 0x00006fe000107802 */ /* 0x000fe40000000f00 */
[----:B------:R-:W-:Y:S05]  /*6fd0*/  CALL.REL.NOINC `($_ZN4vllm10persistent22persistent_topk_kernelILj4EEEvNS0_20PersistentTopKParamsE$_ZN4vllm10persistent18histogram_256_topkEPKfPiii) ;  /* 0x000004c000007944 */ /* 0x000fea0003c00000 */
[----:B------:R-:W-:Y:S05]  /*6fe0*/  BRA `(.L_x_1617) ;  /* 0x0000042000007947 */ /* 0x000fea0003800000 */
.L_x_1618:
[----:B------:R-:W-:-:S13]  /*6ff0*/  ISETP.GT.U32.AND P0, PT, R26, 0x7ff, PT ;  /* 0x000007ff1a00780c */ /* 0x000fda0003f04070 */
[----:B------:R-:W-:Y:S05]  /*7000*/  @P0 BRA `(.L_x_1617) ;  /* 0x0000040000000947 */ /* 0x000fea0003800000 */
[----:B------:R-:W-:Y:S01]  /*7010*/  IADD3 R4, -R26, 0x7ff, RZ ;  /* 0x000007ff1a047810 */ /* 0x000fe20007ffe1ff */
[----:B------:R-:W-:Y:S01]  /*7020*/  BSSY B2, `(.L_x_1620) ;  /* 0x000001b000027945 */ /* 0x000fe20003800000 */
[----:B------:R-:W-:Y:S02]  /*7030*/  IMAD.MOV.U32 R13, RZ, RZ, R26 ;  /* 0x000000ffff0d7224 */ /* 0x000fe400078e001a */
[C---:B------:R-:W-:Y:S02]  /*7040*/  LEA.HI R6, R4.reuse, 0x1, RZ, 0x16 ;  /* 0x0000000104067811 */ /* 0x040fe400078fb0ff */
[----:B------:R-:W-:Y:S02]  /*7050*/  ISETP.GE.U32.AND P0, PT, R4, 0xc00, PT ;  /* 0x00000c000400780c */ /* 0x000fe40003f06070 */
[----:B------:R-:W-:-:S13]  /*7060*/  LOP3.LUT P1, R9, R6, 0x3, RZ, 0xc0, !PT ;  /* 0x0000000306097812 */ /* 0x000fda000782c0ff */
[----:B------:R-:W-:Y:S05]  /*7070*/  @!P1 BRA `(.L_x_1621) ;  /* 0x0000015000009947 */ /* 0x000fea0003800000 */
[----:B------:R-:W-:Y:S02]  /*7080*/  IADD3 R5, P1, R22, R26, RZ ;  /* 0x0000001a16057210 */ /* 0x000fe40007f3e0ff */
[C---:B------:R-:W-:Y:S02]  /*7090*/  IADD3 R13, R26.reuse, 0x400, RZ ;  /* 0x000004001a0d7810 */ /* 0x040fe40007ffe0ff */
[----:B------:R-:W-:Y:S01]  /*70a0*/  LEA R4, P2, R5, c[0x0][0x168], 0x2 ;  /* 0x00005a0005047a11 */ /* 0x000fe200078410ff */
[----:B------:R-:W-:Y:S01]  /*70b0*/  IMAD.X R8, RZ, RZ, RZ, P1 ;  /* 0x000000ffff087224 */ /* 0x000fe200008e06ff */
[----:B------:R-:W-:-:S04]  /*70c0*/  ISETP.GE.U32.AND P1, PT, R26, R0, PT ;  /* 0x000000001a00720c */ /* 0x000fc80003f26070 */
[----:B------:R-:W-:Y:S02]  /*70d0*/  LEA.HI.X R5, R5, c[0x0][0x16c], R8, 0x2, P2 ;  /* 0x00005b0005057a11 */ /* 0x000fe400010f1408 */
[----:B------:R-:W-:Y:S02]  /*70e0*/  SEL R7, R26, 0xffffffff, !P1 ;  /* 0xffffffff1a077807 */ /* 0x000fe40004800000 */
[----:B------:R-:W-:-:S03]  /*70f0*/  ISETP.NE.AND P1, PT, R9, 0x1, PT ;  /* 0x000000010900780c */ /* 0x000fc60003f25270 */
        /* <DEDUP_REMOVED lines=13> */
.L_x_1621:
[----:B------:R-:W-:Y:S05]  /*71d0*/  BSYNC B2 ;  /* 0x0000000000027941 */ /* 0x000fea0003800000 */
.L_x_1620:
[----:B------:R-:W-:Y:S05]  /*71e0*/  @!P0 BRA `(.L_x_1617) ;  /* 0x0000022000008947 */ /* 0x000fea0003800000 */
.L_x_1622:
        /* <DEDUP_REMOVED lines=34> */
.L_x_1617:
[----:B------:R-:W-:Y:S05]  /*7410*/  BSYNC B0 ;  /* 0x0000000000007941 */ /* 0x000fea0003800000 */
.L_x_1498:
[----:B0-----:R-:W2:Y:S02]  /*7420*/  LDL.LU R4, [R1+0x20] ;  /* 0x0000200001047983 */ /* 0x001ea40000300800 */
[----:B--2---:R-:W-:-:S04]  /*7430*/  IADD3 R4, R4, 0x1, RZ ;  /* 0x0000000104047810 */ /* 0x004fc80007ffe0ff */
[----:B------:R-:W-:Y:S01]  /*7440*/  ISETP.GE.U32.AND P0, PT, R4, UR11, PT ;  /* 0x0000000b04007c0c */ /* 0x000fe2000bf06070 */
[----:B------:R0:W-:-:S12]  /*7450*/  STL [R1+0x20], R4 ;  /* 0x0000200401007387 */ /* 0x0001d80000100800 */
[----:B0-----:R-:W-:Y:S01]  /*7460*/  @P0 CALL.REL.NOINC `(.L_x_1623) ;  /* 0x0000001000000944 */ /* 0x001fe20003c00000 */
[----:B------:R-:W-:Y:S05]  /*7470*/  BRA `(.L_x_1624) ;  /* 0xffffacc000007947 */ /* 0x000fea000383ffff */
.L_x_1623:
[----:B------:R-:W-:Y:S05]  /*7480*/  BSYNC B1 ;  /* 0x0000000000017941 */ /* 0x000fea0003800000 */
.L_x_1497:
[----:B------:R-:W-:Y:S05]  /*7490*/  EXIT ;  /* 0x000000000000794d */ /* 0x000fea0003800000 */
        .type           $_ZN4vllm10persistent22persistent_topk_kernelILj4EEEvNS0_20PersistentTopKParamsE$_ZN4vllm10persistent18histogram_256_topkEPKfPiii,@function
        .size           $_ZN4vllm10persistent22persistent_topk_kernelILj4EEEvNS0_20PersistentTopKParamsE$_ZN4vllm10persistent18histogram_256_topkEPKfPiii,($_ZN4vllm10persistent22persistent_topk_kernelILj4EEEvNS0_20PersistentTopKParamsE$_ZN4vllm10persistent19histogram_2048_topkEPKfPii - $_ZN4vllm10persistent22persistent_topk_kernelILj4EEEvNS0_20PersistentTopKParamsE$_ZN4vllm10persistent18histogram_256_topkEPKfPiii)
$_ZN4vllm10persistent22persistent_topk_kernelILj4EEEvNS0_20PersistentTopKParamsE$_ZN4vllm10persistent18histogram_256_topkEPKfPiii:
[----:B------:R-:W0:Y:S01]  /*74a0*/  S2R R5, SR_TID.X ;  /* 0x0000000000057919 */ /* 0x000e220000002100 */
[----:B------:R-:W-:Y:S01]  /*74b0*/  YIELD ;  /* 0x0000000000007946 */ /* 0x000fe20003800000 */
[----:B------:R-:W-:Y:S01]  /*74c0*/  WARPSYNC 0xffffffff ;  /* 0xffffffff00007948 */ /* 0x000fe20003800000 */
        /* <DEDUP_REMOVED lines=16> */
.L_x_1628:
        /* <DEDUP_REMOVED lines=19> */
.L_x_1627:
[----:B------:R-:W-:Y:S05]  /*7700*/  BSYNC B2 ;  /* 0x0000000000027941 */ /* 0x000fea0003800000 */
.L_x_1626:
[----:B------:R-:W-:Y:S05]  /*7710*/  @!P3 BRA `(.L_x_1625) ;  /* 0x000003600000b947 */ /* 0x000fea0003800000 */
[----:B------:R-:W-:-:S05]  /*7720*/  IMAD.WIDE R8, R11, 0x4, R6 ;  /* 0x000000040b087825 */ /* 0x000fca00078e0206 */
[----:B------:R-:W-:-:S05]  /*7730*/  IADD3 R8, P2, R8, 0x2000, RZ ;  /* 0x0000200008087810 */ /* 0x000fca0007f5e0ff */
[----:B------:R-:W-:Y:S02]  /*7740*/  IMAD.X R9, RZ, RZ, R9, P2 ;  /* 0x000000ffff097224 */ /* 0x000fe400010e0609 */
.L_x_1629:
        /* <DEDUP_REMOVED lines=51> */
.L_x_1625:
        /* <DEDUP_REMOVED lines=10> */
.L_x_1631:
[----:B------:R-:W-:Y:S05]  /*7b20*/  BSYNC B2 ;  /* 0x0000000000027941 */ /* 0x000fea0003800000 */
.L_x_1630:
        /* <DEDUP_REMOVED lines=8> */
.L_x_1633:
[----:B------:R-:W-:Y:S05]  /*7bb0*/  BSYNC B2 ;  /* 0x0000000000027941 */ /* 0x000fea0003800000 */
.L_x_1632:
        /* <DEDUP_REMOVED lines=8> */
.L_x_1635:
[----:B------:R-:W-:Y:S05]  /*7c40*/  BSYNC B2 ;  /* 0x0000000000027941 */ /* 0x000fea0003800000 */
.L_x_1634:
        /* <DEDUP_REMOVED lines=8> */
.L_x_1637:
[----:B------:R-:W-:Y:S05]  /*7cd0*/  BSYNC B2 ;  /* 0x0000000000027941 */ /* 0x000fea0003800000 */
.L_x_1636:
        /* <DEDUP_REMOVED lines=8> */
.L_x_1639:
[----:B------:R-:W-:Y:S05]  /*7d60*/  BSYNC B2 ;  /* 0x0000000000027941 */ /* 0x000fea0003800000 */
.L_x_1638:
        /* <DEDUP_REMOVED lines=8> */
.L_x_1641:
[----:B------:R-:W-:Y:S05]  /*7df0*/  BSYNC B2 ;  /* 0x0000000000027941 */ /* 0x000fea0003800000 */
.L_x_1640:
        /* <DEDUP_REMOVED lines=8> */
.L_x_1643:
[----:B------:R-:W-:Y:S05]  /*7e80*/  BSYNC B2 ;  /* 0x0000000000027941 */ /* 0x000fea0003800000 */
.L_x_1642:
        /* <DEDUP_REMOVED lines=8> */
.L_x_1645:
[----:B------:R-:W-:Y:S05]  /*7f10*/  BSYNC B2 ;  /* 0x0000000000027941 */ /* 0x000fea0003800000 */
.L_x_1644:
        /* <DEDUP_REMOVED lines=11> */
.L_x_1647:
[----:B------:R-:W-:Y:S05]  /*7fd0*/  BSYNC B2 ;  /* 0x0000000000027941 */ /* 0x000fea0003800000 */
.L_x_1646:
        /* <DEDUP_REMOVED lines=21> */
.L_x_1655:
        /* <DEDUP_REMOVED lines=41> */
.L_x_1653:
        /* <DEDUP_REMOVED lines=14> */
.L_x_1654:
[----:B------:R-:W-:Y:S05]  /*84a0*/  BSYNC B3 ;  /* 0x0000000000037941 */ /* 0x000fea0003800000 */
.L_x_1652:
[----:B------:R-:W-:Y:S02]  /*84b0*/  IADD3 R14, P3, R14, 0x1000, RZ ;  /* 0x000010000e0e7810 */ /* 0x000fe40007f7e0ff */
[----:B0-----:R-:W-:-:S03]  /*84c0*/  IADD3 R9, R9, 0x400, RZ ;  /* 0x0000040009097810 */ /* 0x001fc60007ffe0ff */
[----:B------:R-:W-:Y:S01]  /*84d0*/  IMAD.X R19, RZ, RZ, R19, P3 ;  /* 0x000000ffff137224 */ /* 0x000fe200018e0613 */
[----:B------:R-:W-:Y:S05]  /*84e0*/  @P1 BRA `(.L_x_1655) ;  /* 0xfffffc4000001947 */ /* 0x000fea000383ffff */
.L_x_1651:
[----:B------:R-:W-:Y:S05]  /*84f0*/  BSYNC B2 ;  /* 0x0000000000027941 */ /* 0x000fea0003800000 */
.L_x_1650:
[----:B------:R-:W-:-:S13]  /*8500*/  ISETP.GE.U32.AND P1, PT, R18, 0xc00, PT ;  /* 0x00000c001200780c */ /* 0x000fda0003f26070 */
[----:B------:R-:W-:Y:S05]  /*8510*/  @!P1 BRA `(.L_x_1649) ;  /* 0x00000da000009947 */ /* 0x000fea0003800000 */
[----:B------:R-:W-:-:S04]  /*8520*/  IMAD.WIDE R10, R9, 0x4, R6 ;  /* 0x00000004090a7825 */ /* 0x000fc800078e0206 */
.L_x_1668:
        /* <DEDUP_REMOVED lines=37> */
.L_x_1657:
        /* <DEDUP_REMOVED lines=14> */
.L_x_1658:
[----:B------:R-:W-:Y:S05]  /*8860*/  BSYNC B2 ;  /* 0x0000000000027941 */ /* 0x000fea0003800000 */
.L_x_1656:
        /* <DEDUP_REMOVED lines=21> */
[----:B-1----:R-:W-:-:S05]  /*89c0*/  LOP3.LUT R21, R21, UR5, RZ, 0xc0, !PT ;  /* 0x0000000515157c12 */ /* 0x002fca000f8ec0ff */
[----:B------:R-:W0:Y:S06]  /*89d0*/  POPC R22, R21 ;  /* 0x0000001500167309 */ /* 0x000e2c0000000000 */
[----:B--2---:R-:W1:Y:S04]  /*89e0*/  @P1 ATOMS.ADD R18, [0xc08], R18 ;  /* 0x000c0812ff12138c */ /* 0x004e680000000000 */
        /* <DEDUP_REMOVED lines=13> */
.L_x_1660:
        /* <DEDUP_REMOVED lines=15> */
.L_x_1661:
[----:B------:R-:W-:Y:S05]  /*8bb0*/  BSYNC B2 ;  /* 0x0000000000027941 */ /* 0x000fea0003800000 */
.L_x_1659:
        /* <DEDUP_REMOVED lines=37> */
.L_x_1663:
        /* <DEDUP_REMOVED lines=15> */
.L_x_1664:
[----:B------:R-:W-:Y:S05]  /*8f00*/  BSYNC B2 ;  /* 0x0000000000027941 */ /* 0x000fea0003800000 */
.L_x_1662:
        /* <DEDUP_REMOVED lines=37> */
.L_x_1666:
        /* <DEDUP_REMOVED lines=15> */
.L_x_1667:
[----:B------:R-:W-:Y:S05]  /*9250*/  BSYNC B2 ;  /* 0x0000000000027941 */ /* 0x000fea0003800000 */
.L_x_1665:
[----:B------:R-:W-:Y:S02]  /*9260*/  IADD3 R9, R9, 0x1000, RZ ;  /* 0x0000100009097810 */ /* 0x000fe40007ffe0ff */
[----:B------:R-:W-:Y:S02]  /*9270*/  IADD3 R10, P3, R10, 0x4000, RZ ;  /* 0x000040000a0a7810 */ /* 0x000fe40007f7e0ff */
[----:B------:R-:W-:-:S03]  /*9280*/  ISETP.GE.AND P1, PT, R9, R0, PT ;  /* 0x000000000900720c */ /* 0x000fc60003f26270 */
[----:B------:R-:W-:-:S10]  /*9290*/  IMAD.X R11, RZ, RZ, R11, P3 ;  /* 0x000000ffff0b7224 */ /* 0x000fd400018e060b */
[----:B------:R-:W-:Y:S01]  /*92a0*/  @P1 CALL.REL.NOINC `(.L_x_1649) ;  /* 0x0000001000001944 */ /* 0x000fe20003c00000 */
[----:B------:R-:W-:Y:S05]  /*92b0*/  BRA `(.L_x_1668) ;  /* 0xfffff27000007947 */ /* 0x000fea000383ffff */
.L_x_1649:
        /* <DEDUP_REMOVED lines=10> */
.L_x_1670:
[----:B------:R-:W-:Y:S05]  /*9360*/  BSYNC B2 ;  /* 0x0000000000027941 */ /* 0x000fea0003800000 */
.L_x_1669:
        /* <DEDUP_REMOVED lines=8> */
.L_x_1672:
[----:B------:R-:W-:Y:S05]  /*93f0*/  BSYNC B2 ;  /* 0x0000000000027941 */ /* 0x000fea0003800000 */
.L_x_1671:
        /* <DEDUP_REMOVED lines=8> */
.L_x_1674:
[----:B------:R-:W-:Y:S05]  /*9480*/  BSYNC B2 ;  /* 0x0000000000027941 */ /* 0x000fea0003800000 */
.L_x_1673:
        /* <DEDUP_REMOVED lines=8> */
.L_x_1676:
[----:B------:R-:W-:Y:S05]  /*9510*/  BSYNC B2 ;  /* 0x0000000000027941 */ /* 0x000fea0003800000 */
.L_x_1675:
        /* <DEDUP_REMOVED lines=8> */
.L_x_1678:
[----:B------:R-:W-:Y:S05]  /*95a0*/  BSYNC B2 ;  /* 0x0000000000027941 */ /* 0x000fea0003800000 */
.L_x_1677:
        /* <DEDUP_REMOVED lines=8> */
.L_x_1680:
[----:B------:R-:W-:Y:S05]  /*9630*/  BSYNC B2 ;  /* 0x0000000000027941 */ /* 0x000fea0003800000 */
.L_x_1679:
        /* <DEDUP_REMOVED lines=8> */
.L_x_1682:
[----:B------:R-:W-:Y:S05]  /*96c0*/  BSYNC B2 ;  /* 0x0000000000027941 */ /* 0x000fea0003800000 */
.L_x_1681:
        /* <DEDUP_REMOVED lines=8> */
.L_x_1684:
[----:B------:R-:W-:Y:S05]  /*9750*/  BSYNC B2 ;  /* 0x0000000000027941 */ /* 0x000fea0003800000 */
.L_x_1683:
[----:B------:R-:W-:Y:S06]  /*9760*/  BAR.SYNC.DEFER_BLOCKING 0x0 ;  /* 0x0000000000007b1d */ /* 0x000fec0000010000 */
[----:B------:R-:W-:Y:S01]  /*9770*/  BSSY B2, `(.L_x_1685) ;  /* 0x000000c000027945 */ /* 0x000fe20003800000 */
[----:B------:R-:W-:Y:S05]  /*9780*/  @P2 BRA `(.L_x_1686) ;  /* 0x000000a000002947 */ /* 0x000fea0003800000 */
[----:B------:R-:W2:Y:S02]  /*9790*/  LDS R11, [R5.X4] ;  /* 0x00000000050b7984 */ /* 0x000ea40000004800 */
[----:B--2---:R-:W-:-:S13]  /*97a0*/  ISETP.GT.AND P1, PT, R11, R8, PT ;  /* 0x000000080b00720c */ /* 0x004fda0003f24270 */
[----:B------:R-:W-:Y:S05]  /*97b0*/  @!P1 BRA `(.L_x_1686) ;  /* 0x0000007000009947 */ /* 0x000fea0003800000 */
[----:B------:R-:W2:Y:S02]  /*97c0*/  LDS R11, [R5.X4+0x4] ;  /* 0x00000400050b7984 */ /* 0x000ea40000004800 */
[----:B--2---:R-:W-:-:S13]  /*97d0*/  ISETP.GT.AND P1, PT, R11, R8, PT ;  /* 0x000000080b00720c */ /* 0x004fda0003f24270 */
[----:B------:R-:W-:Y:S04]  /*97e0*/  @!P1 STS [0xc04], R5 ;  /* 0x000c0405ff009388 */ /* 0x000fe80000000800 */
[----:B------:R-:W-:Y:S04]  /*97f0*/  @!P1 STS [0xc0c], RZ ;  /* 0x000c0cffff009388 */ /* 0x000fe80000000800 */
[----:B------:R-:W2:Y:S02]  /*9800*/  @!P1 LDS R11, [R5.X4+0x4] ;  /* 0x00000400050b9984 */ /* 0x000ea40000004800 */
[----:B--2---:R-:W-:-:S05]  /*9810*/  @!P1 IMAD.IADD R11, R8, 0x1, -R11 ;  /* 0x00000001080b9824 */ /* 0x004fca00078e0a0b */
[----:B------:R2:W-:Y:S02]  /*9820*/  @!P1 STS [0xc10], R11 ;  /* 0x000c100bff009388 */ /* 0x0005e40000000800 */
.L_x_1686:
[----:B------:R-:W-:Y:S05]  /*9830*/  BSYNC B2 ;  /* 0x0000000000027941 */ /* 0x000fea0003800000 */
.L_x_1685:
[----:B------:R-:W-:Y:S01]  /*9840*/  BAR.SYNC.DEFER_BLOCKING 0x0 ;  /* 0x0000000000007b1d */ /* 0x000fe20000010000 */
[----:B------:R-:W-:Y:S01]  /*9850*/  IMAD.MOV.U32 R10, RZ, RZ, RZ ;  /* 0x000000ffff0a7224 */ /* 0x000fe200078e00ff */
[----:B0-----:R-:W-:-:S04]  /*9860*/  IMNMX R4, R9, 0x1000, PT ;  /* 0x0000100009047817 */ /* 0x001fc80003800200 */
[----:B------:R-:W-:Y:S01]  /*9870*/  UMOV UR5, 0x18 ;  /* 0x0000001800057882 */ /* 0x000fe20000000000 */
[----:B-1----:R-:W0:Y:S04]  /*9880*/  LDS R0, [0xc04] ;  /* 0x000c0400ff007984 */ /* 0x002e280000000800 */
[----:B0-2---:R-:W0:Y:S02]  /*9890*/  LDS R11, [R0.X4+0x4] ;  /* 0x00000400000b7984 */ /* 0x005e240000004800 */
        /* <DEDUP_REMOVED lines=11> */
[----:B------:R-:W-:-:S03]  /*9950*/  IMAD.MOV.U32 R9, RZ, RZ, R5 ;  /* 0x000000ffff097224 */ /* 0x000fc600078e0005 */
[----:B------:R-:W-:-:S04]  /*9960*/  IADD3 R14, -R14, -0x2, -R5 ;  /* 0xfffffffe0e0e7810 */ /* 0x000fc80007ffe905 */
        /* <DEDUP_REMOVED lines=34> */
.L_x_1692:
        /* <DEDUP_REMOVED lines=14> */
.L_x_1693:
[----:B------:R-:W-:Y:S05]  /*9c70*/  BSYNC B3 ;  /* 0x0000000000037941 */ /* 0x000fea0003800000 */
.L_x_1691:
        /* <DEDUP_REMOVED lines=34> */
.L_x_1695:
        /* <DEDUP_REMOVED lines=14> */
.L_x_1696:
[----:B------:R-:W-:Y:S05]  /*9f80*/  BSYNC B3 ;  /* 0x0000000000037941 */ /* 0x000fea0003800000 */
.L_x_1694:
        /* <DEDUP_REMOVED lines=34> */
.L_x_1698:
        /* <DEDUP_REMOVED lines=14> */
.L_x_1699:
[----:B------:R-:W-:Y:S05]  /*a290*/  BSYNC B3 ;  /* 0x0000000000037941 */ /* 0x000fea0003800000 */
.L_x_1697:
[----:B0-----:R-:W-:Y:S02]  /*a2a0*/  IADD3 R9, R5, 0xc00, RZ ;  /* 0x00000c0005097810 */ /* 0x001fe40007ffe0ff */
.L_x_1690:
[----:B------:R-:W-:Y:S05]  /*a2b0*/  BSYNC B2 ;  /* 0x0000000000027941 */ /* 0x000fea0003800000 */
.L_x_1689:
[----:B------:R-:W-:-:S13]  /*a2c0*/  ISETP.GE.U32.AND P1, PT, R14, 0xc00, PT ;  /* 0x00000c000e00780c */ /* 0x000fda0003f26070 */
[----:B------:R-:W-:Y:S05]  /*a2d0*/  @!P1 BRA `(.L_x_1688) ;  /* 0x00000be000009947 */ /* 0x000fea0003800000 */
[----:B------:R-:W-:-:S05]  /*a2e0*/  LEA R10, R9, 0xc80, 0x2 ;  /* 0x00000c80090a7811 */ /* 0x000fca00078e10ff */
.L_x_1712:
        /* <DEDUP_REMOVED lines=34> */
.L_x_1701:
        /* <DEDUP_REMOVED lines=14> */
.L_x_1702:
[----:B------:R-:W-:Y:S05]  /*a5f0*/  BSYNC B2 ;  /* 0x0000000000027941 */ /* 0x000fea0003800000 */
.L_x_1700:
        /* <DEDUP_REMOVED lines=31> */
.L_x_1704:
        /* <DEDUP_REMOVED lines=14> */
.L_x_1705:
[----:B------:R-:W-:Y:S05]  /*a8d0*/  BSYNC B2 ;  /* 0x0000000000027941 */ /* 0x000fea0003800000 */
.L_x_1703:
        /* <DEDUP_REMOVED lines=31> */
.L_x_1707:
        /* <DEDUP_REMOVED lines=14> */
.L_x_1708:
[----:B------:R-:W-:Y:S05]  /*abb0*/  BSYNC B2 ;  /* 0x0000000000027941 */ /* 0x000fea0003800000 */
.L_x_1706:
        /* <DEDUP_REMOVED lines=31> */
.L_x_1710:
        /* <DEDUP_REMOVED lines=14> */
.L_x_1711:
[----:B------:R-:W-:Y:S05]  /*ae90*/  BSYNC B2 ;  /* 0x0000000000027941 */ /* 0x000fea0003800000 */
.L_x_1709:
[----:B------:R-:W-:Y:S01]  /*aea0*/  IADD3 R10, R10, 0x4000, RZ ;  /* 0x000040000a0a7810 */ /* 0x000fe20007ffe0ff */
[----:B------:R-:W-:Y:S05]  /*aeb0*/  @!P1 BRA `(.L_x_1712) ;  /* 0xfffff43000009947 */ /* 0x000fea000383ffff */
.L_x_1688:
        /* <DEDUP_REMOVED lines=10> */
.L_x_1714:
[----:B------:R-:W-:Y:S05]  /*af60*/  BSYNC B2 ;  /* 0x0000000000027941 */ /* 0x000fea0003800000 */
.L_x_1713:
        /* <DEDUP_REMOVED lines=8> */
.L_x_1716:
[----:B------:R-:W-:Y:S05]  /*aff0*/  BSYNC B2 ;  /* 0x0000000000027941 */ /* 0x000fea0003800000 */
.L_x_1715:
        /* <DEDUP_REMOVED lines=8> */
.L_x_1718:
[----:B------:R-:W-:Y:S05]  /*b080*/  BSYNC B2 ;  /* 0x0000000000027941 */ /* 0x000fea0003800000 */
.L_x_1717:
        /* <DEDUP_REMOVED lines=8> */
.L_x_1720:
[----:B------:R-:W-:Y:S05]  /*b110*/  BSYNC B2 ;  /* 0x0000000000027941 */ /* 0x000fea0003800000 */
.L_x_1719:
        /* <DEDUP_REMOVED lines=8> */
.L_x_1722:
[----:B------:R-:W-:Y:S05]  /*b1a0*/  BSYNC B2 ;  /* 0x0000000000027941 */ /* 0x000fea0003800000 */
.L_x_1721:
        /* <DEDUP_REMOVED lines=8> */
.L_x_1724:
[----:B------:R-:W-:Y:S05]  /*b230*/  BSYNC B2 ;  /* 0x0000000000027941 */ /* 0x000fea0003800000 */
.L_x_1723:
        /* <DEDUP_REMOVED lines=8> */
.L_x_1726:
[----:B------:R-:W-:Y:S05]  /*b2c0*/  BSYNC B2 ;  /* 0x0000000000027941 */ /* 0x000fea0003800000 */
.L_x_1725:
        /* <DEDUP_REMOVED lines=8> */
.L_x_1728:
[----:B------:R-:W-:Y:S05]  /*b350*/  BSYNC B2 ;  /* 0x0000000000027941 */ /* 0x000fea0003800000 */
.L_x_1727:
        /* <DEDUP_REMOVED lines=13> */
.L_x_1730:
[----:B------:R-:W-:Y:S05]  /*b430*/  BSYNC B2 ;  /* 0x0000000000027941 */ /* 0x000fea0003800000 */
.L_x_1729:
[----:B------:R-:W-:Y:S01]  /*b440*/  BAR.SYNC.DEFER_BLOCKING 0x0 ;  /* 0x0000000000007b1d */ /* 0x000fe20000010000 */
[----:B------:R-:W-:Y:S01]  /*b450*/  IMAD.MOV.U32 R10, RZ, RZ, 0x1 ;  /* 0x00000001ff0a7424 */ /* 0x000fe200078e00ff */
        /* <DEDUP_REMOVED lines=52> */
.L_x_1735:
        /* <DEDUP_REMOVED lines=14> */
.L_x_1736:
[----:B------:R-:W-:Y:S05]  /*b880*/  BSYNC B3 ;  /* 0x0000000000037941 */ /* 0x000fea0003800000 */
.L_x_1734:
        /* <DEDUP_REMOVED lines=35> */
.L_x_1738:
        /* <DEDUP_REMOVED lines=14> */
.L_x_1739:
[----:B------:R-:W-:Y:S05]  /*bba0*/  BSYNC B3 ;  /* 0x0000000000037941 */ /* 0x000fea0003800000 */
.L_x_1737:
        /* <DEDUP_REMOVED lines=35> */
.L_x_1741:
        /* <DEDUP_REMOVED lines=14> */
.L_x_1742:
[----:B------:R-:W-:Y:S05]  /*bec0*/  BSYNC B3 ;  /* 0x0000000000037941 */ /* 0x000fea0003800000 */
.L_x_1740:
[----:B0-----:R-:W-:Y:S02]  /*bed0*/  IADD3 R9, R5, 0xc00, RZ ;  /* 0x00000c0005097810 */ /* 0x001fe40007ffe0ff */
.L_x_1733:
[----:B------:R-:W-:Y:S05]  /*bee0*/  BSYNC B2 ;  /* 0x0000000000027941 */ /* 0x000fea0003800000 */
.L_x_1732:
[----:B------:R-:W-:-:S13]  /*bef0*/  ISETP.GE.U32.AND P1, PT, R14, 0xc00, PT ;  /* 0x00000c000e00780c */ /* 0x000fda0003f26070 */
[----:B------:R-:W-:Y:S05]  /*bf00*/  @!P1 BRA `(.L_x_1731) ;  /* 0x00000c2000009947 */ /* 0x000fea0003800000 */
[----:B------:R-:W-:-:S05]  /*bf10*/  LEA R10, R9, 0x4c80, 0x2 ;  /* 0x00004c80090a7811 */ /* 0x000fca00078e10ff */
.L_x_1755:
        /* <DEDUP_REMOVED lines=35> */
.L_x_1744:
        /* <DEDUP_REMOVED lines=14> */
.L_x_1745:
[----:B------:R-:W-:Y:S05]  /*c230*/  BSYNC B2 ;  /* 0x0000000000027941 */ /* 0x000fea0003800000 */
.L_x_1743:
        /* <DEDUP_REMOVED lines=32> */
.L_x_1747:
        /* <DEDUP_REMOVED lines=14> */
.L_x_1748:
[----:B------:R-:W-:Y:S05]  /*c520*/  BSYNC B2 ;  /* 0x0000000000027941 */ /* 0x000fea0003800000 */
.L_x_1746:
        /* <DEDUP_REMOVED lines=32> */
.L_x_1750:
        /* <DEDUP_REMOVED lines=14> */
.L_x_1751:
[----:B------:R-:W-:Y:S05]  /*c810*/  BSYNC B2 ;  /* 0x0000000000027941 */ /* 0x000fea0003800000 */
.L_x_1749:
        /* <DEDUP_REMOVED lines=32> */
.L_x_1753:
        /* <DEDUP_REMOVED lines=14> */
.L_x_1754:
[----:B------:R-:W-:Y:S05]  /*cb00*/  BSYNC B2 ;  /* 0x0000000000027941 */ /* 0x000fea0003800000 */
.L_x_1752:
[----:B------:R-:W-:Y:S01]  /*cb10*/  IADD3 R10, R10, 0x4000, RZ ;  /* 0x000040000a0a7810 */ /* 0x000fe20007ffe0ff */
[----:B------:R-:W-:Y:S05]  /*cb20*/  @!P1 BRA `(.L_x_1755) ;  /* 0xfffff3f000009947 */ /* 0x000fea000383ffff */
.L_x_1731:
        /* <DEDUP_REMOVED lines=10> */
.L_x_1757:
[----:B------:R-:W-:Y:S05]  /*cbd0*/  BSYNC B2 ;  /* 0x0000000000027941 */ /* 0x000fea0003800000 */
.L_x_1756:
        /* <DEDUP_REMOVED lines=8> */
.L_x_1759:
[----:B------:R-:W-:Y:S05]  /*cc60*/  BSYNC B2 ;  /* 0x0000000000027941 */ /* 0x000fea0003800000 */
.L_x_1758:
        /* <DEDUP_REMOVED lines=8> */
.L_x_1761:
[----:B------:R-:W-:Y:S05]  /*ccf0*/  BSYNC B2 ;  /* 0x0000000000027941 */ /* 0x000fea0003800000 */
.L_x_1760:
        /* <DEDUP_REMOVED lines=8> */
.L_x_1763:
[----:B------:R-:W-:Y:S05]  /*cd80*/  BSYNC B2 ;  /* 0x0000000000027941 */ /* 0x000fea0003800000 */
.L_x_1762:
        /* <DEDUP_REMOVED lines=8> */
.L_x_1765:
[----:B------:R-:W-:Y:S05]  /*ce10*/  BSYNC B2 ;  /* 0x0000000000027941 */ /* 0x000fea0003800000 */
.L_x_1764:
        /* <DEDUP_REMOVED lines=8> */
.L_x_1767:
[----:B------:R-:W-:Y:S05]  /*cea0*/  BSYNC B2 ;  /* 0x0000000000027941 */ /* 0x000fea0003800000 */
.L_x_1766:
        /* <DEDUP_REMOVED lines=8> */
.L_x_1769:
[----:B------:R-:W-:Y:S05]  /*cf30*/  BSYNC B2 ;  /* 0x0000000000027941 */ /* 0x000fea0003800000 */
.L_x_1768:
        /* <DEDUP_REMOVED lines=8> */
.L_x_1771:
[----:B------:R-:W-:Y:S05]  /*cfc0*/  BSYNC B2 ;  /* 0x0000000000027941 */ /* 0x000fea0003800000 */
.L_x_1770:
        /* <DEDUP_REMOVED lines=13> */
.L_x_1773:
[----:B------:R-:W-:Y:S05]  /*d0a0*/  BSYNC B2 ;  /* 0x0000000000027941 */ /* 0x000fea0003800000 */
.L_x_1772:
        /* <DEDUP_REMOVED lines=54> */
.L_x_1778:
        /* <DEDUP_REMOVED lines=14> */
.L_x_1779:
[----:B------:R-:W-:Y:S05]  /*d4f0*/  BSYNC B3 ;  /* 0x0000000000037941 */ /* 0x000fea0003800000 */
.L_x_1777:
        /* <DEDUP_REMOVED lines=35> */
.L_x_1781:
        /* <DEDUP_REMOVED lines=14> */
.L_x_1782:
[----:B------:R-:W-:Y:S05]  /*d810*/  BSYNC B3 ;  /* 0x0000000000037941 */ /* 0x000fea0003800000 */
.L_x_1780:
        /* <DEDUP_REMOVED lines=35> */
.L_x_1784:
        /* <DEDUP_REMOVED lines=14> */
.L_x_1785:
[----:B------:R-:W-:Y:S05]  /*db30*/  BSYNC B3 ;  /* 0x0000000000037941 */ /* 0x000fea0003800000 */
.L_x_1783:
[----:B0-----:R-:W-:Y:S02]  /*db40*/  IADD3 R9, R5, 0xc00, RZ ;  /* 0x00000c0005097810 */ /* 0x001fe40007ffe0ff */
.L_x_1776:
[----:B------:R-:W-:Y:S05]  /*db50*/  BSYNC B2 ;  /* 0x0000000000027941 */ /* 0x000fea0003800000 */
.L_x_1775:
[----:B------:R-:W-:-:S13]  /*db60*/  ISETP.GE.U32.AND P1, PT, R14, 0xc00, PT ;  /* 0x00000c000e00780c */ /* 0x000fda0003f26070 */
[----:B------:R-:W-:Y:S05]  /*db70*/  @!P1 BRA `(.L_x_1774) ;  /* 0x00000c2000009947 */ /* 0x000fea0003800000 */
[----:B------:R-:W-:-:S05]  /*db80*/  LEA R10, R9, 0xc80, 0x2 ;  /* 0x00000c80090a7811 */ /* 0x000fca00078e10ff */
.L_x_1798:
        /* <DEDUP_REMOVED lines=35> */
.L_x_1787:
        /* <DEDUP_REMOVED lines=14> */
.L_x_1788:
[----:B------:R-:W-:Y:S05]  /*dea0*/  BSYNC B2 ;  /* 0x0000000000027941 */ /* 0x000fea0003800000 */
.L_x_1786:
        /* <DEDUP_REMOVED lines=32> */
.L_x_1790:
        /* <DEDUP_REMOVED lines=14> */
.L_x_1791:
[----:B------:R-:W-:Y:S05]  /*e190*/  BSYNC B2 ;  /* 0x0000000000027941 */ /* 0x000fea0003800000 */
.L_x_1789:
        /* <DEDUP_REMOVED lines=32> */
.L_x_1793:
        /* <DEDUP_REMOVED lines=14> */
.L_x_1794:
[----:B------:R-:W-:Y:S05]  /*e480*/  BSYNC B2 ;  /* 0x0000000000027941 */ /* 0x000fea0003800000 */
.L_x_1792:
        /* <DEDUP_REMOVED lines=32> */
.L_x_1796:
        /* <DEDUP_REMOVED lines=14> */
.L_x_1797:
[----:B------:R-:W-:Y:S05]  /*e770*/  BSYNC B2 ;  /* 0x0000000000027941 */ /* 0x000fea0003800000 */
.L_x_1795:
[----:B------:R-:W-:Y:S01]  /*e780*/  IADD3 R10, R10, 0x4000, RZ ;  /* 0x000040000a0a7810 */ /* 0x000fe20007ffe0ff */
[----:B------:R-:W-:Y:S05]  /*e790*/  @!P1 BRA `(.L_x_1798) ;  /* 0xfffff3f000009947 */ /* 0x000fea000383ffff */
.L_x_1774:
        /* <DEDUP_REMOVED lines=10> */
.L_x_1800:
[----:B------:R-:W-:Y:S05]  /*e840*/  BSYNC B2 ;  /* 0x0000000000027941 */ /* 0x000fea0003800000 */
.L_x_1799:
        /* <DEDUP_REMOVED lines=8> */
.L_x_1802:
[----:B------:R-:W-:Y:S05]  /*e8d0*/  BSYNC B2 ;  /* 0x0000000000027941 */ /* 0x000fea0003800000 */
.L_x_1801:
        /* <DEDUP_REMOVED lines=8> */
.L_x_1804:
[----:B------:R-:W-:Y:S05]  /*e960*/  BSYNC B2 ;  /* 0x0000000000027941 */ /* 0x000fea0003800000 */
.L_x_1803:
        /* <DEDUP_REMOVED lines=8> */
.L_x_1806:
[----:B------:R-:W-:Y:S05]  /*e9f0*/  BSYNC B2 ;  /* 0x0000000000027941 */ /* 0x000fea0003800000 */
.L_x_1805:
        /* <DEDUP_REMOVED lines=8> */
.L_x_1808:
[----:B------:R-:W-:Y:S05]  /*ea80*/  BSYNC B2 ;  /* 0x0000000000027941 */ /* 0x000fea0003800000 */
.L_x_1807:
        /* <DEDUP_REMOVED lines=8> */
.L_x_1810:
[----:B------:R-:W-:Y:S05]  /*eb10*/  BSYNC B2 ;  /* 0x0000000000027941 */ /* 0x000fea0003800000 */
.L_x_1809:
        /* <DEDUP_REMOVED lines=8> */
.L_x_1812:
[----:B------:R-:W-:Y:S05]  /*eba0*/  BSYNC B2 ;  /* 0x0000000000027941 */ /* 0x000fea0003800000 */
.L_x_1811:
        /* <DEDUP_REMOVED lines=8> */
.L_x_1814:
[----:B------:R-:W-:Y:S05]  /*ec30*/  BSYNC B2 ;  /* 0x0000000000027941 */ /* 0x000fea0003800000 */
.L_x_1813:
        /* <DEDUP_REMOVED lines=13> */
.L_x_1816:
[----:B------:R-:W-:Y:S05]  /*ed10*/  BSYNC B2 ;  /* 0x0000000000027941 */ /* 0x000fea0003800000 */
.L_x_1815:
[----:B------:R-:W-:Y:S01]  /*ed20*/  BAR.SYNC.DEFER_BLOCKING 0x0 ;  /* 0x0000000000007b1d */ /* 0x000fe20000010000 */
[----:B------:R-:W-:Y:S01]  /*ed30*/  IMAD.MOV.U32 R10, RZ, RZ, 0x1 ;  /* 0x00000001ff0a7424 */ /* 0x000fe200078e00ff */
[----:B0-----:R-:W-:-:S04]  /*ed40*/  IMNMX R4, R9, 0x1000, PT ;  /* 0x0000100009047817 */ /* 0x001fc80003800200 */
[----:B------:R-:W-:Y:S01]  /*ed50*/  UMOV UR5, URZ ;  /* 0x0000003f00057c82 */ /* 0x000fe20008000000 */
[----:B-1----:R-:W0:Y:S04]  /*ed60*/  LDS R0, [0xc04] ;  /* 0x000c0400ff007984 */ /* 0x002e280000000800 */
[----:B0-2---:R-:W0:Y:S02]  /*ed70*/  LDS R11, [R0.X4+0x4] ;  /* 0x00000400000b7984 */ /* 0x005e240000004800 */
[----:B0-----:R-:W-:-:S13]  /*ed80*/  ISETP.NE.AND P1, PT, R8, R11, PT ;  /* 0x0000000b0800720c */ /* 0x001fda0003f25270 */
        /* <DEDUP_REMOVED lines=45> */
.L_x_1821:
        /* <DEDUP_REMOVED lines=14> */
.L_x_1822:
[----:B------:R-:W-:Y:S05]  /*f140*/  BSYNC B3 ;  /* 0x0000000000037941 */ /* 0x000fea0003800000 */
.L_x_1820:
[----:B------:R-:W-:Y:S02]  /*f150*/  ISETP.NE.AND P0, PT, R11, 0x1, PT ;  /* 0x000000010b00780c */ /* 0x000fe40003f05270 */
[----:B------:R-:W-:-:S11]  /*f160*/  IADD3 R14, R5, 0x400, RZ ;  /* 0x00000400050e7810 */ /* 0x000fd60007ffe0ff */
[----:B------:R-:W-:Y:S05]  /*f170*/  @!P0 BRA `(.L_x_1819) ;  /* 0x0000060000008947 */ /* 0x000fea0003800000 */
[----:B0-----:R-:W0:Y:S01]  /*f180*/  LDS R15, [R5.X4+0x5c80] ;  /* 0x005c8000050f7984 */ /* 0x001e220000004800 */
        /* <DEDUP_REMOVED lines=30> */
.L_x_1824:
        /* <DEDUP_REMOVED lines=14> */
.L_x_1825:
[----:B------:R-:W-:Y:S05]  /*f450*/  BSYNC B3 ;  /* 0x0000000000037941 */ /* 0x000fea0003800000 */
.L_x_1823:
[----:B------:R-:W-:Y:S02]  /*f460*/  ISETP.NE.AND P0, PT, R11, 0x2, PT ;  /* 0x000000020b00780c */ /* 0x000fe40003f05270 */
[----:B------:R-:W-:-:S11]  /*f470*/  IADD3 R14, R5, 0x800, RZ ;  /* 0x00000800050e7810 */ /* 0x000fd60007ffe0ff */
[----:B------:R-:W-:Y:S05]  /*f480*/  @!P0 BRA `(.L_x_1819) ;  /* 0x000002f000008947 */ /* 0x000fea0003800000 */
[----:B------:R-:W1:Y:S01]  /*f490*/  LDS R11, [R5.X4+0x6c80] ;  /* 0x006c8000050b7984 */ /* 0x000e620000004800 */
[----:B------:R-:W-:Y:S01]  /*f4a0*/  ULDC.64 UR14, c[0x0][0x118] ;  /* 0x00004600000e7ab9 */ /* 0x000fe20000000a00 */
[----:B01----:R-:W-:-:S05]  /*f4b0*/  IMAD.WIDE R8, R11, 0x4, R6 ;  /* 0x000000040b087825 */ /* 0x003fca00078e0206 */
        /* <DEDUP_REMOVED lines=28> */
.L_x_1827:
        /* <DEDUP_REMOVED lines=14> */
.L_x_1828:
[----:B------:R-:W-:Y:S05]  /*f760*/  BSYNC B3 ;  /* 0x0000000000037941 */ /* 0x000fea0003800000 */
.L_x_1826:
[----:B------:R-:W-:Y:S02]  /*f770*/  IADD3 R14, R5, 0xc00, RZ ;  /* 0x00000c00050e7810 */ /* 0x000fe40007ffe0ff */
.L_x_1819:
[----:B------:R-:W-:Y:S05]  /*f780*/  BSYNC B2 ;  /* 0x0000000000027941 */ /* 0x000fea0003800000 */
.L_x_1818:
[----:B------:R-:W-:-:S13]  /*f790*/  ISETP.GE.U32.AND P0, PT, R10, 0xc00, PT ;  /* 0x00000c000a00780c */ /* 0x000fda0003f06070 */
[----:B------:R-:W-:Y:S05]  /*f7a0*/  @!P0 BRA `(.L_x_1817) ;  /* 0x00000be000008947 */ /* 0x000fea0003800000 */
[----:B------:R-:W-:-:S05]  /*f7b0*/  LEA R5, R14, 0x4c80, 0x2 ;  /* 0x00004c800e057811 */ /* 0x000fca00078e10ff */
.L_x_1841:
        /* <DEDUP_REMOVED lines=34> */
.L_x_1830:
        /* <DEDUP_REMOVED lines=14> */
.L_x_1831:
[----:B------:R-:W-:Y:S05]  /*fac0*/  BSYNC B2 ;  /* 0x0000000000027941 */ /* 0x000fea0003800000 */
.L_x_1829:
        /* <DEDUP_REMOVED lines=31> */
.L_x_1833:
        /* <DEDUP_REMOVED lines=14> */
.L_x_1834:
[----:B------:R-:W-:Y:S05]  /*fda0*/  BSYNC B2 ;  /* 0x0000000000027941 */ /* 0x000fea0003800000 */
.L_x_1832:
        /* <DEDUP_REMOVED lines=31> */
.L_x_1836:
        /* <DEDUP_REMOVED lines=14> */
.L_x_1837:
[----:B------:R-:W-:Y:S05]  /*10080*/  BSYNC B2 ;  /* 0x0000000000027941 */ /* 0x000fea0003800000 */
.L_x_1835:
        /* <DEDUP_REMOVED lines=31> */
.L_x_1839:
        /* <DEDUP_REMOVED lines=14> */
.L_x_1840:
[----:B------:R-:W-:Y:S05]  /*10360*/  BSYNC B2 ;  /* 0x0000000000027941 */ /* 0x000fea0003800000 */
.L_x_1838:
[----:B------:R-:W-:Y:S01]  /*10370*/  IADD3 R5, R5, 0x4000, RZ ;  /* 0x0000400005057810 */ /* 0x000fe20007ffe0ff */
[----:B------:R-:W-:Y:S05]  /*10380*/  @!P0 BRA `(.L_x_1841) ;  /* 0xfffff43000008947 */ /* 0x000fea000383ffff */
.L_x_1817:
[----:B0-----:R-:W-:Y:S01]  /*10390*/  WARPSYNC 0xffffffff ;  /* 0xffffffff00007948 */ /* 0x001fe20003800000 */
[----:B------:R-:W-:Y:S01]  /*103a0*/  BAR.SYNC.DEFER_BLOCKING 0x0 ;  /* 0x0000000000007b1d */ /* 0x000fe20000010000 */
[----:B------:R-:W-:-:S05]  /*103b0*/  IMAD.MOV.U32 R17, RZ, RZ, 0x0 ;  /* 0x00000000ff117424 */ /* 0x000fca00078e00ff */
[----:B------:R-:W-:Y:S05]  /*103c0*/  RET.REL.NODEC R16 `(_ZN4vllm10persistent22persistent_topk_kernelILj4EEEvNS0_20PersistentTopKParamsE) ;  /* 0xfffefc3010007950 */ /* 0x000fea0003c3ffff */
.L_x_1687:
        /* <DEDUP_REMOVED lines=10> */
.L_x_1847:
        /* <DEDUP_REMOVED lines=29> */
.L_x_1846:
[----:B------:R-:W-:Y:S05]  /*10640*/  BSYNC B3 ;  /* 0x0000000000037941 */ /* 0x000fea0003800000 */
.L_x_1845:
[----:B------:R-:W-:Y:S02]  /*10650*/  IADD3 R5, R5, 0x400, RZ ;  /* 0x0000040005057810 */ /* 0x000fe40007ffe0ff */
[----:B------:R-:W-:Y:S01]  /*10660*/  IADD3 R15, R15, 0x1000, RZ ;  /* 0x000010000f0f7810 */ /* 0x000fe20007ffe0ff */
[----:B------:R-:W-:Y:S05]  /*10670*/  @P1 BRA `(.L_x_1847) ;  /* 0xfffffdf000001947 */ /* 0x000fea000383ffff */
.L_x_1844:
[----:B------:R-:W-:Y:S05]  /*10680*/  BSYNC B2 ;  /* 0x0000000000027941 */ /* 0x000fea0003800000 */
.L_x_1843:
[----:B------:R-:W-:-:S13]  /*10690*/  ISETP.GE.U32.AND P0, PT, R11, 0xc00, PT ;  /* 0x00000c000b00780c */ /* 0x000fda0003f06070 */
[----:B------:R-:W-:Y:S05]  /*106a0*/  @!P0 BRA `(.L_x_1842) ;  /* 0x0000073000008947 */ /* 0x000fea0003800000 */
[----:B------:R-:W-:-:S05]  /*106b0*/  IMAD R10, R10, 0x1000, R5 ;  /* 0x000010000a0a7824 */ /* 0x000fca00078e0205 */
[----:B------:R-:W-:-:S05]  /*106c0*/  LEA R10, R10, 0xc80, 0x2 ;  /* 0x00000c800a0a7811 */ /* 0x000fca00078e10ff */
.L_x_1856:
        /* <DEDUP_REMOVED lines=27> */
.L_x_1849:
[----:B------:R-:W-:Y:S05]  /*10880*/  BSYNC B2 ;  /* 0x0000000000027941 */ /* 0x000fea0003800000 */
.L_x_1848:
        /* <DEDUP_REMOVED lines=26> */
.L_x_1851:
[----:B------:R-:W-:Y:S05]  /*10a30*/  BSYNC B2 ;  /* 0x0000000000027941 */ /* 0x000fea0003800000 */
.L_x_1850:
        /* <DEDUP_REMOVED lines=26> */
.L_x_1853:
[----:B------:R-:W-:Y:S05]  /*10be0*/  BSYNC B2 ;  /* 0x0000000000027941 */ /* 0x000fea0003800000 */
.L_x_1852:
        /* <DEDUP_REMOVED lines=26> */
.L_x_1855:
[----:B------:R-:W-:Y:S05]  /*10d90*/  BSYNC B2 ;  /* 0x0000000000027941 */ /* 0x000fea0003800000 */
.L_x_1854:
[----:B------:R-:W-:Y:S02]  /*10da0*/  IADD3 R5, R5, 0x1000, RZ ;  /* 0x0000100005057810 */ /* 0x000fe40007ffe0ff */
[----:B------:R-:W-:Y:S02]  /*10db0*/  IADD3 R10, R10, 0x4000, RZ ;  /* 0x000040000a0a7810 */ /* 0x000fe40007ffe0ff */
[----:B------:R-:W-:-:S13]  /*10dc0*/  ISETP.GE.AND P0, PT, R5, R4, PT ;  /* 0x000000040500720c */ /* 0x000fda0003f06270 */
[----:B------:R-:W-:Y:S05]  /*10dd0*/  @!P0 BRA `(.L_x_1856) ;  /* 0xfffff8f000008947 */ /* 0x000fea000383ffff */
.L_x_1842:
[----:B------:R-:W-:Y:S01]  /*10de0*/  WARPSYNC 0xffffffff ;  /* 0xffffffff00007948 */ /* 0x000fe20003800000 */
[----:B------:R-:W-:Y:S01]  /*10df0*/  BAR.SYNC.DEFER_BLOCKING 0x0 ;  /* 0x0000000000007b1d */ /* 0x000fe20000010000 */
[----:B0-----:R-:W-:-:S05]  /*10e00*/  IMAD.MOV.U32 R17, RZ, RZ, 0x0 ;  /* 0x00000000ff117424 */ /* 0x001fca00078e00ff */
[----:B------:R-:W-:Y:S05]  /*10e10*/  RET.REL.NODEC R16 `(_ZN4vllm10persistent22persistent_topk_kernelILj4EEEvNS0_20PersistentTopKParamsE) ;  /* 0xfffef1e010007950 */ /* 0x000fea0003c3ffff */
.L_x_1648:
        /* <DEDUP_REMOVED lines=10> */
.L_x_1862:
        /* <DEDUP_REMOVED lines=33> */
.L_x_1861:
[----:B------:R-:W-:Y:S05]  /*110d0*/  BSYNC B3 ;  /* 0x0000000000037941 */ /* 0x000fea0003800000 */
.L_x_1860:
[----:B------:R-:W-:Y:S01]  /*110e0*/  IMAD.X R15, RZ, RZ, R15, P1 ;  /* 0x000000ffff0f7224 */ /* 0x000fe200008e060f */
[----:B0-----:R-:W-:Y:S01]  /*110f0*/  IADD3 R5, R5, 0x400, RZ ;  /* 0x0000040005057810 */ /* 0x001fe20007ffe0ff */
[----:B------:R-:W-:Y:S05]  /*11100*/  @P2 BRA `(.L_x_1862) ;  /* 0xfffffdb000002947 */ /* 0x000fea000383ffff */
.L_x_1859:
[----:B------:R-:W-:Y:S05]  /*11110*/  BSYNC B2 ;  /* 0x0000000000027941 */ /* 0x000fea0003800000 */
.L_x_1858:
[----:B------:R-:W-:-:S13]  /*11120*/  ISETP.GE.U32.AND P0, PT, R10, 0xc00, PT ;  /* 0x00000c000a00780c */ /* 0x000fda0003f06070 */
[----:B------:R-:W-:Y:S05]  /*11130*/  @!P0 BRA `(.L_x_1857) ;  /* 0x000007a000008947 */ /* 0x000fea0003800000 */
[----:B------:R-:W-:-:S04]  /*11140*/  IMAD.WIDE R6, R5, 0x4, R6 ;  /* 0x0000000405067825 */ /* 0x000fc800078e0206 */
.L_x_1871:
        /* <DEDUP_REMOVED lines=28> */
.L_x_1864:
[----:B------:R-:W-:Y:S05]  /*11310*/  BSYNC B2 ;  /* 0x0000000000027941 */ /* 0x000fea0003800000 */
.L_x_1863:
        /* <DEDUP_REMOVED lines=28> */
.L_x_1866:
[----:B------:R-:W-:Y:S05]  /*114e0*/  BSYNC B2 ;  /* 0x0000000000027941 */ /* 0x000fea0003800000 */
.L_x_1865:
        /* <DEDUP_REMOVED lines=28> */
.L_x_1868:
[----:B------:R-:W-:Y:S05]  /*116b0*/  BSYNC B2 ;  /* 0x0000000000027941 */ /* 0x000fea0003800000 */
.L_x_1867:
        /* <DEDUP_REMOVED lines=28> */
.L_x_1870:
[----:B------:R-:W-:Y:S05]  /*11880*/  BSYNC B2 ;  /* 0x0000000000027941 */ /* 0x000fea0003800000 */
.L_x_1869:
[----:B------:R-:W-:Y:S02]  /*11890*/  IADD3 R5, R5, 0x1000, RZ ;  /* 0x0000100005057810 */ /* 0x000fe40007ffe0ff */
[----:B------:R-:W-:Y:S02]  /*118a0*/  IADD3 R6, P1, R6, 0x4000, RZ ;  /* 0x0000400006067810 */ /* 0x000fe40007f3e0ff */
[----:B------:R-:W-:-:S03]  /*118b0*/  ISETP.GE.AND P0, PT, R5, R0, PT ;  /* 0x000000000500720c */ /* 0x000fc60003f06270 */
[----:B------:R-:W-:-:S10]  /*118c0*/  IMAD.X R7, RZ, RZ, R7, P1 ;  /* 0x000000ffff077224 */ /* 0x000fd400008e0607 */
[----:B------:R-:W-:Y:S05]  /*118d0*/  @!P0 BRA `(.L_x_1871) ;  /* 0xfffff87000008947 */ /* 0x000fea000383ffff */
.L_x_1857:
[----:B------:R-:W-:Y:S01]  /*118e0*/  WARPSYNC 0xffffffff ;  /* 0xffffffff00007948 */ /* 0x000fe20003800000 */
[----:B------:R-:W-:Y:S01]  /*118f0*/  BAR.SYNC.DEFER_BLOCKING 0x0 ;  /* 0x0000000000007b1d */ /* 0x000fe20000010000 */
[----:B------:R-:W-:-:S05]  /*11900*/  IMAD.MOV.U32 R17, RZ, RZ, 0x0 ;  /* 0x00000000ff117424 */ /* 0x000fca00078e00ff */
[----:B------:R-:W-:Y:S05]  /*11910*/  RET.REL.NODEC R16 `(_ZN4vllm10persistent22persistent_topk_kernelILj4EEEvNS0_20PersistentTopKParamsE) ;  /* 0xfffee6e010007950 */ /* 0x000fea0003c3ffff */
        .type           $_ZN4vllm10persistent22persistent_topk_kernelILj4EEEvNS0_20PersistentTopKParamsE$_ZN4vllm10persistent19histogram_2048_topkEPKfPii,@function
        .size           $_ZN4vllm10persistent22persistent_topk_kernelILj4EEEvNS0_20PersistentTopKParamsE$_ZN4vllm10persistent19histogram_2048_topkEPKfPii,($__internal_6_$__cuda_sm70_shflsync_idx_p - $_ZN4vllm10persistent22persistent_topk_kernelILj4EEEvNS0_20PersistentTopKParamsE$_ZN4vllm10persistent19histogram_2048_topkEPKfPii)
$_ZN4vllm10persistent22persistent_topk_kernelILj4EEEvNS0_20PersistentTopKParamsE$_ZN4vllm10persistent19histogram_2048_topkEPKfPii:
        /* <DEDUP_REMOVED lines=18> */
.L_x_1875:
[----:B------:R-:W-:Y:S01]  /*11a40*/  IADD3 R4, R4, -0x1, RZ ;  /* 0xffffffff04047810 */ /* 0x000fe20007ffe0ff */
[----:B------:R0:W-:Y:S01]  /*11a50*/  STS [R8], RZ ;  /* 0x000000ff08007388 */ /* 0x0001e20000000800 */
[----:B------:R-:W-:Y:S02]  /*11a60*/  IADD3 R5, R5, 0x400, RZ ;  /* 0x0000040005057810 */ /* 0x000fe40007ffe0ff */
[----:B------:R-:W-:Y:S02]  /*11a70*/  ISETP.NE.AND P0, PT, R4, RZ, PT ;  /* 0x000000ff0400720c */ /* 0x000fe40003f05270 */
[----:B0-----:R-:W-:-:S11]  /*11a80*/  IADD3 R8, R8, 0x1000, RZ ;  /* 0x0000100008087810 */ /* 0x001fd60007ffe0ff */
[----:B------:R-:W-:Y:S05]  /*11a90*/  @P0 BRA `(.L_x_1875) ;  /* 0xffffffa000000947 */ /* 0x000fea000383ffff */
.L_x_1874:
[----:B------:R-:W-:Y:S05]  /*11aa0*/  BSYNC B2 ;  /* 0x0000000000027941 */ /* 0x000fea0003800000 */
.L_x_1873:
        /* <DEDUP_REMOVED lines=9> */
.L_x_1878:
        /* <DEDUP_REMOVED lines=20> */
.L_x_1877:
[----:B------:R-:W-:Y:S05]  /*11c80*/  BSYNC B2 ;  /* 0x0000000000027941 */ /* 0x000fea0003800000 */
.L_x_1876:
        /* <DEDUP_REMOVED lines=15> */
.L_x_1880:
[----:B------:R-:W-:Y:S05]  /*11d80*/  BSYNC B2 ;  /* 0x0000000000027941 */ /* 0x000fea0003800000 */
.L_x_1879:
[----:B------:R-:W-:-:S13]  /*11d90*/  ISETP.LT.OR P0, PT, R4, -0x800, P0 ;  /* 0xfffff8000400780c */ /* 0x000fda0000701670 */
[----:B------:R0:W-:Y:S04]  /*11da0*/  @P0 STS [R5+-0x2000], RZ ;  /* 0xffe000ff05000388 */ /* 0x0001e80000000800 */
[----:B------:R0:W-:Y:S04]  /*11db0*/  @P0 STS [R5+-0x1000], RZ ;  /* 0xfff000ff05000388 */ /* 0x0001e80000000800 */
[----:B------:R0:W-:Y:S04]  /*11dc0*/  @P0 STS [R5], RZ ;  /* 0x000000ff05000388 */ /* 0x0001e80000000800 */
[----:B------:R0:W-:Y:S02]  /*11dd0*/  @P0 STS [R5+0x1000], RZ ;  /* 0x001000ff05000388 */ /* 0x0001e40000000800 */
.L_x_1872:
        /* <DEDUP_REMOVED lines=9> */
[----:B------:R-:W-:Y:S02]  /*11e70*/  IMAD.MOV.U32 R16, RZ, RZ, R14 ;  /* 0x000000ffff107224 */ /* 0x000fe400078e000e */
[----:B------:R-:W-:-:S05]  /*11e80*/  IMAD.IADD R4, R5, 0x1, R4 ;  /* 0x0000000105047824 */ /* 0x000fca00078e0204 */
[----:B------:R-:W-:-:S04]  /*11e90*/  SHF.R.U32.HI R4, RZ, 0xa, R4 ;  /* 0x0000000aff047819 */ /* 0x000fc80000011604 */
[C---:B------:R-:W-:Y:S02]  /*11ea0*/  ISETP.NE.AND P0, PT, R4.reuse, RZ, PT ;  /* 0x000000ff0400720c */ /* 0x040fe40003f05270 */
[----:B------:R-:W-:Y:S01]  /*11eb0*/  IADD3 R17, R4, 0x1, RZ ;  /* 0x0000000104117810 */ /* 0x000fe20007ffe0ff */
[----:B------:R-:W-:-:S03]  /*11ec0*/  IMAD.MOV.U32 R4, RZ, RZ, RZ ;  /* 0x000000ffff047224 */ /* 0x000fc600078e00ff */
[----:B------:R-:W-:-:S07]  /*11ed0*/  LOP3.LUT R24, R17, 0x1, RZ, 0xc0, !PT ;  /* 0x0000000111187812 */ /* 0x000fce00078ec0ff */
[----:B------:R-:W-:Y:S05]  /*11ee0*/  @!P0 BRA `(.L_x_1883) ;  /* 0x0000099000008947 */ /* 0x000fea0003800000 */
[----:B------:R-:W-:Y:S01]  /*11ef0*/  ISETP.NE.U32.AND P0, PT, R15, RZ, PT ;  /* 0x000000ff0f00720c */ /* 0x000fe20003f05070 */
[----:B------:R-:W-:Y:S02]  /*11f00*/  IMAD.IADD R17, R17, 0x1, -R24 ;  /* 0x0000000111117824 */ /* 0x000fe400078e0a18 */
[----:B------:R-:W-:Y:S01]  /*11f10*/  IMAD.MOV.U32 R4, RZ, RZ, RZ ;  /* 0x000000ffff047224 */ /* 0x000fe200078e00ff */
[----:B------:R-:W-:Y:S01]  /*11f20*/  ISETP.NE.AND.EX P0, PT, RZ, RZ, PT, P0 ;  /* 0x000000ffff00720c */ /* 0x000fe20003f05300 */
[----:B------:R-:W-:-:S04]  /*11f30*/  IMAD.MOV.U32 R16, RZ, RZ, R14 ;  /* 0x000000ffff107224 */ /* 0x000fc800078e000e */
.L_x_1890:
        /* <DEDUP_REMOVED lines=12> */
[----:B------:R-:W-:Y:S01]  /*12000*/  ULDC.64 UR14, c[0x0][0x118] ;  /* 0x00004600000e7ab9 */ /* 0x000fe20000000a00 */
[-C--:B------:R-:W-:Y:S02]  /*12010*/  ISETP.GE.AND P1, PT, R22, R0.reuse, PT ;  /* 0x000000001600720c */ /* 0x080fe40003f26270 */
[-C--:B------:R-:W-:Y:S01]  /*12020*/  ISETP.GE.AND P3, PT, R8, R0.reuse, PT ;  /* 0x000000000800720c */ /* 0x080fe20003f66270 */
[----:B------:R-:W-:Y:S01]  /*12030*/  IMAD.MOV.U32 R8, RZ, RZ, -0x800000 ;  /* 0xff800000ff087424 */ /* 0x000fe200078e00ff */
[----:B------:R-:W-:Y:S01]  /*12040*/  ISETP.GE.AND P4, PT, R9, R0, PT ;  /* 0x000000000900720c */ /* 0x000fe20003f86270 */
[----:B------:R-:W-:Y:S02]  /*12050*/  IMAD.MOV.U32 R9, RZ, RZ, -0x800000 ;  /* 0xff800000ff097424 */ /* 0x000fe400078e00ff */
[----:B------:R-:W-:-:S06]  /*12060*/  IMAD.MOV.U32 R11, RZ, RZ, -0x800000 ;  /* 0xff800000ff0b7424 */ /* 0x000fcc00078e00ff */
[----:B------:R0:W5:Y:S04]  /*12070*/  @!P1 LDG.E.STRONG.GPU R8, [R18.64] ;  /* 0x0000000e12089981 */ /* 0x000168000c1ef900 */
[----:B------:R0:W5:Y:S04]  /*12080*/  @!P3 LDG.E.STRONG.GPU R9, [R18.64+0x4] ;  /* 0x0000040e1209b981 */ /* 0x000168000c1ef900 */
[----:B------:R0:W5:Y:S01]  /*12090*/  @!P4 LDG.E.STRONG.GPU R10, [R18.64+0x8] ;  /* 0x0000080e120ac981 */ /* 0x000162000c1ef900 */
[----:B------:R-:W-:Y:S05]  /*120a0*/  @P2 BRA `(.L_x_1886) ;  /* 0x0000005000002947 */ /* 0x000fea0003800000 */
[----:B------:R-:W-:Y:S02]  /*120b0*/  ULDC.64 UR14, c[0x0][0x118] ;  /* 0x00004600000e7ab9 */ /* 0x000fe40000000a00 */
[----:B------:R1:W5:Y:S01]  /*120c0*/  LDG.E.STRONG.GPU R11, [R18.64+0xc] ;  /* 0x00000c0e120b7981 */ /* 0x000362000c1ef900 */
[----:B------:R-:W-:Y:S05]  /*120d0*/  BRA `(.L_x_1886) ;  /* 0x0000002000007947 */ /* 0x000fea0003800000 */
.L_x_1885:
[----:B------:R-:W-:Y:S02]  /*120e0*/  ULDC.64 UR14, c[0x0][0x118] ;  /* 0x00004600000e7ab9 */ /* 0x000fe40000000a00 */
[----:B------:R0:W5:Y:S03]  /*120f0*/  LDG.E.128.STRONG.GPU R8, [R18.64] ;  /* 0x0000000e12087981 */ /* 0x000166000c1efd00 */
.L_x_1886:
[----:B------:R-:W-:Y:S05]  /*12100*/  BSYNC B3 ;  /* 0x0000000000037941 */ /* 0x000fea0003800000 */
.L_x_1884:
        /* <DEDUP_REMOVED lines=68> */
.L_x_1888:
[----:B------:R-:W-:Y:S02]  /*12550*/  ULDC.64 UR14, c[0x0][0x118] ;  /* 0x00004600000e7ab9 */ /* 0x000fe40000000a00 */
[----:B------:R0:W5:Y:S03]  /*12560*/  LDG.E.128.STRONG.GPU R8, [R18.64] ;  /* 0x0000000e12087981 */ /* 0x000166000c1efd00 */
.L_x_1889:
[----:B------:R-:W-:Y:S05]  /*12570*/  BSYNC B3 ;  /* 0x0000000000037941 */ /* 0x000fea0003800000 */
.L_x_1887:
        /* <DEDUP_REMOVED lines=25> */
[----:B------:R-:W-:-:S11]  /*12710*/  LOP3.LUT R10, RZ, R18, RZ, 0x33, !PT ;  /* 0x00000012ff0a7212 */ /* 0x000fd600078e33ff */
        /* <DEDUP_REMOVED lines=13> */
[----:B------:R-:W-:Y:S01]  /*127f0*/  IMAD.SHL.U32 R19, R19, 0x4, RZ ;  /* 0x0000000413137824 */ /* 0x000fe200078e00ff */
        /* <DEDUP_REMOVED lines=8> */
.L_x_1883:
[----:B------:R-:W-:Y:S05]  /*12880*/  BSYNC B2 ;  /* 0x0000000000027941 */ /* 0x000fea0003800000 */
.L_x_1882:
        /* <DEDUP_REMOVED lines=27> */
.L_x_1892:
[----:B------:R-:W-:Y:S02]  /*12a40*/  ULDC.64 UR14, c[0x0][0x118] ;  /* 0x00004600000e7ab9 */ /* 0x000fe40000000a00 */
[----:B------:R0:W5:Y:S03]  /*12a50*/  LDG.E.128.STRONG.GPU R8, [R16.64] ;  /* 0x0000000e10087981 */ /* 0x000166000c1efd00 */
.L_x_1893:
[----:B------:R-:W-:Y:S05]  /*12a60*/  BSYNC B2 ;  /* 0x0000000000027941 */ /* 0x000fea0003800000 */
.L_x_1891:
        /* <DEDUP_REMOVED lines=9> */
[----:B----4-:R-:W-:-:S04]  /*12b00*/  PRMT R9, R10, 0x9910, RZ ;  /* 0x000099100a097816 */ /* 0x010fc800000000ff */
[----:B------:R-:W-:Y:S02]  /*12b10*/  ISETP.GE.AND P2, PT, R9, RZ, PT ;  /* 0x000000ff0900720c */ /* 0x000fe40003f46270 */
[----:B------:R-:W-:Y:S02]  /*12b20*/  LOP3.LUT R9, RZ, R15, RZ, 0x33, !PT ;  /* 0x0000000fff097212 */ /* 0x000fe400078e33ff */
[----:B0-----:R-:W-:-:S03]  /*12b30*/  PRMT R16, R11, 0x9910, RZ ;  /* 0x000099100b107816 */ /* 0x001fc600000000ff */
[----:B------:R-:W-:Y:S02]  /*12b40*/  @P1 LOP3.LUT R9, R15, 0x8000, RZ, 0xfc, !PT ;  /* 0x000080000f091812 */ /* 0x000fe400078efcff */
[----:B------:R-:W-:Y:S02]  /*12b50*/  ISETP.GE.AND P3, PT, R16, RZ, PT ;  /* 0x000000ff1000720c */ /* 0x000fe40003f66270 */
[----:B------:R-:W-:Y:S02]  /*12b60*/  LOP3.LUT R16, RZ, R8, RZ, 0x33, !PT ;  /* 0x00000008ff107212 */ /* 0x000fe400078e33ff */
[----:B------:R-:W-:Y:S02]  /*12b70*/  @P0 LOP3.LUT R16, R8, 0x8000, RZ, 0xfc, !PT ;  /* 0x0000800008100812 */ /* 0x000fe400078efcff */
[----:B------:R-:W-:Y:S02]  /*12b80*/  LOP3.LUT R15, RZ, R10, RZ, 0x33, !PT ;  /* 0x0000000aff0f7212 */ /* 0x000fe400078e33ff */
[----:B------:R-:W-:-:S02]  /*12b90*/  LOP3.LUT R8, RZ, R11, RZ, 0x33, !PT ;  /* 0x0000000bff087212 */ /* 0x000fc400078e33ff */
[----:B------:R-:W-:Y:S02]  /*12ba0*/  @P2 LOP3.LUT R15, R10, 0x8000, RZ, 0xfc, !PT ;  /* 0x000080000a0f2812 */ /* 0x000fe400078efcff */
[----:B------:R-:W-:Y:S02]  /*12bb0*/  LOP3.LUT R10, R16, 0xffff, RZ, 0xc0, !PT ;  /* 0x0000ffff100a7812 */ /* 0x000fe400078ec0ff */
[----:B------:R-:W-:Y:S02]  /*12bc0*/  @P3 LOP3.LUT R8, R11, 0x8000, RZ, 0xfc, !PT ;  /* 0x000080000b083812 */ /* 0x000fe400078efcff */
[----:B------:R-:W-:Y:S02]  /*12bd0*/  LOP3.LUT R9, R9, 0xffff, RZ, 0xc0, !PT ;  /* 0x0000ffff09097812 */ /* 0x000fe400078ec0ff */
[----:B------:R-:W-:Y:S02]  /*12be0*/  LOP3.LUT R15, R15, 0xffff, RZ, 0xc0, !PT ;  /* 0x0000ffff0f0f7812 */ /* 0x000fe400078ec0ff */
[----:B------:R-:W-:-:S02]  /*12bf0*/  LOP3.LUT R8, R8, 0xffff, RZ, 0xc0, !PT ;  /* 0x0000ffff08087812 */ /* 0x000fc400078ec0ff */
[----:B------:R-:W-:Y:S02]  /*12c00*/  SHF.R.U32.HI R10, RZ, 0x5, R10 ;  /* 0x00000005ff0a7819 */ /* 0x000fe4000001160a */
[----:B------:R-:W-:Y:S02]  /*12c10*/  SHF.R.U32.HI R11, RZ, 0x5, R9 ;  /* 0x00000005ff0b7819 */ /* 0x000fe40000011609 */
        /* <DEDUP_REMOVED lines=17> */
.L_x_1881:
        /* <DEDUP_REMOVED lines=56> */
[----:B------:R-:W1:Y:S01]  /*130b0*/  LDS R15, [R4+0x208c] ;  /* 0x00208c00040f7984 */ /* 0x000e620000000800 */
[----:B0-----:R-:W-:-:S05]  /*130c0*/  IADD3 R10, R16, R10, R17 ;  /* 0x0000000a100a7210 */ /* 0x001fca0007ffe011 */
[----:B-1----:R-:W-:Y:S01]  /*130d0*/  IMAD.IADD R15, R10, 0x1, R15 ;  /* 0x000000010a0f7824 */ /* 0x002fe200078e020f */
[----:B------:R-:W-:Y:S05]  /*130e0*/  BRA.DIV ~URZ, `(.L_x_1896) ;  /* 0x0000b2227f007947 */ /* 0x000fea000b800000 */
[----:B------:R0:W1:Y:S02]  /*130f0*/  SHFL.UP P0, R16, R15, 0x1, RZ ;  /* 0x042000000f107989 */ /* 0x00006400000000ff */
.L_x_2176:
        /* <DEDUP_REMOVED lines=10> */
[----:B-1----:R-:W-:-:S05]  /*131a0*/  @P0 IMAD.IADD R10, R17, 0x1, R10 ;  /* 0x00000001110a0824 */ /* 0x002fca00078e020a */
[----:B------:R1:W2:Y:S02]  /*131b0*/  SHFL.IDX PT, R19, R10, 0x1f, 0x1f ;  /* 0x03e01f000a137f89 */ /* 0x0002a400000e0000 */
.L_x_2177:
[----:B------:R-:W3:Y:S01]  /*131c0*/  LDS R16, [R4+0x2010] ;  /* 0x0020100004107984 */ /* 0x000ee20000000800 */
[----:B0-----:R-:W-:Y:S01]  /*131d0*/  IMAD.IADD R15, R10, 0x1, -R15 ;  /* 0x000000010a0f7824 */ /* 0x001fe200078e0a0f */
[----:B------:R-:W-:Y:S02]  /*131e0*/  ISETP.NE.AND P0, PT, R14, RZ, PT ;  /* 0x000000ff0e00720c */ /* 0x000fe40003f05270 */
[----:B------:R-:W0:Y:S04]  /*131f0*/  LDS R18, [R4+0x2014] ;  /* 0x0020140004127984 */ /* 0x000e280000000800 */
[----:B-1----:R-:W-:Y:S04]  /*13200*/  LDS R10, [R4+0x201c] ;  /* 0x00201c00040a7984 */ /* 0x002fe80000000800 */
[----:B------:R-:W-:Y:S04]  /*13210*/  STS [R4+0x2010], R15 ;  /* 0x0020100f04007388 */ /* 0x000fe80000000800 */
[----:B------:R-:W-:Y:S01]  /*13220*/  LDS R22, [R4+0x2030] ;  /* 0x0020300004167984 */ /* 0x000fe20000000800 */
[----:B---3--:R-:W-:-:S03]  /*13230*/  IMAD.IADD R11, R15, 0x1, R16 ;  /* 0x000000010f0b7824 */ /* 0x008fc600078e0210 */
[----:B------:R-:W1:Y:S01]  /*13240*/  LDS R16, [R4+0x2018] ;  /* 0x0020180004107984 */ /* 0x000e620000000800 */
[----:B0-----:R-:W-:-:S03]  /*13250*/  IMAD.IADD R17, R11, 0x1, R18 ;  /* 0x000000010b117824 */ /* 0x001fc600078e0212 */
[----:B------:R-:W-:Y:S04]  /*13260*/  LDS R18, [R4+0x2024] ;  /* 0x0020240004127984 */ /* 0x000fe80000000800 */
[----:B------:R-:W-:Y:S04]  /*13270*/  STS [R4+0x2014], R11 ;  /* 0x0020140b04007388 */ /* 0x000fe80000000800 */
[----:B------:R-:W-:Y:S01]  /*13280*/  STS [R4+0x2018], R17 ;  /* 0x0020181104007388 */ /* 0x000fe20000000800 */
[----:B-1----:R-:W-:-:S03]  /*13290*/  IMAD.IADD R23, R17, 0x1, R16 ;  /* 0x0000000111177824 */ /* 0x002fc600078e0210 */
[----:B------:R-:W0:Y:S01]  /*132a0*/  LDS R16, [R4+0x2020] ;  /* 0x0020200004107984 */ /* 0x000e220000000800 */
[----:B------:R-:W-:-:S03]  /*132b0*/  IMAD.IADD R29, R23, 0x1, R10 ;  /* 0x00000001171d7824 */ /* 0x000fc600078e020a */
[----:B------:R-:W1:Y:S04]  /*132c0*/  LDS R10, [R4+0x2028] ;  /* 0x00202800040a7984 */ /* 0x000e680000000800 */
[----:B------:R-:W-:Y:S04]  /*132d0*/  STS [R4+0x201c], R23 ;  /* 0x00201c1704007388 */ /* 0x000fe80000000800 */
[----:B------:R-:W-:Y:S01]  /*132e0*/  STS [R4+0x2020], R29 ;  /* 0x0020201d04007388 */ /* 0x000fe20000000800 */
[----:B0-----:R-:W-:-:S03]  /*132f0*/  IMAD.IADD R15, R29, 0x1, R16 ;  /* 0x000000011d0f7824 */ /* 0x001fc600078e0210 */
[----:B------:R-:W0:Y:S01]  /*13300*/  LDS R16, [R4+0x202c] ;  /* 0x00202c0004107984 */ /* 0x000e220000000800 */
[----:B------:R-:W-:-:S03]  /*13310*/  IMAD.IADD R18, R15, 0x1, R18 ;  /* 0x000000010f127824 */ /* 0x000fc600078e0212 */
[----:B------:R-:W-:Y:S01]  /*13320*/  STS [R4+0x2024], R15 ;  /* 0x0020240f04007388 */ /* 0x000fe20000000800 */
[----:B-1----:R-:W-:-:S03]  /*13330*/  IMAD.IADD R11, R18, 0x1, R10 ;  /* 0x00000001120b7824 */ /* 0x002fc600078e020a */
[----:B------:R-:W1:Y:S04]  /*13340*/  LDS R10, [R4+0x2034] ;  /* 0x00203400040a7984 */ /* 0x000e680000000800 */
[----:B------:R-:W-:Y:S04]  /*13350*/  STS [R4+0x2028], R18 ;  /* 0x0020281204007388 */ /* 0x000fe80000000800 */
[----:B------:R-:W-:Y:S04]  /*13360*/  LDS R18, [R4+0x2048] ;  /* 0x0020480004127984 */ /* 0x000fe80000000800 */
[----:B------:R-:W-:Y:S01]  /*13370*/  STS [R4+0x202c], R11 ;  /* 0x00202c0b04007388 */ /* 0x000fe20000000800 */
[----:B0-----:R-:W-:-:S03]  /*13380*/  IMAD.IADD R17, R11, 0x1, R16 ;  /* 0x000000010b117824 */ /* 0x001fc600078e0210 */
[----:B------:R-:W0:Y:S01]  /*13390*/  LDS R16, [R4+0x2038] ;  /* 0x0020380004107984 */ /* 0x000e220000000800 */
[----:B------:R-:W-:-:S03]  /*133a0*/  IMAD.IADD R23, R17, 0x1, R22 ;  /* 0x0000000111177824 */ /* 0x000fc600078e0216 */
[----:B------:R-:W3:Y:S01]  /*133b0*/  LDS R22, [R4+0x203c] ;  /* 0x00203c0004167984 */ /* 0x000ee20000000800 */
[----:B-1----:R-:W-:-:S03]  /*133c0*/  IMAD.IADD R15, R23, 0x1, R10 ;  /* 0x00000001170f7824 */ /* 0x002fc600078e020a */
[----:B------:R-:W1:Y:S04]  /*133d0*/  LDS R10, [R4+0x2040] ;  /* 0x00204000040a7984 */ /* 0x000e680000000800 */
[----:B------:R-:W-:Y:S04]  /*133e0*/  STS [R4+0x2030], R17 ;  /* 0x0020301104007388 */ /* 0x000fe80000000800 */
[----:B------:R-:W-:Y:S04]  /*133f0*/  STS [R4+0x2034], R23 ;  /* 0x0020341704007388 */ /* 0x000fe80000000800 */
[----:B------:R-:W-:Y:S01]  /*13400*/  STS [R4+0x2038], R15 ;  /* 0x0020380f04007388 */ /* 0x000fe20000000800 */
[----:B0-----:R-:W-:-:S03]  /*13410*/  IMAD.IADD R29, R15, 0x1, R16 ;  /* 0x000000010f1d7824 */ /* 0x001fc600078e0210 */
[----:B------:R-:W0:Y:S01]  /*13420*/  LDS R16, [R4+0x2044] ;  /* 0x0020440004107984 */ /* 0x000e220000000800 */
[----:B---3--:R-:W-:-:S03]  /*13430*/  IMAD.IADD R22, R29, 0x1, R22 ;  /* 0x000000011d167824 */ /* 0x008fc600078e0216 */
        /* <DEDUP_REMOVED lines=30> */
[----:B------:R1:W-:Y:S04]  /*13620*/  STS [R4+0x2060], R17 ;  /* 0x0020601104007388 */ /* 0x0003e80000000800 */
        /* <DEDUP_REMOVED lines=14> */
[----:B------:R-:W-:Y:S01]  /*13710*/  STS [R4+0x2078], R23 ;  /* 0x0020781704007388 */ /* 0x000fe20000000800 */
[----:B-1----:R-:W-:-:S03]  /*13720*/  IMAD.IADD R11, R18, 0x1, R10 ;  /* 0x00000001120b7824 */ /* 0x002fc600078e020a */
[----:B------:R-:W1:Y:S04]  /*13730*/  LDS R10, [R4+0x2084] ;  /* 0x00208400040a7984 */ /* 0x000e680000000800 */
[----:B------:R3:W-:Y:S04]  /*13740*/  STS [R4+0x207c], R18 ;  /* 0x00207c1204007388 */ /* 0x0007e80000000800 */
[----:B------:R3:W-:Y:S01]  /*13750*/  STS [R4+0x2080], R11 ;  /* 0x0020800b04007388 */ /* 0x0007e20000000800 */
[----:B0-----:R-:W-:-:S05]  /*13760*/  IMAD.IADD R15, R11, 0x1, R16 ;  /* 0x000000010b0f7824 */ /* 0x001fca00078e0210 */
[----:B------:R3:W-:Y:S01]  /*13770*/  STS [R4+0x2084], R15 ;  /* 0x0020840f04007388 */ /* 0x0007e20000000800 */
[----:B-1----:R-:W-:-:S04]  /*13780*/  IMAD.IADD R29, R15, 0x1, R10 ;  /* 0x000000010f1d7824 */ /* 0x002fc800078e020a */
[----:B------:R-:W-:Y:S01]  /*13790*/  IMAD.IADD R17, R29, 0x1, R22 ;  /* 0x000000011d117824 */ /* 0x000fe200078e0216 */
[----:B------:R3:W-:Y:S04]  /*137a0*/  STS [R4+0x2088], R29 ;  /* 0x0020881d04007388 */ /* 0x0007e80000000800 */
[----:B------:R3:W-:Y:S04]  /*137b0*/  STS [R4+0x208c], R17 ;  /* 0x00208c1104007388 */ /* 0x0007e80000000800 */
[----:B--2---:R3:W-:Y:S02]  /*137c0*/  @!P0 STS [0x3090], R19 ;  /* 0x00309013ff008388 */ /* 0x0047e40000000800 */
.L_x_1895:
[----:B0-----:R-:W-:Y:S05]  /*137d0*/  BSYNC B2 ;  /* 0x0000000000027941 */ /* 0x001fea0003800000 */
.L_x_1894:
[----:B------:R-:W-:Y:S01]  /*137e0*/  WARPSYNC 0xffffffff ;  /* 0xffffffff00007948 */ /* 0x000fe20003800000 */
[----:B------:R-:W-:Y:S01]  /*137f0*/  BAR.SYNC.DEFER_BLOCKING 0x0 ;  /* 0x0000000000007b1d */ /* 0x000fe20000010000 */
[----:B---3--:R-:W-:-:S02]  /*13800*/  LEA.HI R11, R14, R14, RZ, 0x1b ;  /* 0x0000000e0e0b7211 */ /* 0x008fc400078fd8ff */
[----:B------:R-:W-:-:S03]  /*13810*/  LEA R15, R14, 0x1, 0x1 ;  /* 0x000000010e0f7811 */ /* 0x000fc600078e08ff */
[----:B------:R-:W-:Y:S02]  /*13820*/  ULDC.64 UR14, c[0x0][0x18] ;  /* 0x00000600000e7ab9 */ /* 0x000fe40000000a00 */
[----:B------:R-:W-:Y:S02]  /*13830*/  UIADD3 UR19, UP1, UR14, 0x45f0, URZ ;  /* 0x000045f00e137890 */ /* 0x000fe4000ff3e03f */
[----:B------:R-:W-:Y:S02]  /*13840*/  UIADD3 UR14, UP2, UR14, 0xc00, URZ ;  /* 0x00000c000e0e7890 */ /* 0x000fe4000ff5e03f */
[----:B------:R-:W-:Y:S02]  /*13850*/  UIADD3.X UR20, URZ, UR15, URZ, UP1, !UPT ;  /* 0x0000000f3f147290 */ /* 0x000fe40008ffe43f */
[----:B------:R-:W-:Y:S01]  /*13860*/  UIADD3.X UR15, URZ, UR15, URZ, UP2, !UPT ;  /* 0x0000000f3f0f7290 */ /* 0x000fe200097fe43f */
[----:B------:R-:W-:Y:S01]  /*13870*/  IMAD.U32 R10, RZ, RZ, UR19 ;  /* 0x00000013ff0a7e24 */ /* 0x000fe2000f8e00ff */
        /* <DEDUP_REMOVED lines=12> */
[----:B------:R-:W-:-:S03]  /*13940*/  IMAD.SHL.U32 R4, R14, 0x2, RZ ;  /* 0x000000020e047824 */ /* 0x000fc600078e00ff */
[----:B------:R0:W-:Y:S01]  /*13950*/  STL.128 [R1+0x10], R8 ;  /* 0x0000100801007387 */ /* 0x0001e20000100c00 */
[----:B------:R-:W-:-:S06]  /*13960*/  PLOP3.LUT P1, PT, P1, P0, PT, 0xa8, 0x0 ;  /* 0x000000000000781c */ /* 0x000fcc0000f21570 */
[----:B------:R-:W-:Y:S01]  /*13970*/  @!P0 IMAD.MOV R15, RZ, RZ, R4 ;  /* 0x000000ffff0f8224 */ /* 0x000fe200078e0204 */
[----:B------:R-:W-:-:S06]  /*13980*/  ISETP.GE.AND P0, PT, R0, 0x1, PT ;  /* 0x000000010000780c */ /* 0x000fcc0003f06270 */
[----:B------:R0:W-:Y:S04]  /*13990*/  @P1 STS [0x7fe0], R15 ;  /* 0x007fe00fff001388 */ /* 0x0001e80000000800 */
[----:B------:R-:W-:Y:S06]  /*139a0*/  BAR.SYNC.DEFER_BLOCKING 0x0 ;  /* 0x0000000000007b1d */ /* 0x000fec0000010000 */
[----:B------:R-:W-:Y:S05]  /*139b0*/  @!P0 BRA `(.L_x_1898) ;  /* 0x0000180000008947 */ /* 0x000fea0003800000 */
[----:B0-----:R-:W0:Y:S01]  /*139c0*/  LDS R0, [0x7fe0] ;  /* 0x007fe000ff007984 */ /* 0x001e220000000800 */
[----:B------:R-:W-:Y:S01]  /*139d0*/  IADD3 R4, R5, 0x3ff, RZ ;  /* 0x000003ff05047810 */ /* 0x000fe20007ffe0ff */
[----:B------:R-:W-:-:S02]  /*139e0*/  IMAD.MOV.U32 R18, RZ, RZ, -0x1 ;  /* 0xffffffffff127424 */ /* 0x000fc400078e00ff */
[----:B------:R-:W-:Y:S01]  /*139f0*/  IMAD.MOV.U32 R8, RZ, RZ, R14 ;  /* 0x000000ffff087224 */ /* 0x000fe200078e000e */
[----:B------:R-:W-:Y:S01]  /*13a00*/  SHF.R.S32.HI R9, RZ, 0x1f, R4 ;  /* 0x0000001fff097819 */ /* 0x000fe20000011404 */
[----:B------:R-:W-:Y:S01]  /*13a10*/  IMAD.MOV.U32 R10, RZ, RZ, RZ ;  /* 0x000000ffff0a7224 */ /* 0x000fe200078e00ff */
[----:B------:R-:W-:Y:S02]  /*13a20*/  SHF.L.U32 R18, R18, R21, RZ ;  /* 0x0000001512127219 */ /* 0x000fe400000006ff */
[----:B------:R-:W-:Y:S01]  /*13a30*/  LEA.HI R15, R9, R4, RZ, 0xa ;  /* 0x00000004090f7211 */ /* 0x000fe200078f50ff */
[----:B------:R-:W-:Y:S02]  /*13a40*/  IMAD.SHL.U32 R4, R14, 0x4, RZ ;  /* 0x000000040e047824 */ /* 0x000fe400078e00ff */
[----:B------:R-:W-:Y:S01]  /*13a50*/  IMAD.MOV.U32 R9, RZ, RZ, RZ ;  /* 0x000000ffff097224 */ /* 0x000fe200078e00ff */
[----:B------:R-:W-:Y:S02]  /*13a60*/  SHF.R.S32.HI R15, RZ, 0xa, R15 ;  /* 0x0000000aff0f7819 */ /* 0x000fe4000001140f */
[----:B------:R-:W-:-:S02]  /*13a70*/  IADD3 R11, R4, 0x3, RZ ;  /* 0x00000003040b7810 */ /* 0x000fc40007ffe0ff */
.L_x_1961:
        /* <DEDUP_REMOVED lines=14> */
.L_x_2178:
        /* <DEDUP_REMOVED lines=28> */
.L_x_1904:
[----:B-1----:R-:W-:-:S03]  /*13d20*/  IMAD.MOV.U32 R3, RZ, RZ, R16 ;  /* 0x000000ffff037224 */ /* 0x002fc600078e0010 */
.L_x_1903:
[----:B------:R-:W-:Y:S05]  /*13d30*/  BSYNC B3 ;  /* 0x0000000000037941 */ /* 0x000fea0003800000 */
.L_x_1902:
[----:B------:R-:W-:Y:S05]  /*13d40*/  BRA.DIV ~URZ, `(.L_x_1905) ;  /* 0x0000a9027f007947 */ /* 0x000fea000b800000 */
[----:B------:R-:W1:Y:S02]  /*13d50*/  SHFL.IDX PT, R3, R3, RZ, 0x1f ;  /* 0x00001fff03037589 */ /* 0x000e6400000e0000 */
.L_x_2179:
[----:B------:R-:W-:Y:S01]  /*13d60*/  @P5 LOP3.LUT R22, R22, R18, RZ, 0x30, !PT ;  /* 0x0000001216165212 */ /* 0x000fe200078e30ff */
[----:B------:R-:W-:-:S05]  /*13d70*/  ULDC.64 UR14, c[0x0][0x118] ;  /* 0x00004600000e7ab9 */ /* 0x000fca0000000a00 */
[----:B------:R-:W2:Y:S02]  /*13d80*/  @P5 POPC R22, R22 ;  /* 0x0000001600165309 */ /* 0x000ea40000000000 */
[----:B012---:R-:W-:-:S04]  /*13d90*/  @P5 IMAD.IADD R17, R3, 0x1, R22 ;  /* 0x0000000103115824 */ /* 0x007fc800078e0216 */
[----:B------:R-:W-:-:S05]  /*13da0*/  @P5 IMAD.WIDE R16, R17, 0x4, R12 ;  /* 0x0000000411105825 */ /* 0x000fca00078e020c */
[----:B------:R0:W-:Y:S02]  /*13db0*/  @P5 STG.E [R16.64], R4 ;  /* 0x0000000410005986 */ /* 0x0001e4000c10190e */
.L_x_1901:
[----:B------:R-:W-:Y:S05]  /*13dc0*/  BSYNC B2 ;  /* 0x0000000000027941 */ /* 0x000fea0003800000 */
.L_x_1900:
[----:B------:R-:W-:Y:S05]  /*13dd0*/  BRA.DIV ~URZ, `(.L_x_1906) ;  /* 0x0000a8f27f007947 */ /* 0x000fea000b800000 */
[----:B------:R-:W-:-:S04]  /*13de0*/  VOTE.ANY R22, PT, P1 ;  /* 0x0000000000167806 */ /* 0x000fc800008e0100 */
.L_x_2180:
[----:B------:R-:W-:Y:S01]  /*13df0*/  ISETP.NE.AND P3, PT, R22, RZ, PT ;  /* 0x000000ff1600720c */ /* 0x000fe20003f65270 */
[----:B------:R-:W-:-:S12]  /*13e00*/  BSSY B2, `(.L_x_1907) ;  /* 0x0000024000027945 */ /* 0x000fd80003800000 */
[----:B------:R-:W-:Y:S05]  /*13e10*/  @!P3 BRA `(.L_x_1908) ;  /* 0x000002200000b947 */ /* 0x000fea0003800000 */
[----:B------:R-:W-:Y:S01]  /*13e20*/  ISETP.NE.AND P3, PT, R21, RZ, PT ;  /* 0x000000ff1500720c */ /* 0x000fe20003f65270 */
[----:B------:R-:W-:-:S12]  /*13e30*/  BSSY B3, `(.L_x_1909) ;  /* 0x0000019000037945 */ /* 0x000fd80003800000 */
[----:B------:R-:W-:Y:S05]  /*13e40*/  @P3 BRA `(.L_x_1910) ;  /* 0x0000017000003947 */ /* 0x000fea0003800000 */
[----:B------:R-:W-:Y:S01]  /*13e50*/  VOTE.ANY R2, PT, PT ;  /* 0x0000000000027806 */ /* 0x000fe200038e0100 */
[----:B------:R-:W1:Y:S03]  /*13e60*/  POPC R19, R22 ;  /* 0x0000001600137309 */ /* 0x000e660000000000 */
[----:B------:R-:W-:-:S13]  /*13e70*/  ISETP.EQ.U32.AND P3, PT, R2, -0x1, PT ;  /* 0xffffffff0200780c */ /* 0x000fda0003f62070 */
[----:B01----:R0:W1:Y:S01]  /*13e80*/  @!P3 ATOMS.ADD R16, [0x7ff0], R19 ;  /* 0x007ff013ff10b38c */ /* 0x0030620000000000 */
        /* <DEDUP_REMOVED lines=18> */
.L_x_1911:
[----:B-1----:R-:W-:-:S03]  /*13fb0*/  IMAD.MOV.U32 R2, RZ, RZ, R16 ;  /* 0x000000ffff027224 */ /* 0x002fc600078e0010 */
.L_x_1910:
[----:B------:R-:W-:Y:S05]  /*13fc0*/  BSYNC B3 ;  /* 0x0000000000037941 */ /* 0x000fea0003800000 */
.L_x_1909:
[----:B------:R-:W-:Y:S05]  /*13fd0*/  BRA.DIV ~URZ, `(.L_x_1912) ;  /* 0x0000a7427f007947 */ /* 0x000fea000b800000 */
[----:B------:R-:W1:Y:S02]  /*13fe0*/  SHFL.IDX PT, R2, R2, RZ, 0x1f ;  /* 0x00001fff02027589 */ /* 0x000e6400000e0000 */
.L_x_2181:
[----:B------:R-:W-:-:S04]  /*13ff0*/  LOP3.LUT R22, R22, R18, RZ, 0x30, !PT ;  /* 0x0000001216167212 */ /* 0x000fc800078e30ff */
[----:B0-----:R-:W0:Y:S02]  /*14000*/  POPC R17, R22 ;  /* 0x0000001600117309 */ /* 0x001e240000000000 */
[----:B01----:R-:W-:-:S05]  /*14010*/  IMAD.IADD R17, R2, 0x1, R17 ;  /* 0x0000000102117824 */ /* 0x003fca00078e0211 */
[----:B------:R-:W-:-:S13]  /*14020*/  ISETP.GT.OR P1, PT, R17, 0xe7b, !P1 ;  /* 0x00000e7b1100780c */ /* 0x000fda0004f24670 */
[----:B------:R0:W-:Y:S02]  /*14030*/  @!P1 STS [R17.X4+0xc00], R4 ;  /* 0x000c000411009388 */ /* 0x0001e40000004800 */
.L_x_1908:
[----:B------:R-:W-:Y:S05]  /*14040*/  BSYNC B2 ;  /* 0x0000000000027941 */ /* 0x000fea0003800000 */
.L_x_1907:
[----:B------:R-:W-:Y:S01]  /*14050*/  BSSY B2, `(.L_x_1913) ;  /* 0x0000006000027945 */ /* 0x000fe20003800000 */
[----:B0-----:R-:W-:Y:S01]  /*14060*/  IMAD.MOV.U32 R17, RZ, RZ, RZ ;  /* 0x000000ffff117224 */ /* 0x001fe200078e00ff */
[----:B------:R-:W-:Y:S05]  /*14070*/  @P4 BRA `(.L_x_1914) ;  /* 0x0000003000004947 */ /* 0x000fea0003800000 */
[----:B------:R-:W-:-:S06]  /*14080*/  IMAD R17, R10, 0x2, R1 ;  /* 0x000000020a117824 */ /* 0x000fcc00078e0201 */
[----:B------:R-:W5:Y:S01]  /*14090*/  LDL.U16 R17, [R17] ;  /* 0x0000000011117983 */ /* 0x000f620000100400 */
[----:B------:R-:W-:-:S03]  /*140a0*/  IADD3 R10, R10, 0x1, RZ ;  /* 0x000000010a0a7810 */ /* 0x000fc60007ffe0ff */
.L_x_1914:
[----:B------:R-:W-:Y:S05]  /*140b0*/  BSYNC B2 ;  /* 0x0000000000027941 */ /* 0x000fea0003800000 */
.L_x_1913:
[CC--:B-----5:R-:W-:Y:S02]  /*140c0*/  ISETP.GT.U32.AND P5, PT, R17.reuse, R0.reuse, !P0 ;  /* 0x000000001100720c */ /* 0x0e0fe400047a4070 */
[----:B------:R-:W-:Y:S01]  /*140d0*/  ISETP.EQ.AND P1, PT, R17, R0, !P0 ;  /* 0x000000001100720c */ /* 0x000fe20004722270 */
[----:B------:R-:W-:Y:S10]  /*140e0*/  BRA.DIV ~URZ, `(.L_x_1915) ;  /* 0x0000a6b27f007947 */ /* 0x000ff4000b800000 */
[----:B------:R-:W-:-:S04]  /*140f0*/  VOTE.ANY R22, PT, P5 ;  /* 0x0000000000167806 */ /* 0x000fc800028e0100 */
.L_x_2182:
        /* <DEDUP_REMOVED lines=28> */
.L_x_1920:
[----:B-1----:R-:W-:-:S03]  /*142c0*/  IMAD.MOV.U32 R3, RZ, RZ, R16 ;  /* 0x000000ffff037224 */ /* 0x002fc600078e0010 */
.L_x_1919:
[----:B------:R-:W-:Y:S05]  /*142d0*/  BSYNC B3 ;  /* 0x0000000000037941 */ /* 0x000fea0003800000 */
.L_x_1918:
[----:B------:R-:W-:Y:S05]  /*142e0*/  BRA.DIV ~URZ, `(.L_x_1921) ;  /* 0x0000a5027f007947 */ /* 0x000fea000b800000 */
[----:B------:R-:W1:Y:S02]  /*142f0*/  SHFL.IDX PT, R3, R3, RZ, 0x1f ;  /* 0x00001fff03037589 */ /* 0x000e6400000e0000 */
.L_x_2183:
[----:B------:R-:W-:Y:S01]  /*14300*/  @P5 LOP3.LUT R22, R22, R18, RZ, 0x30, !PT ;  /* 0x0000001216165212 */ /* 0x000fe200078e30ff */
[----:B------:R-:W-:Y:S01]  /*14310*/  ULDC.64 UR14, c[0x0][0x118] ;  /* 0x00004600000e7ab9 */ /* 0x000fe20000000a00 */
[----:B------:R-:W-:-:S04]  /*14320*/  @P5 IADD3 R19, R11, -0x2, RZ ;  /* 0xfffffffe0b135810 */ /* 0x000fc80007ffe0ff */
[----:B------:R-:W2:Y:S02]  /*14330*/  @P5 POPC R22, R22 ;  /* 0x0000001600165309 */ /* 0x000ea40000000000 */
[----:B012---:R-:W-:-:S04]  /*14340*/  @P5 IMAD.IADD R17, R3, 0x1, R22 ;  /* 0x0000000103115824 */ /* 0x007fc800078e0216 */
[----:B------:R-:W-:-:S05]  /*14350*/  @P5 IMAD.WIDE R16, R17, 0x4, R12 ;  /* 0x0000000411105825 */ /* 0x000fca00078e020c */
[----:B------:R0:W-:Y:S02]  /*14360*/  @P5 STG.E [R16.64], R19 ;  /* 0x0000001310005986 */ /* 0x0001e4000c10190e */
.L_x_1917:
[----:B------:R-:W-:Y:S05]  /*14370*/  BSYNC B2 ;  /* 0x0000000000027941 */ /* 0x000fea0003800000 */
.L_x_1916:
[----:B------:R-:W-:Y:S05]  /*14380*/  BRA.DIV ~URZ, `(.L_x_1922) ;  /* 0x0000a4e27f007947 */ /* 0x000fea000b800000 */
[----:B------:R-:W-:-:S04]  /*14390*/  VOTE.ANY R22, PT, P1 ;  /* 0x0000000000167806 */ /* 0x000fc800008e0100 */
.L_x_2184:
        /* <DEDUP_REMOVED lines=28> */
.L_x_1927:
[----:B-1----:R-:W-:-:S03]  /*14560*/  IMAD.MOV.U32 R2, RZ, RZ, R16 ;  /* 0x000000ffff027224 */ /* 0x002fc600078e0010 */
.L_x_1926:
[----:B------:R-:W-:Y:S05]  /*14570*/  BSYNC B3 ;  /* 0x0000000000037941 */ /* 0x000fea0003800000 */
.L_x_1925:
[----:B------:R-:W-:Y:S05]  /*14580*/  BRA.DIV ~URZ, `(.L_x_1928) ;  /* 0x0000a3327f007947 */ /* 0x000fea000b800000 */
[----:B------:R-:W1:Y:S02]  /*14590*/  SHFL.IDX PT, R2, R2, RZ, 0x1f ;  /* 0x00001fff02027589 */ /* 0x000e6400000e0000 */
.L_x_2185:
[----:B------:R-:W-:-:S04]  /*145a0*/  LOP3.LUT R22, R22, R18, RZ, 0x30, !PT ;  /* 0x0000001216167212 */ /* 0x000fc800078e30ff */
[----:B0-----:R-:W0:Y:S02]  /*145b0*/  POPC R17, R22 ;  /* 0x0000001600117309 */ /* 0x001e240000000000 */
[----:B01----:R-:W-:-:S05]  /*145c0*/  IMAD.IADD R17, R2, 0x1, R17 ;  /* 0x0000000102117824 */ /* 0x003fca00078e0211 */
[----:B------:R-:W-:-:S13]  /*145d0*/  ISETP.GT.OR P1, PT, R17, 0xe7b, !P1 ;  /* 0x00000e7b1100780c */ /* 0x000fda0004f24670 */
[----:B------:R-:W-:-:S05]  /*145e0*/  @!P1 IADD3 R16, R11, -0x2, RZ ;  /* 0xfffffffe0b109810 */ /* 0x000fca0007ffe0ff */
[----:B------:R0:W-:Y:S02]  /*145f0*/  @!P1 STS [R17.X4+0xc00], R16 ;  /* 0x000c001011009388 */ /* 0x0001e40000004800 */
.L_x_1924:
[----:B------:R-:W-:Y:S05]  /*14600*/  BSYNC B2 ;  /* 0x0000000000027941 */ /* 0x000fea0003800000 */
.L_x_1923:
[----:B------:R-:W-:Y:S01]  /*14610*/  BSSY B2, `(.L_x_1929) ;  /* 0x0000006000027945 */ /* 0x000fe20003800000 */
[----:B0-----:R-:W-:Y:S01]  /*14620*/  IMAD.MOV.U32 R17, RZ, RZ, RZ ;  /* 0x000000ffff117224 */ /* 0x001fe200078e00ff */
[----:B------:R-:W-:Y:S05]  /*14630*/  @P4 BRA `(.L_x_1930) ;  /* 0x0000003000004947 */ /* 0x000fea0003800000 */
[----:B------:R-:W-:-:S06]  /*14640*/  IMAD R17, R10, 0x2, R1 ;  /* 0x000000020a117824 */ /* 0x000fcc00078e0201 */
[----:B------:R-:W5:Y:S01]  /*14650*/  LDL.U16 R17, [R17] ;  /* 0x0000000011117983 */ /* 0x000f620000100400 */
[----:B------:R-:W-:-:S03]  /*14660*/  IADD3 R10, R10, 0x1, RZ ;  /* 0x000000010a0a7810 */ /* 0x000fc60007ffe0ff */
.L_x_1930:
[----:B------:R-:W-:Y:S05]  /*14670*/  BSYNC B2 ;  /* 0x0000000000027941 */ /* 0x000fea0003800000 */
.L_x_1929:
[CC--:B-----5:R-:W-:Y:S02]  /*14680*/  ISETP.GT.U32.AND P5, PT, R17.reuse, R0.reuse, !P0 ;  /* 0x000000001100720c */ /* 0x0e0fe400047a4070 */
[----:B------:R-:W-:Y:S01]  /*14690*/  ISETP.EQ.AND P1, PT, R17, R0, !P0 ;  /* 0x000000001100720c */ /* 0x000fe20004722270 */
[----:B------:R-:W-:Y:S10]  /*146a0*/  BRA.DIV ~URZ, `(.L_x_1931) ;  /* 0x0000a2927f007947 */ /* 0x000ff4000b800000 */
[----:B------:R-:W-:-:S04]  /*146b0*/  VOTE.ANY R22, PT, P5 ;  /* 0x0000000000167806 */ /* 0x000fc800028e0100 */
.L_x_2186:
        /* <DEDUP_REMOVED lines=28> */
.L_x_1936:
[----:B-1----:R-:W-:-:S03]  /*14880*/  IMAD.MOV.U32 R3, RZ, RZ, R16 ;  /* 0x000000ffff037224 */ /* 0x002fc600078e0010 */
.L_x_1935:
[----:B------:R-:W-:Y:S05]  /*14890*/  BSYNC B3 ;  /* 0x0000000000037941 */ /* 0x000fea0003800000 */
.L_x_1934:
[----:B------:R-:W-:Y:S05]  /*148a0*/  BRA.DIV ~URZ, `(.L_x_1937) ;  /* 0x0000a0e27f007947 */ /* 0x000fea000b800000 */
[----:B------:R-:W1:Y:S02]  /*148b0*/  SHFL.IDX PT, R3, R3, RZ, 0x1f ;  /* 0x00001fff03037589 */ /* 0x000e6400000e0000 */
.L_x_2187:
[----:B------:R-:W-:Y:S01]  /*148c0*/  @P5 LOP3.LUT R22, R22, R18, RZ, 0x30, !PT ;  /* 0x0000001216165212 */ /* 0x000fe200078e30ff */
[----:B------:R-:W-:Y:S01]  /*148d0*/  ULDC.64 UR14, c[0x0][0x118] ;  /* 0x00004600000e7ab9 */ /* 0x000fe20000000a00 */
[----:B------:R-:W-:-:S04]  /*148e0*/  @P5 IADD3 R19, R11, -0x1, RZ ;  /* 0xffffffff0b135810 */ /* 0x000fc80007ffe0ff */
[----:B------:R-:W2:Y:S02]  /*148f0*/  @P5 POPC R22, R22 ;  /* 0x0000001600165309 */ /* 0x000ea40000000000 */
[----:B012---:R-:W-:-:S04]  /*14900*/  @P5 IMAD.IADD R17, R3, 0x1, R22 ;  /* 0x0000000103115824 */ /* 0x007fc800078e0216 */
[----:B------:R-:W-:-:S05]  /*14910*/  @P5 IMAD.WIDE R16, R17, 0x4, R12 ;  /* 0x0000000411105825 */ /* 0x000fca00078e020c */
[----:B------:R0:W-:Y:S02]  /*14920*/  @P5 STG.E [R16.64], R19 ;  /* 0x0000001310005986 */ /* 0x0001e4000c10190e */
.L_x_1933:
[----:B------:R-:W-:Y:S05]  /*14930*/  BSYNC B2 ;  /* 0x0000000000027941 */ /* 0x000fea0003800000 */
.L_x_1932:
[----:B------:R-:W-:Y:S05]  /*14940*/  BRA.DIV ~URZ, `(.L_x_1938) ;  /* 0x0000a0c27f007947 */ /* 0x000fea000b800000 */
[----:B------:R-:W-:-:S04]  /*14950*/  VOTE.ANY R22, PT, P1 ;  /* 0x0000000000167806 */ /* 0x000fc800008e0100 */
.L_x_2188:
        /* <DEDUP_REMOVED lines=28> */
.L_x_1943:
[----:B-1----:R-:W-:-:S03]  /*14b20*/  IMAD.MOV.U32 R2, RZ, RZ, R16 ;  /* 0x000000ffff027224 */ /* 0x002fc600078e0010 */
.L_x_1942:
[----:B------:R-:W-:Y:S05]  /*14b30*/  BSYNC B3 ;  /* 0x0000000000037941 */ /* 0x000fea0003800000 */
.L_x_1941:
[----:B------:R-:W-:Y:S05]  /*14b40*/  BRA.DIV ~URZ, `(.L_x_1944) ;  /* 0x00009f127f007947 */ /* 0x000fea000b800000 */
[----:B------:R-:W1:Y:S02]  /*14b50*/  SHFL.IDX PT, R2, R2, RZ, 0x1f ;  /* 0x00001fff02027589 */ /* 0x000e6400000e0000 */
.L_x_2189:
[----:B------:R-:W-:-:S04]  /*14b60*/  LOP3.LUT R22, R22, R18, RZ, 0x30, !PT ;  /* 0x0000001216167212 */ /* 0x000fc800078e30ff */
[----:B0-----:R-:W0:Y:S02]  /*14b70*/  POPC R17, R22 ;  /* 0x0000001600117309 */ /* 0x001e240000000000 */
[----:B01----:R-:W-:-:S05]  /*14b80*/  IMAD.IADD R17, R2, 0x1, R17 ;  /* 0x0000000102117824 */ /* 0x003fca00078e0211 */
[----:B------:R-:W-:-:S13]  /*14b90*/  ISETP.GT.OR P1, PT, R17, 0xe7b, !P1 ;  /* 0x00000e7b1100780c */ /* 0x000fda0004f24670 */
[----:B------:R-:W-:-:S05]  /*14ba0*/  @!P1 IADD3 R16, R11, -0x1, RZ ;  /* 0xffffffff0b109810 */ /* 0x000fca0007ffe0ff */
[----:B------:R0:W-:Y:S02]  /*14bb0*/  @!P1 STS [R17.X4+0xc00], R16 ;  /* 0x000c001011009388 */ /* 0x0001e40000004800 */
.L_x_1940:
[----:B------:R-:W-:Y:S05]  /*14bc0*/  BSYNC B2 ;  /* 0x0000000000027941 */ /* 0x000fea0003800000 */
.L_x_1939:
[----:B------:R-:W-:Y:S01]  /*14bd0*/  BSSY B2, `(.L_x_1945) ;  /* 0x0000006000027945 */ /* 0x000fe20003800000 */
[----:B0-----:R-:W-:Y:S01]  /*14be0*/  IMAD.MOV.U32 R17, RZ, RZ, RZ ;  /* 0x000000ffff117224 */ /* 0x001fe200078e00ff */
[----:B------:R-:W-:Y:S05]  /*14bf0*/  @P4 BRA `(.L_x_1946) ;  /* 0x0000003000004947 */ /* 0x000fea0003800000 */
[----:B------:R-:W-:-:S06]  /*14c00*/  IMAD R17, R10, 0x2, R1 ;  /* 0x000000020a117824 */ /* 0x000fcc00078e0201 */
[----:B------:R-:W5:Y:S01]  /*14c10*/  LDL.U16 R17, [R17] ;  /* 0x0000000011117983 */ /* 0x000f620000100400 */
[----:B------:R-:W-:-:S03]  /*14c20*/  IADD3 R10, R10, 0x1, RZ ;  /* 0x000000010a0a7810 */ /* 0x000fc60007ffe0ff */
.L_x_1946:
[----:B------:R-:W-:Y:S05]  /*14c30*/  BSYNC B2 ;  /* 0x0000000000027941 */ /* 0x000fea0003800000 */
.L_x_1945:
[CC--:B-----5:R-:W-:Y:S02]  /*14c40*/  ISETP.GT.U32.AND P1, PT, R17.reuse, R0.reuse, !P0 ;  /* 0x000000001100720c */ /* 0x0e0fe40004724070 */
[----:B------:R-:W-:Y:S01]  /*14c50*/  ISETP.EQ.AND P0, PT, R17, R0, !P0 ;  /* 0x000000001100720c */ /* 0x000fe20004702270 */
[----:B------:R-:W-:Y:S10]  /*14c60*/  BRA.DIV ~URZ, `(.L_x_1947) ;  /* 0x00009e727f007947 */ /* 0x000ff4000b800000 */
[----:B------:R-:W-:-:S04]  /*14c70*/  VOTE.ANY R22, PT, P1 ;  /* 0x0000000000167806 */ /* 0x000fc800008e0100 */
.L_x_2190:
        /* <DEDUP_REMOVED lines=28> */
.L_x_1952:
[----:B-1----:R-:W-:-:S03]  /*14e40*/  IMAD.MOV.U32 R3, RZ, RZ, R16 ;  /* 0x000000ffff037224 */ /* 0x002fc600078e0010 */
.L_x_1951:
[----:B------:R-:W-:Y:S05]  /*14e50*/  BSYNC B3 ;  /* 0x0000000000037941 */ /* 0x000fea0003800000 */
.L_x_1950:
[----:B------:R-:W-:Y:S05]  /*14e60*/  BRA.DIV ~URZ, `(.L_x_1953) ;  /* 0x00009cc27f007947 */ /* 0x000fea000b800000 */
[----:B------:R-:W1:Y:S02]  /*14e70*/  SHFL.IDX PT, R3, R3, RZ, 0x1f ;  /* 0x00001fff03037589 */ /* 0x000e6400000e0000 */
.L_x_2191:
[----:B------:R-:W-:Y:S01]  /*14e80*/  @P1 LOP3.LUT R22, R22, R18, RZ, 0x30, !PT ;  /* 0x0000001216161212 */ /* 0x000fe200078e30ff */
[----:B------:R-:W-:-:S05]  /*14e90*/  ULDC.64 UR14, c[0x0][0x118] ;  /* 0x00004600000e7ab9 */ /* 0x000fca0000000a00 */
[----:B------:R-:W2:Y:S02]  /*14ea0*/  @P1 POPC R22, R22 ;  /* 0x0000001600161309 */ /* 0x000ea40000000000 */
[----:B012---:R-:W-:-:S04]  /*14eb0*/  @P1 IMAD.IADD R17, R3, 0x1, R22 ;  /* 0x0000000103111824 */ /* 0x007fc800078e0216 */
[----:B------:R-:W-:-:S05]  /*14ec0*/  @P1 IMAD.WIDE R16, R17, 0x4, R12 ;  /* 0x0000000411101825 */ /* 0x000fca00078e020c */
[----:B------:R0:W-:Y:S02]  /*14ed0*/  @P1 STG.E [R16.64], R11 ;  /* 0x0000000b10001986 */ /* 0x0001e4000c10190e */
.L_x_1949:
[----:B------:R-:W-:Y:S05]  /*14ee0*/  BSYNC B2 ;  /* 0x0000000000027941 */ /* 0x000fea0003800000 */
.L_x_1948:
[----:B------:R-:W-:Y:S05]  /*14ef0*/  BRA.DIV ~URZ, `(.L_x_1954) ;  /* 0x00009cb27f007947 */ /* 0x000fea000b800000 */
[----:B------:R-:W-:-:S04]  /*14f00*/  VOTE.ANY R22, PT, P0 ;  /* 0x0000000000167806 */ /* 0x000fc800000e0100 */
.L_x_2192:
        /* <DEDUP_REMOVED lines=28> */
.L_x_1959:
[----:B-1----:R-:W-:-:S03]  /*150d0*/  IMAD.MOV.U32 R2, RZ, RZ, R16 ;  /* 0x000000ffff027224 */ /* 0x002fc600078e0010 */
.L_x_1958:
[----:B------:R-:W-:Y:S05]  /*150e0*/  BSYNC B3 ;  /* 0x0000000000037941 */ /* 0x000fea0003800000 */
.L_x_1957:
[----:B------:R-:W-:Y:S05]  /*150f0*/  BRA.DIV ~URZ, `(.L_x_1960) ;  /* 0x00009b027f007947 */ /* 0x000fea000b800000 */
[----:B------:R-:W1:Y:S02]  /*15100*/  SHFL.IDX PT, R2, R2, RZ, 0x1f ;  /* 0x00001fff02027589 */ /* 0x000e6400000e0000 */
.L_x_2193:
[----:B------:R-:W-:-:S04]  /*15110*/  LOP3.LUT R22, R22, R18, RZ, 0x30, !PT ;  /* 0x0000001216167212 */ /* 0x000fc800078e30ff */
[----:B0-----:R-:W0:Y:S02]  /*15120*/  POPC R17, R22 ;  /* 0x0000001600117309 */ /* 0x001e240000000000 */
[----:B01----:R-:W-:-:S05]  /*15130*/  IMAD.IADD R16, R2, 0x1, R17 ;  /* 0x0000000102107824 */ /* 0x003fca00078e0211 */
[----:B------:R-:W-:-:S13]  /*15140*/  ISETP.GT.OR P0, PT, R16, 0xe7b, !P0 ;  /* 0x00000e7b1000780c */ /* 0x000fda0004704670 */
[----:B------:R0:W-:Y:S02]  /*15150*/  @!P0 STS [R16.X4+0xc00], R11 ;  /* 0x000c000b10008388 */ /* 0x0001e40000004800 */
.L_x_1956:
[----:B------:R-:W-:Y:S05]  /*15160*/  BSYNC B2 ;  /* 0x0000000000027941 */ /* 0x000fea0003800000 */
.L_x_1955:
[----:B------:R-:W-:Y:S02]  /*15170*/  IADD3 R8, R8, 0x400, RZ ;  /* 0x0000040008087810 */ /* 0x000fe40007ffe0ff */
[----:B0-----:R-:W-:Y:S02]  /*15180*/  IADD3 R11, R11, 0x1000, RZ ;  /* 0x000010000b0b7810 */ /* 0x001fe40007ffe0ff */
[----:B------:R-:W-:Y:S01]  /*15190*/  IADD3 R4, R4, 0x1000, RZ ;  /* 0x0000100004047810 */ /* 0x000fe20007ffe0ff */
[----:B------:R-:W-:Y:S01]  /*151a0*/  @P2 CALL.REL.NOINC `(.L_x_1898) ;  /* 0x0000001000002944 */ /* 0x000fe20003c00000 */
[----:B------:R-:W-:Y:S05]  /*151b0*/  BRA `(.L_x_1961) ;  /* 0xffffe8c000007947 */ /* 0x000fea000383ffff */
.L_x_1898:
[----:B0-----:R-:W-:Y:S02]  /*151c0*/  WARPSYNC 0xffffffff ;  /* 0xffffffff00007948 */ /* 0x001fe40003800000 */
[----:B------:R-:W-:Y:S01]  /*151d0*/  BAR.SYNC.DEFER_BLOCKING 0x0 ;  /* 0x0000000000007b1d */ /* 0x000fe20000010000 */
[----:B------:R-:W-:Y:S02]  /*151e0*/  IMAD.MOV.U32 R4, RZ, RZ, R27 ;  /* 0x000000ffff047224 */ /* 0x000fe400078e001b */
[----:B------:R-:W-:-:S03]  /*151f0*/  IMAD.MOV.U32 R5, RZ, RZ, 0x0 ;  /* 0x00000000ff057424 */ /* 0x000fc600078e00ff */
[----:B------:R-:W0:Y:S02]  /*15200*/  LDS R9, [0x7fe4] ;  /* 0x007fe400ff097984 */ /* 0x000e240000000800 */
[----:B0-----:R-:W-:-:S04]  /*15210*/  IADD3 R15, -R9, 0x800, RZ ;  /* 0x00000800090f7810 */ /* 0x001fc80007ffe1ff */
[----:B------:R-:W-:-:S13]  /*15220*/  ISETP.GE.AND P0, PT, R15, 0x1, PT ;  /* 0x000000010f00780c */ /* 0x000fda0003f06270 */
[----:B------:R-:W-:Y:S05]  /*15230*/  @!P0 RET.REL.NODEC R4 `(_ZN4vllm10persistent22persistent_topk_kernelILj4EEEvNS0_20PersistentTopKParamsE) ;  /* 0xfffeadc004008950 */ /* 0x000fea0003c3ffff */
        /* <DEDUP_REMOVED lines=18> */
.L_x_1967:
        /* <DEDUP_REMOVED lines=10> */
.L_x_1966:
[----:B------:R-:W-:Y:S05]  /*15400*/  BSYNC B3 ;  /* 0x0000000000037941 */ /* 0x000fea0003800000 */
.L_x_1965:
        /* <DEDUP_REMOVED lines=11> */
.L_x_1970:
[----:B------:R-:W0:Y:S01]  /*154c0*/  LDS R7, [R0+-0x2000] ;  /* 0xffe0000000077984 */ /* 0x000e220000000800 */
[----:B------:R-:W-:Y:S01]  /*154d0*/  ULDC.64 UR14, c[0x0][0x118] ;  /* 0x00004600000e7ab9 */ /* 0x000fe20000000a00 */
[----:B------:R-:W-:Y:S02]  /*154e0*/  IADD3 R14, R14, 0x4000, RZ ;  /* 0x000040000e0e7810 */ /* 0x000fe40007ffe0ff */
[----:B------:R-:W1:Y:S01]  /*154f0*/  LDS R9, [R0+-0x1000] ;  /* 0xfff0000000097984 */ /* 0x000e620000000800 */
[----:B------:R-:W-:Y:S02]  /*15500*/  IADD3 R16, P2, R12, 0x10000, RZ ;  /* 0x000100000c107810 */ /* 0x000fe40007f5e0ff */
[----:B------:R-:W-:Y:S01]  /*15510*/  ISETP.GE.AND P1, PT, R14, R5, PT ;  /* 0x000000050e00720c */ /* 0x000fe20003f26270 */
[----:B------:R-:W2:Y:S04]  /*15520*/  LDS R15, [R0] ;  /* 0x00000000000f7984 */ /* 0x000ea80000000800 */
[----:B------:R-:W3:Y:S04]  /*15530*/  LDS R17, [R0+0x1000] ;  /* 0x0010000000117984 */ /* 0x000ee80000000800 */
[----:B------:R-:W4:Y:S04]  /*15540*/  LDS R19, [R0+0x2000] ;  /* 0x0020000000137984 */ /* 0x000f280000000800 */
[----:B------:R-:W5:Y:S04]  /*15550*/  LDS R21, [R0+0x3000] ;  /* 0x0030000000157984 */ /* 0x000f680000000800 */
[----:B------:R-:W3:Y:S04]  /*15560*/  LDS R23, [R0+0x4000] ;  /* 0x0040000000177984 */ /* 0x000ee80000000800 */
[----:B------:R-:W3:Y:S04]  /*15570*/  LDS R25, [R0+0x5000] ;  /* 0x0050000000197984 */ /* 0x000ee80000000800 */
[----:B------:R-:W3:Y:S04]  /*15580*/  LDS R29, [R0+0x6000] ;  /* 0x00600000001d7984 */ /* 0x000ee80000000800 */
[----:B------:R-:W3:Y:S04]  /*15590*/  LDS R4, [R0+0x7000] ;  /* 0x0070000000047984 */ /* 0x000ee80000000800 */
[----:B0-----:R-:W-:Y:S04]  /*155a0*/  STG.E [R12.64], R7 ;  /* 0x000000070c007986 */ /* 0x001fe8000c10190e */
[----:B-1----:R-:W-:Y:S04]  /*155b0*/  STG.E [R12.64+0x1000], R9 ;  /* 0x001000090c007986 */ /* 0x002fe8000c10190e */
[----:B--2---:R-:W-:Y:S04]  /*155c0*/  STG.E [R12.64+0x2000], R15 ;  /* 0x0020000f0c007986 */ /* 0x004fe8000c10190e */
[----:B------:R-:W0:Y:S04]  /*155d0*/  LDS R6, [R0+0x8000] ;  /* 0x0080000000067984 */ /* 0x000e280000000800 */
[----:B------:R-:W1:Y:S04]  /*155e0*/  LDS R7, [R0+0x9000] ;  /* 0x0090000000077984 */ /* 0x000e680000000800 */
[----:B------:R-:W2:Y:S04]  /*155f0*/  LDS R9, [R0+0xa000] ;  /* 0x00a0000000097984 */ /* 0x000ea80000000800 */
[----:B------:R-:W0:Y:S04]  /*15600*/  LDS R15, [R0+0xb000] ;  /* 0x00b00000000f7984 */ /* 0x000e280000000800 */
[----:B------:R-:W1:Y:S04]  /*15610*/  LDS R8, [R0+0xc000] ;  /* 0x00c0000000087984 */ /* 0x000e680000000800 */
[----:B------:R4:W2:Y:S04]  /*15620*/  LDS R10, [R0+0xd000] ;  /* 0x00d00000000a7984 */ /* 0x0008a80000000800 */
[----:B---3--:R3:W-:Y:S04]  /*15630*/  STG.E [R12.64+0x3000], R17 ;  /* 0x003000110c007986 */ /* 0x0087e8000c10190e */
[----:B----4-:R-:W-:Y:S01]  /*15640*/  STG.E [R12.64+0x4000], R19 ;  /* 0x004000130c007986 */ /* 0x010fe2000c10190e */
[----:B------:R-:W-:-:S03]  /*15650*/  IADD3 R0, R0, 0x10000, RZ ;  /* 0x0001000000007810 */ /* 0x000fc60007ffe0ff */
[----:B-----5:R-:W-:Y:S01]  /*15660*/  STG.E [R12.64+0x5000], R21 ;  /* 0x005000150c007986 */ /* 0x020fe2000c10190e */
[----:B---3--:R-:W-:-:S03]  /*15670*/  IMAD.X R17, RZ, RZ, R13, P2 ;  /* 0x000000ffff117224 */ /* 0x008fc600010e060d */
[----:B------:R-:W-:Y:S04]  /*15680*/  STG.E [R12.64+0x6000], R23 ;  /* 0x006000170c007986 */ /* 0x000fe8000c10190e */
[----:B------:R-:W-:Y:S04]  /*15690*/  STG.E [R12.64+0x7000], R25 ;  /* 0x007000190c007986 */ /* 0x000fe8000c10190e */
[----:B------:R-:W-:Y:S04]  /*156a0*/  STG.E [R12.64+0x8000], R29 ;  /* 0x0080001d0c007986 */ /* 0x000fe8000c10190e */
[----:B------:R-:W-:Y:S04]  /*156b0*/  STG.E [R12.64+0x9000], R4 ;  /* 0x009000040c007986 */ /* 0x000fe8000c10190e */
[----:B0-----:R-:W-:Y:S04]  /*156c0*/  STG.E [R12.64+0xa000], R6 ;  /* 0x00a000060c007986 */ /* 0x001fe8000c10190e */
[----:B-1----:R-:W-:Y:S04]  /*156d0*/  STG.E [R12.64+0xb000], R7 ;  /* 0x00b000070c007986 */ /* 0x002fe8000c10190e */
[----:B--2---:R-:W-:Y:S04]  /*156e0*/  STG.E [R12.64+0xc000], R9 ;  /* 0x00c000090c007986 */ /* 0x004fe8000c10190e */
[----:B------:R-:W-:Y:S04]  /*156f0*/  STG.E [R12.64+0xd000], R15 ;  /* 0x00d0000f0c007986 */ /* 0x000fe8000c10190e */
[----:B------:R-:W-:Y:S04]  /*15700*/  STG.E [R12.64+0xe000], R8 ;  /* 0x00e000080c007986 */ /* 0x000fe8000c10190e */
[----:B------:R0:W-:Y:S02]  /*15710*/  STG.E [R12.64+0xf000], R10 ;  /* 0x00f0000a0c007986 */ /* 0x0001e4000c10190e */
[----:B0-----:R-:W-:-:S02]  /*15720*/  IMAD.MOV.U32 R12, RZ, RZ, R16 ;  /* 0x000000ffff0c7224 */ /* 0x001fc400078e0010 */
[----:B------:R-:W-:Y:S01]  /*15730*/  IMAD.MOV.U32 R13, RZ, RZ, R17 ;  /* 0x000000ffff0d7224 */ /* 0x000fe200078e0011 */
[----:B------:R-:W-:Y:S05]  /*15740*/  @!P1 BRA `(.L_x_1970) ;  /* 0xfffffd7000009947 */ /* 0x000fea000383ffff */
.L_x_1969:
[----:B------:R-:W-:Y:S05]  /*15750*/  BSYNC B3 ;  /* 0x0000000000037941 */ /* 0x000fea0003800000 */
.L_x_1968:
        /* <DEDUP_REMOVED lines=28> */
.L_x_1972:
[----:B------:R-:W-:Y:S05]  /*15920*/  BSYNC B3 ;  /* 0x0000000000037941 */ /* 0x000fea0003800000 */
.L_x_1971:
        /* <DEDUP_REMOVED lines=10> */
.L_x_1964:
[----:B------:R-:W-:Y:S05]  /*159d0*/  BSYNC B2 ;  /* 0x0000000000027941 */ /* 0x000fea0003800000 */
.L_x_1963:
[----:B------:R-:W-:Y:S01]  /*159e0*/  BAR.SYNC.DEFER_BLOCKING 0x0 ;  /* 0x0000000000007b1d */ /* 0x000fe20000010000 */
[----:B------:R-:W-:-:S02]  /*159f0*/  IMAD.MOV.U32 R4, RZ, RZ, R27 ;  /* 0x000000ffff047224 */ /* 0x000fc400078e001b */
[----:B0-----:R-:W-:-:S04]  /*15a00*/  IMAD.MOV.U32 R5, RZ, RZ, 0x0 ;  /* 0x00000000ff057424 */ /* 0x001fc800078e00ff */
[----:B------:R-:W-:Y:S05]  /*15a10*/  RET.REL.NODEC R4 `(_ZN4vllm10persistent22persistent_topk_kernelILj4EEEvNS0_20PersistentTopKParamsE) ;  /* 0xfffea5e004007950 */ /* 0x000fea0003c3ffff */
.L_x_1962:
[----:B------:R-:W-:Y:S01]  /*15a20*/  ISETP.GT.AND P0, PT, R14, 0x17f, PT ;  /* 0x0000017f0e00780c */ /* 0x000fe20003f04270 */
[----:B------:R-:W-:-:S12]  /*15a30*/  BSSY B2, `(.L_x_1973) ;  /* 0x0000046000027945 */ /* 0x000fd80003800000 */
[----:B------:R-:W-:Y:S05]  /*15a40*/  @P0 BRA `(.L_x_1974) ;  /* 0x0000044000000947 */ /* 0x000fea0003800000 */
[C---:B------:R-:W-:Y:S01]  /*15a50*/  IMNMX R5, R14.reuse, -0x280, !PT ;  /* 0xfffffd800e057817 */ /* 0x040fe20007800200 */
[----:B------:R-:W-:Y:S03]  /*15a60*/  BSSY B3, `(.L_x_1975) ;  /* 0x000000f000037945 */ /* 0x000fe60003800000 */
[----:B------:R-:W-:-:S04]  /*15a70*/  IADD3 R5, -R14, 0x3ff, R5 ;  /* 0x000003ff0e057810 */ /* 0x000fc80007ffe105 */
[C---:B------:R-:W-:Y:S02]  /*15a80*/  LEA.HI R4, R5.reuse, 0x1, RZ, 0x16 ;  /* 0x0000000105047811 */ /* 0x040fe400078fb0ff */
[----:B------:R-:W-:Y:S01]  /*15a90*/  ISETP.GE.U32.AND P1, PT, R5, 0xc00, PT ;  /* 0x00000c000500780c */ /* 0x000fe20003f26070 */
[----:B------:R-:W-:Y:S01]  /*15aa0*/  IMAD.MOV.U32 R5, RZ, RZ, R14 ;  /* 0x000000ffff057224 */ /* 0x000fe200078e000e */
[----:B------:R-:W-:-:S13]  /*15ab0*/  LOP3.LUT P0, R4, R4, 0x3, RZ, 0xc0, !PT ;  /* 0x0000000304047812 */ /* 0x000fda000780c0ff */
[----:B------:R-:W-:Y:S05]  /*15ac0*/  @!P0 BRA `(.L_x_1976) ;  /* 0x0000008000008947 */ /* 0x000fea0003800000 */
[----:B------:R-:W-:Y:S02]  /*15ad0*/  IMAD.MOV.U32 R8, RZ, RZ, R25 ;  /* 0x000000ffff087224 */ /* 0x000fe400078e0019 */
[----:B------:R-:W-:-:S03]  /*15ae0*/  IMAD.MOV.U32 R5, RZ, RZ, R14 ;  /* 0x000000ffff057224 */ /* 0x000fc600078e000e */
.L_x_1977:
[----:B------:R-:W-:Y:S01]  /*15af0*/  IADD3 R4, R4, -0x1, RZ ;  /* 0xffffffff04047810 */ /* 0x000fe20007ffe0ff */
[----:B------:R0:W-:Y:S01]  /*15b00*/  STS [R8], RZ ;  /* 0x000000ff08007388 */ /* 0x0001e20000000800 */
[----:B------:R-:W-:Y:S02]  /*15b10*/  IADD3 R5, R5, 0x400, RZ ;  /* 0x0000040005057810 */ /* 0x000fe40007ffe0ff */
[----:B------:R-:W-:Y:S02]  /*15b20*/  ISETP.NE.AND P0, PT, R4, RZ, PT ;  /* 0x000000ff0400720c */ /* 0x000fe40003f05270 */
[----:B0-----:R-:W-:-:S11]  /*15b30*/  IADD3 R8, R8, 0x1000, RZ ;  /* 0x0000100008087810 */ /* 0x001fd60007ffe0ff */
[----:B------:R-:W-:Y:S05]  /*15b40*/  @P0 BRA `(.L_x_1977) ;  /* 0xffffffa000000947 */ /* 0x000fea000383ffff */
.L_x_1976:
[----:B------:R-:W-:Y:S05]  /*15b50*/  BSYNC B3 ;  /* 0x0000000000037941 */ /* 0x000fea0003800000 */
.L_x_1975:
        /* <DEDUP_REMOVED lines=9> */
.L_x_1980:
        /* <DEDUP_REMOVED lines=20> */
.L_x_1979:
[----:B------:R-:W-:Y:S05]  /*15d30*/  BSYNC B3 ;  /* 0x0000000000037941 */ /* 0x000fea0003800000 */
.L_x_1978:
        /* <DEDUP_REMOVED lines=15> */
.L_x_1982:
[----:B------:R-:W-:Y:S05]  /*15e30*/  BSYNC B3 ;  /* 0x0000000000037941 */ /* 0x000fea0003800000 */
.L_x_1981:
[----:B------:R-:W-:-:S13]  /*15e40*/  ISETP.LT.OR P0, PT, R8, -0xe80, P0 ;  /* 0xfffff1800800780c */ /* 0x000fda0000701670 */
[----:B------:R0:W-:Y:S04]  /*15e50*/  @P0 STS [R4+-0x2000], RZ ;  /* 0xffe000ff04000388 */ /* 0x0001e80000000800 */
[----:B------:R0:W-:Y:S04]  /*15e60*/  @P0 STS [R4+-0x1000], RZ ;  /* 0xfff000ff04000388 */ /* 0x0001e80000000800 */
[----:B------:R0:W-:Y:S04]  /*15e70*/  @P0 STS [R4], RZ ;  /* 0x000000ff04000388 */ /* 0x0001e80000000800 */
[----:B------:R0:W-:Y:S02]  /*15e80*/  @P0 STS [R4+0x1000], RZ ;  /* 0x001000ff04000388 */ /* 0x0001e40000000800 */
.L_x_1974:
[----:B------:R-:W-:Y:S05]  /*15e90*/  BSYNC B2 ;  /* 0x0000000000027941 */ /* 0x000fea0003800000 */
.L_x_1973:
[----:B------:R-:W-:Y:S01]  /*15ea0*/  BAR.SYNC.DEFER_BLOCKING 0x0 ;  /* 0x0000000000007b1d */ /* 0x000fe20000010000 */
[----:B------:R-:W-:-:S13]  /*15eb0*/  ISETP.GE.AND P0, PT, R14, R11, PT ;  /* 0x0000000b0e00720c */ /* 0x000fda0003f06270 */
[----:B------:R-:W-:Y:S05]  /*15ec0*/  @P0 BRA `(.L_x_1983) ;  /* 0x0000049000000947 */ /* 0x000fea0003800000 */
[----:B------:R-:W-:Y:S01]  /*15ed0*/  LOP3.LUT R0, RZ, R0, RZ, 0x33, !PT ;  /* 0x00000000ff007212 */ /* 0x000fe200078e33ff */
[----:B------:R-:W-:Y:S03]  /*15ee0*/  BSSY B2, `(.L_x_1984) ;  /* 0x000001b000027945 */ /* 0x000fe60003800000 */
[----:B------:R-:W-:-:S04]  /*15ef0*/  IMNMX R5, R0, -0xe7d, !PT ;  /* 0xfffff18300057817 */ /* 0x000fc80007800200 */
[----:B------:R-:W-:-:S04]  /*15f00*/  IADD3 R5, -R14, -0x2, -R5 ;  /* 0xfffffffe0e057810 */ /* 0x000fc80007ffe905 */
[C---:B------:R-:W-:Y:S02]  /*15f10*/  LEA.HI R0, R5.reuse, 0x1, RZ, 0x16 ;  /* 0x0000000105007811 */ /* 0x040fe400078fb0ff */
[----:B------:R-:W-:Y:S02]  /*15f20*/  ISETP.GE.U32.AND P1, PT, R5, 0xc00, PT ;  /* 0x00000c000500780c */ /* 0x000fe40003f26070 */
[----:B0-----:R-:W-:Y:S01]  /*15f30*/  LOP3.LUT P0, R4, R0, 0x3, RZ, 0xc0, !PT ;  /* 0x0000000300047812 */ /* 0x001fe2000780c0ff */
[----:B------:R-:W-:-:S12]  /*15f40*/  IMAD.MOV.U32 R0, RZ, RZ, R14 ;  /* 0x000000ffff007224 */ /* 0x000fd800078e000e */
[----:B------:R-:W-:Y:S05]  /*15f50*/  @!P0 BRA `(.L_x_1985) ;  /* 0x0000013000008947 */ /* 0x000fea0003800000 */
[----:B------:R-:W-:Y:S01]  /*15f60*/  IMAD.MOV.U32 R8, RZ, RZ, R4 ;  /* 0x000000ffff087224 */ /* 0x000fe200078e0004 */
[----:B------:R-:W-:Y:S01]  /*15f70*/  IADD3 R25, R25, 0xc00, RZ ;  /* 0x00000c0019197810 */ /* 0x000fe20007ffe0ff */
[----:B------:R-:W-:-:S04]  /*15f80*/  IMAD.MOV.U32 R0, RZ, RZ, R14 ;  /* 0x000000ffff007224 */ /* 0x000fc800078e000e */
.L_x_1986:
        /* <DEDUP_REMOVED lines=16> */
.L_x_1985:
[----:B------:R-:W-:Y:S05]  /*16090*/  BSYNC B2 ;  /* 0x0000000000027941 */ /* 0x000fea0003800000 */
.L_x_1984:
[----:B------:R-:W-:Y:S05]  /*160a0*/  @!P1 BRA `(.L_x_1983) ;  /* 0x000002b000009947 */ /* 0x000fea0003800000 */
[----:B------:R-:W-:-:S05]  /*160b0*/  LEA R10, R0, 0x2c00, 0x2 ;  /* 0x00002c00000a7811 */ /* 0x000fca00078e10ff */
.L_x_1987:
        /* <DEDUP_REMOVED lines=42> */
.L_x_1983:
[----:B------:R-:W-:Y:S02]  /*16360*/  WARPSYNC 0xffffffff ;  /* 0xffffffff00007948 */ /* 0x000fe40003800000 */
[----:B------:R-:W-:Y:S01]  /*16370*/  BAR.SYNC.DEFER_BLOCKING 0x0 ;  /* 0x0000000000007b1d */ /* 0x000fe20000010000 */
[----:B------:R-:W-:-:S05]  /*16380*/  ISETP.GT.AND P0, PT, R14, 0xff, PT ;  /* 0x000000ff0e00780c */ /* 0x000fca0003f04270 */
[----:B------:R-:W-:Y:S01]  /*16390*/  BSSY B2, `(.L_x_1988) ;  /* 0x0000008000027945 */ /* 0x000fe20003800000 */
[----:B------:R-:W1:Y:S07]  /*163a0*/  LDS R5, [0x7ff0] ;  /* 0x007ff000ff057984 */ /* 0x000e6e0000000800 */
[----:B------:R-:W-:Y:S05]  /*163b0*/  @P0 BRA `(.L_x_1989) ;  /* 0x0000005000000947 */ /* 0x000fea0003800000 */
[----:B------:R-:W-:Y:S01]  /*163c0*/  ISETP.NE.AND P1, PT, R14, 0xff, PT ;  /* 0x000000ff0e00780c */ /* 0x000fe20003f25270 */
[----:B0-----:R-:W-:-:S12]  /*163d0*/  LDS R9, [R14.X4] ;  /* 0x000000000e097984 */ /* 0x001fd80000004800 */
[----:B------:R-:W0:Y:S02]  /*163e0*/  @P1 LDS R0, [R14.X4+0x4] ;  /* 0x000004000e001984 */ /* 0x000e240000004800 */
[----:B0-----:R-:W-:-:S05]  /*163f0*/  @P1 IMAD.IADD R9, R9, 0x1, R0 ;  /* 0x0000000109091824 */ /* 0x001fca00078e0200 */
[----:B------:R0:W-:Y:S02]  /*16400*/  STS [R14.X4+0x600], R9 ;  /* 0x000600090e007388 */ /* 0x0001e40000004800 */
.L_x_1989:
[----:B------:R-:W-:Y:S05]  /*16410*/  BSYNC B2 ;  /* 0x0000000000027941 */ /* 0x000fea0003800000 */
.L_x_1988:
        /* <DEDUP_REMOVED lines=8> */
.L_x_1991:
[----:B------:R-:W-:Y:S05]  /*164a0*/  BSYNC B2 ;  /* 0x0000000000027941 */ /* 0x000fea0003800000 */
.L_x_1990:
        /* <DEDUP_REMOVED lines=8> */
.L_x_1993:
[----:B------:R-:W-:Y:S05]  /*16530*/  BSYNC B2 ;  /* 0x0000000000027941 */ /* 0x000fea0003800000 */
.L_x_1992:
        /* <DEDUP_REMOVED lines=8> */
.L_x_1995:
[----:B------:R-:W-:Y:S05]  /*165c0*/  BSYNC B2 ;  /* 0x0000000000027941 */ /* 0x000fea0003800000 */
.L_x_1994:
        /* <DEDUP_REMOVED lines=8> */
.L_x_1997:
[----:B------:R-:W-:Y:S05]  /*16650*/  BSYNC B2 ;  /* 0x0000000000027941 */ /* 0x000fea0003800000 */
.L_x_1996:
        /* <DEDUP_REMOVED lines=8> */
.L_x_1999:
[----:B------:R-:W-:Y:S05]  /*166e0*/  BSYNC B2 ;  /* 0x0000000000027941 */ /* 0x000fea0003800000 */
.L_x_1998:
        /* <DEDUP_REMOVED lines=8> */
.L_x_2001:
[----:B------:R-:W-:Y:S05]  /*16770*/  BSYNC B2 ;  /* 0x0000000000027941 */ /* 0x000fea0003800000 */
.L_x_2000:
        /* <DEDUP_REMOVED lines=8> */
.L_x_2003:
[----:B------:R-:W-:Y:S05]  /*16800*/  BSYNC B2 ;  /* 0x0000000000027941 */ /* 0x000fea0003800000 */
.L_x_2002:
        /* <DEDUP_REMOVED lines=13> */
.L_x_2005:
[----:B------:R-:W-:Y:S05]  /*168e0*/  BSYNC B2 ;  /* 0x0000000000027941 */ /* 0x000fea0003800000 */
.L_x_2004:
[----:B------:R-:W-:Y:S01]  /*168f0*/  BAR.SYNC.DEFER_BLOCKING 0x0 ;  /* 0x0000000000007b1d */ /* 0x000fe20000010000 */
[----:B------:R-:W-:Y:S01]  /*16900*/  SHF.R.S32.HI R19, RZ, 0x1f, R14 ;  /* 0x0000001fff137819 */ /* 0x000fe2000001140e */
[----:B------:R-:W-:Y:S01]  /*16910*/  IMAD.MOV.U32 R10, RZ, RZ, RZ ;  /* 0x000000ffff0a7224 */ /* 0x000fe200078e00ff */
[----:B------:R-:W-:-:S03]  /*16920*/  IADD3 R18, -R14, -0x2, RZ ;  /* 0xfffffffe0e127810 */ /* 0x000fc60007ffe1ff */
[----:B------:R-:W-:Y:S01]  /*16930*/  UMOV UR4, 0x18 ;  /* 0x0000001800047882 */ /* 0x000fe20000000000 */
[----:B--2---:R-:W2:Y:S04]  /*16940*/  LDS R0, [0x7fe8] ;  /* 0x007fe800ff007984 */ /* 0x004ea80000000800 */
[----:B0-2---:R-:W0:Y:S02]  /*16950*/  LDS R4, [R0.X4+0x4] ;  /* 0x0000040000047984 */ /* 0x005e240000004800 */
[----:B0-----:R-:W-:Y:S01]  /*16960*/  IMAD.IADD R15, R15, 0x1, -R4 ;  /* 0x000000010f0f7824 */ /* 0x001fe200078e0a04 */
[----:B-1----:R-:W-:-:S04]  /*16970*/  IMNMX R4, R5, 0xe7c, PT ;  /* 0x00000e7c05047817 */ /* 0x002fc80003800200 */
        /* <DEDUP_REMOVED lines=10> */
[----:B------:R-:W-:-:S05]  /*16a20*/  IMNMX R5, R5, -0xe7d, !PT ;  /* 0xfffff18305057817 */ /* 0x000fca0007800200 */
[----:B------:R-:W-:Y:S02]  /*16a30*/  IMAD.IADD R10, R18, 0x1, -R5 ;  /* 0x00000001120a7824 */ /* 0x000fe400078e0a05 */
        /* <DEDUP_REMOVED lines=35> */
.L_x_2011:
        /* <DEDUP_REMOVED lines=14> */
.L_x_2012:
[----:B------:R-:W-:Y:S05]  /*16d50*/  BSYNC B3 ;  /* 0x0000000000037941 */ /* 0x000fea0003800000 */
.L_x_2010:
        /* <DEDUP_REMOVED lines=34> */
.L_x_2014:
        /* <DEDUP_REMOVED lines=14> */
.L_x_2015:
[----:B------:R-:W-:Y:S05]  /*17060*/  BSYNC B3 ;  /* 0x0000000000037941 */ /* 0x000fea0003800000 */
.L_x_2013:
        /* <DEDUP_REMOVED lines=34> */
.L_x_2017:
        /* <DEDUP_REMOVED lines=14> */
.L_x_2018:
[----:B------:R-:W-:Y:S05]  /*17370*/  BSYNC B3 ;  /* 0x0000000000037941 */ /* 0x000fea0003800000 */
.L_x_2016:
[----:B0-----:R-:W-:Y:S02]  /*17380*/  IADD3 R5, R14, 0xc00, RZ ;  /* 0x00000c000e057810 */ /* 0x001fe40007ffe0ff */
.L_x_2009:
[----:B------:R-:W-:Y:S05]  /*17390*/  BSYNC B2 ;  /* 0x0000000000027941 */ /* 0x000fea0003800000 */
.L_x_2008:
[----:B------:R-:W-:-:S13]  /*173a0*/  ISETP.GE.U32.AND P2, PT, R10, 0xc00, PT ;  /* 0x00000c000a00780c */ /* 0x000fda0003f46070 */
[----:B------:R-:W-:Y:S05]  /*173b0*/  @!P2 BRA `(.L_x_2007) ;  /* 0x00000be00000a947 */ /* 0x000fea0003800000 */
[----:B------:R-:W-:-:S05]  /*173c0*/  LEA R8, R5, 0xc00, 0x2 ;  /* 0x00000c0005087811 */ /* 0x000fca00078e10ff */
.L_x_2031:
        /* <DEDUP_REMOVED lines=34> */
.L_x_2020:
        /* <DEDUP_REMOVED lines=14> */
.L_x_2021:
[----:B------:R-:W-:Y:S05]  /*176d0*/  BSYNC B2 ;  /* 0x0000000000027941 */ /* 0x000fea0003800000 */
.L_x_2019:
        /* <DEDUP_REMOVED lines=31> */
.L_x_2023:
        /* <DEDUP_REMOVED lines=14> */
.L_x_2024:
[----:B------:R-:W-:Y:S05]  /*179b0*/  BSYNC B2 ;  /* 0x0000000000027941 */ /* 0x000fea0003800000 */
.L_x_2022:
        /* <DEDUP_REMOVED lines=31> */
.L_x_2026:
        /* <DEDUP_REMOVED lines=14> */
.L_x_2027:
[----:B------:R-:W-:Y:S05]  /*17c90*/  BSYNC B2 ;  /* 0x0000000000027941 */ /* 0x000fea0003800000 */
.L_x_2025:
        /* <DEDUP_REMOVED lines=31> */
.L_x_2029:
        /* <DEDUP_REMOVED lines=14> */
.L_x_2030:
[----:B------:R-:W-:Y:S05]  /*17f70*/  BSYNC B2 ;  /* 0x0000000000027941 */ /* 0x000fea0003800000 */
.L_x_2028:
[----:B------:R-:W-:Y:S01]  /*17f80*/  IADD3 R8, R8, 0x4000, RZ ;  /* 0x0000400008087810 */ /* 0x000fe20007ffe0ff */
[----:B------:R-:W-:Y:S05]  /*17f90*/  @!P2 BRA `(.L_x_2031) ;  /* 0xfffff4300000a947 */ /* 0x000fea000383ffff */
.L_x_2007:
        /* <DEDUP_REMOVED lines=10> */
.L_x_2033:
[----:B------:R-:W-:Y:S05]  /*18040*/  BSYNC B2 ;  /* 0x0000000000027941 */ /* 0x000fea0003800000 */
.L_x_2032:
        /* <DEDUP_REMOVED lines=8> */
.L_x_2035:
[----:B------:R-:W-:Y:S05]  /*180d0*/  BSYNC B2 ;  /* 0x0000000000027941 */ /* 0x000fea0003800000 */
.L_x_2034:
        /* <DEDUP_REMOVED lines=8> */
.L_x_2037:
[----:B------:R-:W-:Y:S05]  /*18160*/  BSYNC B2 ;  /* 0x0000000000027941 */ /* 0x000fea0003800000 */
.L_x_2036:
        /* <DEDUP_REMOVED lines=8> */
.L_x_2039:
[----:B------:R-:W-:Y:S05]  /*181f0*/  BSYNC B2 ;  /* 0x0000000000027941 */ /* 0x000fea0003800000 */
.L_x_2038:
        /* <DEDUP_REMOVED lines=8> */
.L_x_2041:
[----:B------:R-:W-:Y:S05]  /*18280*/  BSYNC B2 ;  /* 0x0000000000027941 */ /* 0x000fea0003800000 */
.L_x_2040:
        /* <DEDUP_REMOVED lines=8> */
.L_x_2043:
[----:B------:R-:W-:Y:S05]  /*18310*/  BSYNC B2 ;  /* 0x0000000000027941 */ /* 0x000fea0003800000 */
.L_x_2042:
        /* <DEDUP_REMOVED lines=8> */
.L_x_2045:
[----:B------:R-:W-:Y:S05]  /*183a0*/  BSYNC B2 ;  /* 0x0000000000027941 */ /* 0x000fea0003800000 */
.L_x_2044:
        /* <DEDUP_REMOVED lines=8> */
.L_x_2047:
[----:B------:R-:W-:Y:S05]  /*18430*/  BSYNC B2 ;  /* 0x0000000000027941 */ /* 0x000fea0003800000 */
.L_x_2046:
        /* <DEDUP_REMOVED lines=13> */
.L_x_2049:
[----:B------:R-:W-:Y:S05]  /*18510*/  BSYNC B2 ;  /* 0x0000000000027941 */ /* 0x000fea0003800000 */
.L_x_2048:
[----:B------:R-:W-:Y:S01]  /*18520*/  BAR.SYNC.DEFER_BLOCKING 0x0 ;  /* 0x0000000000007b1d */ /* 0x000fe20000010000 */
[----:B------:R-:W-:-:S05]  /*18530*/  IMAD.MOV.U32 R10, RZ, RZ, 0x1 ;  /* 0x00000001ff0a7424 */ /* 0x000fca00078e00ff */
[----:B------:R-:W-:Y:S01]  /*18540*/  UMOV UR4, 0x10 ;  /* 0x0000001000047882 */ /* 0x000fe20000000000 */
[----:B--2---:R-:W2:Y:S04]  /*18550*/  LDS R0, [0x7fe8] ;  /* 0x007fe800ff007984 */ /* 0x004ea80000000800 */
[----:B--2---:R-:W2:Y:S02]  /*18560*/  LDS R4, [R0.X4+0x4] ;  /* 0x0000040000047984 */ /* 0x004ea40000004800 */
[----:B--2---:R-:W-:Y:S01]  /*18570*/  IMAD.IADD R15, R15, 0x1, -R4 ;  /* 0x000000010f0f7824 */ /* 0x004fe200078e0a04 */
[----:B0-----:R-:W-:-:S04]  /*18580*/  IMNMX R4, R5, 0xe7c, PT ;  /* 0x00000e7c05047817 */ /* 0x001fc80003800200 */
[----:B------:R-:W-:-:S13]  /*18590*/  ISETP.NE.AND P2, PT, R15, RZ, PT ;  /* 0x000000ff0f00720c */ /* 0x000fda0003f45270 */
[----:B------:R-:W-:Y:S05]  /*185a0*/  @!P2 BRA `(.L_x_2006) ;  /* 0x000052900000a947 */ /* 0x000fea0003800000 */
[----:B------:R-:W-:Y:S01]  /*185b0*/  BAR.SYNC.DEFER_BLOCKING 0x0 ;  /* 0x0000000000007b1d */ /* 0x000fe20000010000 */
[C---:B------:R-:W-:Y:S02]  /*185c0*/  ISETP.GE.AND P3, PT, R14.reuse, R4, PT ;  /* 0x000000040e00720c */ /* 0x040fe40003f66270 */
[----:B------:R-:W-:-:S04]  /*185d0*/  LEA R8, P2, R14, c[0x0][0x18], 0x2 ;  /* 0x000006000e087a11 */ /* 0x000fc800078410ff */
[----:B-1----:R-:W-:Y:S01]  /*185e0*/  LEA.HI.X R9, R14, c[0x0][0x1c], R19, 0x2, P2 ;  /* 0x000007000e097a11 */ /* 0x002fe200010f1413 */
        /* <DEDUP_REMOVED lines=28> */
[----:B------:R-:W1:Y:S01]  /*187b0*/  S2R R23, SR_LTMASK ;  /* 0x0000000000177919 */ /* 0x000e620000003900 */
[----:B0-----:R-:W-:-:S06]  /*187c0*/  ISETP.EQ.U32.AND P2, PT, R22, R17, PT ;  /* 0x000000111600720c */ /* 0x001fcc0003f42070 */
[----:B------:R-:W0:Y:S01]  /*187d0*/  POPC R17, UR4 ;  /* 0x0000000400117d09 */ /* 0x000e220008000000 */
[----:B-1----:R-:W-:-:S07]  /*187e0*/  LOP3.LUT R23, R23, UR4, RZ, 0xc0, !PT ;  /* 0x0000000417177c12 */ /* 0x002fce000f8ec0ff */
[----:B------:R-:W1:Y:S01]  /*187f0*/  POPC R23, R23 ;  /* 0x0000001700177309 */ /* 0x000e620000000000 */
[----:B0-----:R-:W0:Y:S04]  /*18800*/  @P2 ATOMS.ADD R17, [0x7ff0], R17 ;  /* 0x007ff011ff11238c */ /* 0x001e280000000000 */
[----:B0-----:R-:W1:Y:S02]  /*18810*/  SHFL.IDX PT, R16, R17, R22, 0x1f ;  /* 0x00001f1611107589 */ /* 0x001e6400000e0000 */
[----:B-1----:R-:W-:-:S05]  /*18820*/  IMAD.IADD R16, R16, 0x1, R23 ;  /* 0x0000000110107824 */ /* 0x002fca00078e0217 */
        /* <DEDUP_REMOVED lines=10> */
.L_x_2054:
        /* <DEDUP_REMOVED lines=14> */
.L_x_2055:
[----:B------:R-:W-:Y:S05]  /*189b0*/  BSYNC B3 ;  /* 0x0000000000037941 */ /* 0x000fea0003800000 */
.L_x_2053:
        /* <DEDUP_REMOVED lines=38> */
.L_x_2057:
        /* <DEDUP_REMOVED lines=14> */
.L_x_2058:
[----:B------:R-:W-:Y:S05]  /*18d00*/  BSYNC B3 ;  /* 0x0000000000037941 */ /* 0x000fea0003800000 */
.L_x_2056:
        /* <DEDUP_REMOVED lines=38> */
.L_x_2060:
        /* <DEDUP_REMOVED lines=14> */
.L_x_2061:
[----:B------:R-:W-:Y:S05]  /*19050*/  BSYNC B3 ;  /* 0x0000000000037941 */ /* 0x000fea0003800000 */
.L_x_2059:
[----:B0-----:R-:W-:Y:S02]  /*19060*/  IADD3 R5, R14, 0xc00, RZ ;  /* 0x00000c000e057810 */ /* 0x001fe40007ffe0ff */
.L_x_2052:
[----:B------:R-:W-:Y:S05]  /*19070*/  BSYNC B2 ;  /* 0x0000000000027941 */ /* 0x000fea0003800000 */
.L_x_2051:
[----:B------:R-:W-:-:S13]  /*19080*/  ISETP.GE.U32.AND P2, PT, R11, 0xc00, PT ;  /* 0x00000c000b00780c */ /* 0x000fda0003f46070 */
[----:B------:R-:W-:Y:S05]  /*19090*/  @!P2 BRA `(.L_x_2050) ;  /* 0x00000d200000a947 */ /* 0x000fea0003800000 */
[----:B------:R-:W-:-:S04]  /*190a0*/  IMAD.MOV.U32 R10, RZ, RZ, 0x4 ;  /* 0x00000004ff0a7424 */ /* 0x000fc800078e00ff */
[----:B------:R-:W-:-:S05]  /*190b0*/  IMAD.WIDE R10, R5, R10, c[0x0][0x18] ;  /* 0x00000600050a7625 */ /* 0x000fca00078e020a */
[----:B------:R-:W-:-:S05]  /*190c0*/  IADD3 R10, P2, R10, 0x45f0, RZ ;  /* 0x000045f00a0a7810 */ /* 0x000fca0007f5e0ff */
[----:B------:R-:W-:Y:S02]  /*190d0*/  IMAD.X R11, RZ, RZ, R11, P2 ;  /* 0x000000ffff0b7224 */ /* 0x000fe400010e060b */
.L_x_2074:
        /* <DEDUP_REMOVED lines=38> */
.L_x_2063:
        /* <DEDUP_REMOVED lines=14> */
.L_x_2064:
[----:B------:R-:W-:Y:S05]  /*19420*/  BSYNC B2 ;  /* 0x0000000000027941 */ /* 0x000fea0003800000 */
.L_x_2062:
        /* <DEDUP_REMOVED lines=35> */
.L_x_2066:
        /* <DEDUP_REMOVED lines=14> */
.L_x_2067:
[----:B------:R-:W-:Y:S05]  /*19740*/  BSYNC B2 ;  /* 0x0000000000027941 */ /* 0x000fea0003800000 */
.L_x_2065:
        /* <DEDUP_REMOVED lines=35> */
.L_x_2069:
        /* <DEDUP_REMOVED lines=14> */
.L_x_2070:
[----:B------:R-:W-:Y:S05]  /*19a60*/  BSYNC B2 ;  /* 0x0000000000027941 */ /* 0x000fea0003800000 */
.L_x_2068:
        /* <DEDUP_REMOVED lines=35> */
.L_x_2072:
        /* <DEDUP_REMOVED lines=14> */
.L_x_2073:
[----:B------:R-:W-:Y:S05]  /*19d80*/  BSYNC B2 ;  /* 0x0000000000027941 */ /* 0x000fea0003800000 */
.L_x_2071:
[----:B------:R-:W-:-:S05]  /*19d90*/  IADD3 R10, P3, R10, 0x4000, RZ ;  /* 0x000040000a0a7810 */ /* 0x000fca0007f7e0ff */
[----:B------:R-:W-:Y:S01]  /*19da0*/  IMAD.X R11, RZ, RZ, R11, P3 ;  /* 0x000000ffff0b7224 */ /* 0x000fe200018e060b */
[----:B------:R-:W-:Y:S05]  /*19db0*/  @!P2 BRA `(.L_x_2074) ;  /* 0xfffff3200000a947 */ /* 0x000fea000383ffff */
.L_x_2050:
        /* <DEDUP_REMOVED lines=10> */
.L_x_2076:
[----:B------:R-:W-:Y:S05]  /*19e60*/  BSYNC B2 ;  /* 0x0000000000027941 */ /* 0x000fea0003800000 */
.L_x_2075:
        /* <DEDUP_REMOVED lines=8> */
.L_x_2078:
[----:B------:R-:W-:Y:S05]  /*19ef0*/  BSYNC B2 ;  /* 0x0000000000027941 */ /* 0x000fea0003800000 */
.L_x_2077:
        /* <DEDUP_REMOVED lines=8> */
.L_x_2080:
[----:B------:R-:W-:Y:S05]  /*19f80*/  BSYNC B2 ;  /* 0x0000000000027941 */ /* 0x000fea0003800000 */
.L_x_2079:
        /* <DEDUP_REMOVED lines=8> */
.L_x_2082:
[----:B------:R-:W-:Y:S05]  /*1a010*/  BSYNC B2 ;  /* 0x0000000000027941 */ /* 0x000fea0003800000 */
.L_x_2081:
        /* <DEDUP_REMOVED lines=8> */
.L_x_2084:
[----:B------:R-:W-:Y:S05]  /*1a0a0*/  BSYNC B2 ;  /* 0x0000000000027941 */ /* 0x000fea0003800000 */
.L_x_2083:
        /* <DEDUP_REMOVED lines=8> */
.L_x_2086:
[----:B------:R-:W-:Y:S05]  /*1a130*/  BSYNC B2 ;  /* 0x0000000000027941 */ /* 0x000fea0003800000 */
.L_x_2085:
        /* <DEDUP_REMOVED lines=8> */
.L_x_2088:
[----:B------:R-:W-:Y:S05]  /*1a1c0*/  BSYNC B2 ;  /* 0x0000000000027941 */ /* 0x000fea0003800000 */
.L_x_2087:
        /* <DEDUP_REMOVED lines=8> */
.L_x_2090:
[----:B------:R-:W-:Y:S05]  /*1a250*/  BSYNC B2 ;  /* 0x0000000000027941 */ /* 0x000fea0003800000 */
.L_x_2089:
        /* <DEDUP_REMOVED lines=13> */
.L_x_2092:
[----:B------:R-:W-:Y:S05]  /*1a330*/  BSYNC B2 ;  /* 0x0000000000027941 */ /* 0x000fea0003800000 */
.L_x_2091:
[----:B------:R-:W-:Y:S01]  /*1a340*/  BAR.SYNC.DEFER_BLOCKING 0x0 ;  /* 0x0000000000007b1d */ /* 0x000fe20000010000 */
[----:B------:R-:W-:-:S05]  /*1a350*/  IMAD.MOV.U32 R10, RZ, RZ, RZ ;  /* 0x000000ffff0a7224 */ /* 0x000fca00078e00ff */
        /* <DEDUP_REMOVED lines=14> */
[----:B------:R-:W-:-:S05]  /*1a440*/  IMNMX R5, R5, -0xe7d, !PT ;  /* 0xfffff18305057817 */ /* 0x000fca0007800200 */
[----:B-1----:R-:W-:Y:S02]  /*1a450*/  IMAD.IADD R11, R18, 0x1, -R5 ;  /* 0x00000001120b7824 */ /* 0x002fe400078e0a05 */
        /* <DEDUP_REMOVED lines=39> */
.L_x_2097:
        /* <DEDUP_REMOVED lines=14> */
.L_x_2098:
[----:B------:R-:W-:Y:S05]  /*1a7b0*/  BSYNC B3 ;  /* 0x0000000000037941 */ /* 0x000fea0003800000 */
.L_x_2096:
        /* <DEDUP_REMOVED lines=38> */
.L_x_2100:
        /* <DEDUP_REMOVED lines=14> */
.L_x_2101:
[----:B------:R-:W-:Y:S05]  /*1ab00*/  BSYNC B3 ;  /* 0x0000000000037941 */ /* 0x000fea0003800000 */
.L_x_2099:
        /* <DEDUP_REMOVED lines=38> */
.L_x_2103:
        /* <DEDUP_REMOVED lines=14> */
.L_x_2104:
[----:B------:R-:W-:Y:S05]  /*1ae50*/  BSYNC B3 ;  /* 0x0000000000037941 */ /* 0x000fea0003800000 */
.L_x_2102:
[----:B0-----:R-:W-:Y:S02]  /*1ae60*/  IADD3 R5, R14, 0xc00, RZ ;  /* 0x00000c000e057810 */ /* 0x001fe40007ffe0ff */
.L_x_2095:
[----:B------:R-:W-:Y:S05]  /*1ae70*/  BSYNC B2 ;  /* 0x0000000000027941 */ /* 0x000fea0003800000 */
.L_x_2094:
[----:B------:R-:W-:-:S13]  /*1ae80*/  ISETP.GE.U32.AND P2, PT, R11, 0xc00, PT ;  /* 0x00000c000b00780c */ /* 0x000fda0003f46070 */
[----:B------:R-:W-:Y:S05]  /*1ae90*/  @!P2 BRA `(.L_x_2093) ;  /* 0x00000d200000a947 */ /* 0x000fea0003800000 */
[----:B------:R-:W-:-:S04]  /*1aea0*/  IMAD.MOV.U32 R10, RZ, RZ, 0x4 ;  /* 0x00000004ff0a7424 */ /* 0x000fc800078e00ff */
[----:B------:R-:W-:-:S05]  /*1aeb0*/  IMAD.WIDE R10, R5, R10, c[0x0][0x18] ;  /* 0x00000600050a7625 */ /* 0x000fca00078e020a */
[----:B------:R-:W-:-:S05]  /*1aec0*/  IADD3 R10, P2, R10, 0xc00, RZ ;  /* 0x00000c000a0a7810 */ /* 0x000fca0007f5e0ff */
[----:B------:R-:W-:Y:S02]  /*1aed0*/  IMAD.X R11, RZ, RZ, R11, P2 ;  /* 0x000000ffff0b7224 */ /* 0x000fe400010e060b */
.L_x_2117:
        /* <DEDUP_REMOVED lines=38> */
.L_x_2106:
        /* <DEDUP_REMOVED lines=14> */
.L_x_2107:
[----:B------:R-:W-:Y:S05]  /*1b220*/  BSYNC B2 ;  /* 0x0000000000027941 */ /* 0x000fea0003800000 */
.L_x_2105:
        /* <DEDUP_REMOVED lines=35> */
.L_x_2109:
        /* <DEDUP_REMOVED lines=14> */
.L_x_2110:
[----:B------:R-:W-:Y:S05]  /*1b540*/  BSYNC B2 ;  /* 0x0000000000027941 */ /* 0x000fea0003800000 */
.L_x_2108:
        /* <DEDUP_REMOVED lines=35> */
.L_x_2112:
        /* <DEDUP_REMOVED lines=14> */
.L_x_2113:
[----:B------:R-:W-:Y:S05]  /*1b860*/  BSYNC B2 ;  /* 0x0000000000027941 */ /* 0x000fea0003800000 */
.L_x_2111:
        /* <DEDUP_REMOVED lines=35> */
.L_x_2115:
        /* <DEDUP_REMOVED lines=14> */
.L_x_2116:
[----:B------:R-:W-:Y:S05]  /*1bb80*/  BSYNC B2 ;  /* 0x0000000000027941 */ /* 0x000fea0003800000 */
.L_x_2114:
[----:B------:R-:W-:-:S05]  /*1bb90*/  IADD3 R10, P3, R10, 0x4000, RZ ;  /* 0x000040000a0a7810 */ /* 0x000fca0007f7e0ff */
[----:B------:R-:W-:Y:S01]  /*1bba0*/  IMAD.X R11, RZ, RZ, R11, P3 ;  /* 0x000000ffff0b7224 */ /* 0x000fe200018e060b */
[----:B------:R-:W-:Y:S05]  /*1bbb0*/  @!P2 BRA `(.L_x_2117) ;  /* 0xfffff3200000a947 */ /* 0x000fea000383ffff */
.L_x_2093:
[----:B0-----:R-:W-:Y:S02]  /*1bbc0*/  WARPSYNC 0xffffffff ;  /* 0xffffffff00007948 */ /* 0x001fe40003800000 */
[----:B------:R-:W-:Y:S06]  /*1bbd0*/  BAR.SYNC.DEFER_BLOCKING 0x0 ;  /* 0x0000000000007b1d */ /* 0x000fec0000010000 */
[----:B------:R-:W-:Y:S01]  /*1bbe0*/  BSSY B2, `(.L_x_2118) ;  /* 0x0000008000027945 */ /* 0x000fe20003800000 */
[----:B------:R-:W0:Y:S01]  /*1bbf0*/  LDS R5, [0x7ff4] ;  /* 0x007ff400ff057984 */ /* 0x000e220000000800 */
[----:B------:R-:W-:Y:S05]  /*1bc00*/  @P0 BRA `(.L_x_2119) ;  /* 0x0000005000000947 */ /* 0x000fea0003800000 */
[----:B------:R-:W-:Y:S01]  /*1bc10*/  ISETP.NE.AND P2, PT, R14, 0xff, PT ;  /* 0x000000ff0e00780c */ /* 0x000fe20003f45270 */
[----:B-1----:R-:W-:-:S12]  /*1bc20*/  LDS R11, [R14.X4] ;  /* 0x000000000e0b7984 */ /* 0x002fd80000004800 */
[----:B------:R-:W1:Y:S02]  /*1bc30*/  @P2 LDS R0, [R14.X4+0x4] ;  /* 0x000004000e002984 */ /* 0x000e640000004800 */
[----:B-1----:R-:W-:-:S05]  /*1bc40*/  @P2 IMAD.IADD R11, R11, 0x1, R0 ;  /* 0x000000010b0b2824 */ /* 0x002fca00078e0200 */
[----:B------:R1:W-:Y:S02]  /*1bc50*/  STS [R14.X4+0x600], R11 ;  /* 0x0006000b0e007388 */ /* 0x0003e40000004800 */
.L_x_2119:
[----:B------:R-:W-:Y:S05]  /*1bc60*/  BSYNC B2 ;  /* 0x0000000000027941 */ /* 0x000fea0003800000 */
.L_x_2118:
        /* <DEDUP_REMOVED lines=8> */
.L_x_2121:
[----:B------:R-:W-:Y:S05]  /*1bcf0*/  BSYNC B2 ;  /* 0x0000000000027941 */ /* 0x000fea0003800000 */
.L_x_2120:
        /* <DEDUP_REMOVED lines=8> */
.L_x_2123:
[----:B------:R-:W-:Y:S05]  /*1bd80*/  BSYNC B2 ;  /* 0x0000000000027941 */ /* 0x000fea0003800000 */
.L_x_2122:
        /* <DEDUP_REMOVED lines=8> */
.L_x_2125:
[----:B------:R-:W-:Y:S05]  /*1be10*/  BSYNC B2 ;  /* 0x0000000000027941 */ /* 0x000fea0003800000 */
.L_x_2124:
        /* <DEDUP_REMOVED lines=8> */
.L_x_2127:
[----:B------:R-:W-:Y:S05]  /*1bea0*/  BSYNC B2 ;  /* 0x0000000000027941 */ /* 0x000fea0003800000 */
.L_x_2126:
        /* <DEDUP_REMOVED lines=8> */
.L_x_2129:
[----:B------:R-:W-:Y:S05]  /*1bf30*/  BSYNC B2 ;  /* 0x0000000000027941 */ /* 0x000fea0003800000 */
.L_x_2128:
        /* <DEDUP_REMOVED lines=8> */
.L_x_2131:
[----:B------:R-:W-:Y:S05]  /*1bfc0*/  BSYNC B2 ;  /* 0x0000000000027941 */ /* 0x000fea0003800000 */
.L_x_2130:
        /* <DEDUP_REMOVED lines=8> */
.L_x_2133:
[----:B------:R-:W-:Y:S05]  /*1c050*/  BSYNC B2 ;  /* 0x0000000000027941 */ /* 0x000fea0003800000 */
.L_x_2132:
        /* <DEDUP_REMOVED lines=13> */
.L_x_2135:
[----:B------:R-:W-:Y:S05]  /*1c130*/  BSYNC B2 ;  /* 0x0000000000027941 */ /* 0x000fea0003800000 */
.L_x_2134:
[----:B------:R-:W-:Y:S01]  /*1c140*/  BAR.SYNC.DEFER_BLOCKING 0x0 ;  /* 0x0000000000007b1d */ /* 0x000fe20000010000 */
[----:B------:R-:W-:-:S05]  /*1c150*/  IMAD.MOV.U32 R10, RZ, RZ, 0x1 ;  /* 0x00000001ff0a7424 */ /* 0x000fca00078e00ff */
[----:B------:R-:W-:Y:S01]  /*1c160*/  UMOV UR4, URZ ;  /* 0x0000003f00047c82 */ /* 0x000fe20008000000 */
[----:B--2---:R-:W2:Y:S04]  /*1c170*/  LDS R0, [0x7fe8] ;  /* 0x007fe800ff007984 */ /* 0x004ea80000000800 */
[----:B--2---:R-:W2:Y:S02]  /*1c180*/  LDS R4, [R0.X4+0x4] ;  /* 0x0000040000047984 */ /* 0x004ea40000004800 */
[----:B--2---:R-:W-:Y:S02]  /*1c190*/  ISETP.NE.AND P0, PT, R15, R4, PT ;  /* 0x000000040f00720c */ /* 0x004fe40003f05270 */
[----:B0-----:R-:W-:-:S11]  /*1c1a0*/  IMNMX R4, R5, 0xe7c, PT ;  /* 0x00000e7c05047817 */ /* 0x001fd60003800200 */
        /* <DEDUP_REMOVED lines=16> */
[----:B-12---:R-:W-:-:S05]  /*1c2b0*/  IMAD.WIDE R10, R15, 0x4, R6 ;  /* 0x000000040f0a7825 */ /* 0x006fca00078e0206 */
        /* <DEDUP_REMOVED lines=28> */
.L_x_2140:
        /* <DEDUP_REMOVED lines=14> */
.L_x_2141:
[----:B------:R-:W-:Y:S05]  /*1c560*/  BSYNC B3 ;  /* 0x0000000000037941 */ /* 0x000fea0003800000 */
.L_x_2139:
        /* <DEDUP_REMOVED lines=34> */
.L_x_2143:
        /* <DEDUP_REMOVED lines=14> */
.L_x_2144:
[----:B------:R-:W-:Y:S05]  /*1c870*/  BSYNC B3 ;  /* 0x0000000000037941 */ /* 0x000fea0003800000 */
.L_x_2142:
        /* <DEDUP_REMOVED lines=34> */
.L_x_2146:
        /* <DEDUP_REMOVED lines=14> */
.L_x_2147:
[----:B------:R-:W-:Y:S05]  /*1cb80*/  BSYNC B3 ;  /* 0x0000000000037941 */ /* 0x000fea0003800000 */
.L_x_2145:
[----:B------:R-:W-:Y:S02]  /*1cb90*/  IADD3 R15, R14, 0xc00, RZ ;  /* 0x00000c000e0f7810 */ /* 0x000fe40007ffe0ff */
.L_x_2138:
[----:B------:R-:W-:Y:S05]  /*1cba0*/  BSYNC B2 ;  /* 0x0000000000027941 */ /* 0x000fea0003800000 */
.L_x_2137:
[----:B------:R-:W-:-:S13]  /*1cbb0*/  ISETP.GE.U32.AND P0, PT, R18, 0xc00, PT ;  /* 0x00000c001200780c */ /* 0x000fda0003f06070 */
[----:B------:R-:W-:Y:S05]  /*1cbc0*/  @!P0 BRA `(.L_x_2136) ;  /* 0x00000c2000008947 */ /* 0x000fea0003800000 */
[----:B0-----:R-:W-:-:S04]  /*1cbd0*/  IMAD.MOV.U32 R8, RZ, RZ, 0x4 ;  /* 0x00000004ff087424 */ /* 0x001fc800078e00ff */
[----:B------:R-:W-:-:S05]  /*1cbe0*/  IMAD.WIDE R8, R15, R8, c[0x0][0x18] ;  /* 0x000006000f087625 */ /* 0x000fca00078e0208 */
[----:B------:R-:W-:-:S05]  /*1cbf0*/  IADD3 R10, P0, R8, 0x45f0, RZ ;  /* 0x000045f0080a7810 */ /* 0x000fca0007f1e0ff */
[----:B-1----:R-:W-:Y:S02]  /*1cc00*/  IMAD.X R11, RZ, RZ, R9, P0 ;  /* 0x000000ffff0b7224 */ /* 0x002fe400000e0609 */
.L_x_2160:
        /* <DEDUP_REMOVED lines=34> */
.L_x_2149:
        /* <DEDUP_REMOVED lines=14> */
.L_x_2150:
[----:B------:R-:W-:Y:S05]  /*1cf10*/  BSYNC B2 ;  /* 0x0000000000027941 */ /* 0x000fea0003800000 */
.L_x_2148:
        /* <DEDUP_REMOVED lines=31> */
.L_x_2152:
        /* <DEDUP_REMOVED lines=14> */
.L_x_2153:
[----:B------:R-:W-:Y:S05]  /*1d1f0*/  BSYNC B2 ;  /* 0x0000000000027941 */ /* 0x000fea0003800000 */
.L_x_2151:
        /* <DEDUP_REMOVED lines=31> */
.L_x_2155:
        /* <DEDUP_REMOVED lines=14> */
.L_x_2156:
[----:B------:R-:W-:Y:S05]  /*1d4d0*/  BSYNC B2 ;  /* 0x0000000000027941 */ /* 0x000fea0003800000 */
.L_x_2154:
        /* <DEDUP_REMOVED lines=31> */
.L_x_2158:
        /* <DEDUP_REMOVED lines=14> */
.L_x_2159:
[----:B------:R-:W-:Y:S05]  /*1d7b0*/  BSYNC B2 ;  /* 0x0000000000027941 */ /* 0x000fea0003800000 */
.L_x_2157:
[----:B------:R-:W-:-:S05]  /*1d7c0*/  IADD3 R10, P1, R10, 0x4000, RZ ;  /* 0x000040000a0a7810 */ /* 0x000fca0007f3e0ff */
[----:B------:R-:W-:Y:S01]  /*1d7d0*/  IMAD.X R11, RZ, RZ, R11, P1 ;  /* 0x000000ffff0b7224 */ /* 0x000fe200008e060b */
[----:B------:R-:W-:Y:S05]  /*1d7e0*/  @!P0 BRA `(.L_x_2160) ;  /* 0xfffff42000008947 */ /* 0x000fea000383ffff */
.L_x_2136:
[----:B0-----:R-:W-:Y:S01]  /*1d7f0*/  WARPSYNC 0xffffffff ;  /* 0xffffffff00007948 */ /* 0x001fe20003800000 */
[----:B------:R-:W-:Y:S01]  /*1d800*/  BAR.SYNC.DEFER_BLOCKING 0x0 ;  /* 0x0000000000007b1d */ /* 0x000fe20000010000 */
[----:B------:R-:W-:Y:S02]  /*1d810*/  IMAD.MOV.U32 R4, RZ, RZ, R27 ;  /* 0x000000ffff047224 */ /* 0x000fe400078e001b */
[----:B------:R-:W-:-:S04]  /*1d820*/  IMAD.MOV.U32 R5, RZ, RZ, 0x0 ;  /* 0x00000000ff057424 */ /* 0x000fc800078e00ff */
[----:B------:R-:W-:Y:S05]  /*1d830*/  RET.REL.NODEC R4 `(_ZN4vllm10persistent22persistent_topk_kernelILj4EEEvNS0_20PersistentTopKParamsE) ;  /* 0xfffe27c004007950 */ /* 0x000fea0003c3ffff */
.L_x_2006:
[----:B------:R-:W-:-:S13]  /*1d840*/  ISETP.GE.AND P0, PT, R14, R4, PT ;  /* 0x000000040e00720c */ /* 0x000fda0003f06270 */
[----:B------:R-:W-:Y:S05]  /*1d850*/  @P0 BRA `(.L_x_2161) ;  /* 0x00000a6000000947 */ /* 0x000fea0003800000 */
[----:B------:R-:W-:-:S06]  /*1d860*/  IMAD.U32 R8, R10, 0x8, R1 ;  /* 0x000000080a087824 */ /* 0x000fcc00078e0001 */
[----:B-1----:R-:W5:Y:S01]  /*1d870*/  LDL.64 R8, [R8+0x10] ;  /* 0x0000100008087983 */ /* 0x002f620000100a00 */
        /* <DEDUP_REMOVED lines=8> */
.L_x_2166:
[----:B0-----:R-:W-:Y:S01]  /*1d900*/  IMAD.MOV.U32 R10, RZ, RZ, R15 ;  /* 0x000000ffff0a7224 */ /* 0x001fe200078e000f */
[----:B------:R-:W-:Y:S01]  /*1d910*/  YIELD ;  /* 0x0000000000007946 */ /* 0x000fe20003800000 */
[----:B------:R-:W-:Y:S01]  /*1d920*/  IMAD.MOV.U32 R11, RZ, RZ, R18 ;  /* 0x000000ffff0b7224 */ /* 0x000fe200078e0012 */
[----:B------:R-:W-:-:S04]  /*1d930*/  ULDC.64 UR14, c[0x0][0x118] ;  /* 0x00004600000e7ab9 */ /* 0x000fc80000000a00 */
[----:B------:R-:W2:Y:S02]  /*1d940*/  LD.E R17, [R10.64] ;  /* 0x0000000e0a117980 */ /* 0x000ea4000c101900 */
[----:B--2---:R-:W-:-:S05]  /*1d950*/  IMAD.WIDE R10, R17, 0x4, R6 ;  /* 0x00000004110a7825 */ /* 0x004fca00078e0206 */
        /* <DEDUP_REMOVED lines=26> */
.L_x_2165:
[----:B------:R-:W-:Y:S05]  /*1db00*/  BSYNC B3 ;  /* 0x0000000000037941 */ /* 0x000fea0003800000 */
.L_x_2164:
[----:B------:R-:W-:Y:S01]  /*1db10*/  IADD3 R14, R14, 0x400, RZ ;  /* 0x000004000e0e7810 */ /* 0x000fe20007ffe0ff */
[----:B------:R-:W-:Y:S01]  /*1db20*/  IMAD.X R18, RZ, RZ, R18, P1 ;  /* 0x000000ffff127224 */ /* 0x000fe200008e0612 */
[----:B------:R-:W-:Y:S05]  /*1db30*/  @P2 BRA `(.L_x_2166) ;  /* 0xfffffdc000002947 */ /* 0x000fea000383ffff */
.L_x_2163:
[----:B------:R-:W-:Y:S05]  /*1db40*/  BSYNC B2 ;  /* 0x0000000000027941 */ /* 0x000fea0003800000 */
.L_x_2162:
[----:B------:R-:W-:-:S13]  /*1db50*/  ISETP.GE.U32.AND P0, PT, R5, 0xc00, PT ;  /* 0x00000c000500780c */ /* 0x000fda0003f06070 */
[----:B------:R-:W-:Y:S05]  /*1db60*/  @!P0 BRA `(.L_x_2161) ;  /* 0x0000075000008947 */ /* 0x000fea0003800000 */
[----:B-----5:R-:W-:-:S04]  /*1db70*/  IMAD.WIDE R8, R14, 0x4, R8 ;  /* 0x000000040e087825 */ /* 0x020fc800078e0208 */
[----:B0-----:R-:W-:Y:S02]  /*1db80*/  IMAD.MOV.U32 R10, RZ, RZ, R8 ;  /* 0x000000ffff0a7224 */ /* 0x001fe400078e0008 */
[----:B------:R-:W-:Y:S02]  /*1db90*/  IMAD.MOV.U32 R11, RZ, RZ, R9 ;  /* 0x000000ffff0b7224 */ /* 0x000fe400078e0009 */
.L_x_2175:
[----:B------:R-:W-:Y:S01]  /*1dba0*/  YIELD ;  /* 0x0000000000007946 */ /* 0x000fe20003800000 */
[----:B------:R-:W-:Y:S02]  /*1dbb0*/  ULDC.64 UR14, c[0x0][0x118] ;  /* 0x00004600000e7ab9 */ /* 0x000fe40000000a00 */
[----:B0-----:R-:W2:Y:S02]  /*1dbc0*/  LD.E R5, [R10.64] ;  /* 0x0000000e0a057980 */ /* 0x001ea4000c101900 */
        /* <DEDUP_REMOVED lines=24> */
.L_x_2168:
[----:B------:R-:W-:Y:S05]  /*1dd50*/  BSYNC B2 ;  /* 0x0000000000027941 */ /* 0x000fea0003800000 */
.L_x_2167:
        /* <DEDUP_REMOVED lines=26> */
.L_x_2170:
[----:B------:R-:W-:Y:S05]  /*1df00*/  BSYNC B2 ;  /* 0x0000000000027941 */ /* 0x000fea0003800000 */
.L_x_2169:
        /* <DEDUP_REMOVED lines=26> */
.L_x_2172:
[----:B------:R-:W-:Y:S05]  /*1e0b0*/  BSYNC B2 ;  /* 0x0000000000027941 */ /* 0x000fea0003800000 */
.L_x_2171:
        /* <DEDUP_REMOVED lines=26> */
.L_x_2174:
[----:B------:R-:W-:Y:S05]  /*1e260*/  BSYNC B2 ;  /* 0x0000000000027941 */ /* 0x000fea0003800000 */
.L_x_2173:
[----:B------:R-:W-:Y:S02]  /*1e270*/  IADD3 R14, R14, 0x1000, RZ ;  /* 0x000010000e0e7810 */ /* 0x000fe40007ffe0ff */
[----:B------:R-:W-:Y:S02]  /*1e280*/  IADD3 R10, P1, R10, 0x4000, RZ ;  /* 0x000040000a0a7810 */ /* 0x000fe40007f3e0ff */
[----:B------:R-:W-:-:S03]  /*1e290*/  ISETP.GE.AND P0, PT, R14, R4, PT ;  /* 0x000000040e00720c */ /* 0x000fc60003f06270 */
[----:B------:R-:W-:-:S10]  /*1e2a0*/  IMAD.X R11, RZ, RZ, R11, P1 ;  /* 0x000000ffff0b7224 */ /* 0x000fd400008e060b */
[----:B------:R-:W-:Y:S05]  /*1e2b0*/  @!P0 BRA `(.L_x_2175) ;  /* 0xfffff8e000008947 */ /* 0x000fea000383ffff */
.L_x_2161:
[----:B------:R-:W-:Y:S01]  /*1e2c0*/  WARPSYNC 0xffffffff ;  /* 0xffffffff00007948 */ /* 0x000fe20003800000 */
[----:B------:R-:W-:Y:S01]  /*1e2d0*/  BAR.SYNC.DEFER_BLOCKING 0x0 ;  /* 0x0000000000007b1d */ /* 0x000fe20000010000 */
[----:B------:R-:W-:Y:S02]  /*1e2e0*/  IMAD.MOV.U32 R4, RZ, RZ, R27 ;  /* 0x000000ffff047224 */ /* 0x000fe400078e001b */
[----:B0-----:R-:W-:-:S04]  /*1e2f0*/  IMAD.MOV.U32 R5, RZ, RZ, 0x0 ;  /* 0x00000000ff057424 */ /* 0x001fc800078e00ff */
[----:B------:R-:W-:Y:S05]  /*1e300*/  RET.REL.NODEC R4 `(_ZN4vllm10persistent22persistent_topk_kernelILj4EEEvNS0_20PersistentTopKParamsE) ;  /* 0xfffe1cf004007950 */ /* 0x000fea0003c3ffff */
.L_x_1896:
[----:B------:R-:W-:Y:S01]  /*1e310*/  IMAD.MOV.U32 R18, RZ, RZ, R15 ;  /* 0x000000ffff127224 */ /* 0x000fe200078e000f */
[----:B------:R-:W-:Y:S01]  /*1e320*/  MOV R10, 0x1e370 ;  /* 0x0001e370000a7802 */ /* 0x000fe20000000f00 */
[----:B------:R-:W-:Y:S02]  /*1e330*/  IMAD.MOV.U32 R16, RZ, RZ, 0x1 ;  /* 0x00000001ff107424 */ /* 0x000fe400078e00ff */
[----:B------:R-:W-:Y:S02]  /*1e340*/  IMAD.MOV.U32 R11, RZ, RZ, RZ ;  /* 0x000000ffff0b7224 */ /* 0x000fe400078e00ff */
[----:B------:R-:W-:Y:S02]  /*1e350*/  IMAD.MOV.U32 R17, RZ, RZ, -0x1 ;  /* 0xffffffffff117424 */ /* 0x000fe400078e00ff */
[----:B------:R-:W-:Y:S05]  /*1e360*/  CALL.REL.NOINC `($__internal_7_$__cuda_sm70_shflsync_up_p) ;  /* 0x0000095000007944 */ /* 0x000fea0003c00000 */
[----:B------:R-:W-:Y:S01]  /*1e370*/  ISETP.EQ.U32.AND P0, PT, R17, 0x1, PT ;  /* 0x000000011100780c */ /* 0x000fe20003f02070 */
[----:B------:R-:W-:Y:S08]  /*1e380*/  BRA `(.L_x_2176) ;  /* 0xffff4d7000007947 */ /* 0x000ff0000383ffff */
.L_x_1897:
[----:B------:R-:W-:Y:S01]  /*1e390*/  IMAD.MOV.U32 R16, RZ, RZ, 0x2 ;  /* 0x00000002ff107424 */ /* 0x000fe200078e00ff */
[----:B------:R-:W-:Y:S01]  /*1e3a0*/  MOV R10, 0x1e3e0 ;  /* 0x0001e3e0000a7802 */ /* 0x000fe20000000f00 */
[----:B------:R-:W-:Y:S02]  /*1e3b0*/  IMAD.MOV.U32 R11, RZ, RZ, RZ ;  /* 0x000000ffff0b7224 */ /* 0x000fe400078e00ff */
[----:B------:R-:W-:-:S02]  /*1e3c0*/  IMAD.MOV.U32 R17, RZ, RZ, -0x1 ;  /* 0xffffffffff117424 */ /* 0x000fc400078e00ff */
[----:B0-----:R-:W-:Y:S05]  /*1e3d0*/  CALL.REL.NOINC `($__internal_7_$__cuda_sm70_shflsync_up_p) ;  /* 0x000008e000007944 */ /* 0x001fea0003c00000 */
[----:B------:R-:W-:Y:S01]  /*1e3e0*/  IMAD.IADD R11, R18, 0x1, R16 ;  /* 0x00000001120b7824 */ /* 0x000fe200078e0210 */
[----:B------:R-:W-:Y:S01]  /*1e3f0*/  ISETP.NE.U32.AND P0, PT, R17, 0x1, PT ;  /* 0x000000011100780c */ /* 0x000fe20003f05070 */
[----:B------:R-:W-:Y:S01]  /*1e400*/  IMAD.MOV.U32 R17, RZ, RZ, -0x1 ;  /* 0xffffffffff117424 */ /* 0x000fe200078e00ff */
[----:B------:R-:W-:-:S02]  /*1e410*/  MOV R10, 0x1e460 ;  /* 0x0001e460000a7802 */ /* 0x000fc40000000f00 */
[----:B------:R-:W-:Y:S01]  /*1e420*/  SEL R18, R11, R16, !P0 ;  /* 0x000000100b127207 */ /* 0x000fe20004000000 */
[----:B------:R-:W-:Y:S02]  /*1e430*/  IMAD.MOV.U32 R16, RZ, RZ, 0x4 ;  /* 0x00000004ff107424 */ /* 0x000fe400078e00ff */
[----:B------:R-:W-:Y:S02]  /*1e440*/  IMAD.MOV.U32 R11, RZ, RZ, RZ ;  /* 0x000000ffff0b7224 */ /* 0x000fe400078e00ff */
[----:B------:R-:W-:Y:S05]  /*1e450*/  CALL.REL.NOINC `($__internal_7_$__cuda_sm70_shflsync_up_p) ;  /* 0x0000086000007944 */ /* 0x000fea0003c00000 */
[----:B------:R-:W-:Y:S01]  /*1e460*/  IMAD.IADD R11, R18, 0x1, R16 ;  /* 0x00000001120b7824 */ /* 0x000fe200078e0210 */
[----:B------:R-:W-:Y:S01]  /*1e470*/  ISETP.NE.U32.AND P0, PT, R17, 0x1, PT ;  /* 0x000000011100780c */ /* 0x000fe20003f05070 */
[----:B------:R-:W-:Y:S01]  /*1e480*/  IMAD.MOV.U32 R17, RZ, RZ, -0x1 ;  /* 0xffffffffff117424 */ /* 0x000fe200078e00ff */
[----:B------:R-:W-:Y:S02]  /*1e490*/  MOV R10, 0x1e4e0 ;  /* 0x0001e4e0000a7802 */ /* 0x000fe40000000f00 */
[----:B------:R-:W-:Y:S01]  /*1e4a0*/  SEL R18, R11, R16, !P0 ;  /* 0x000000100b127207 */ /* 0x000fe20004000000 */
[----:B------:R-:W-:Y:S02]  /*1e4b0*/  IMAD.MOV.U32 R16, RZ, RZ, 0x8 ;  /* 0x00000008ff107424 */ /* 0x000fe400078e00ff */
[----:B------:R-:W-:-:S02]  /*1e4c0*/  IMAD.MOV.U32 R11, RZ, RZ, RZ ;  /* 0x000000ffff0b7224 */ /* 0x000fc400078e00ff */
[----:B------:R-:W-:Y:S05]  /*1e4d0*/  CALL.REL.NOINC `($__internal_7_$__cuda_sm70_shflsync_up_p) ;  /* 0x000007e000007944 */ /* 0x000fea0003c00000 */
        /* <DEDUP_REMOVED lines=10> */
[----:B------:R-:W-:Y:S02]  /*1e580*/  IMAD.MOV.U32 R24, RZ, RZ, 0x1f ;  /* 0x0000001fff187424 */ /* 0x000fe400078e00ff */
[----:B------:R-:W-:Y:S01]  /*1e590*/  IMAD.MOV.U32 R19, RZ, RZ, 0x1f ;  /* 0x0000001fff137424 */ /* 0x000fe200078e00ff */
[----:B------:R-:W-:Y:S01]  /*1e5a0*/  SEL R10, R11, R16, !P0 ;  /* 0x000000100b0a7207 */ /* 0x000fe20004000000 */
[----:B------:R-:W-:Y:S01]  /*1e5b0*/  IMAD.MOV.U32 R23, RZ, RZ, -0x1 ;  /* 0xffffffffff177424 */ /* 0x000fe200078e00ff */
[----:B------:R-:W-:-:S03]  /*1e5c0*/  MOV R16, 0x1e5f0 ;  /* 0x0001e5f000107802 */ /* 0x000fc60000000f00 */
[----:B------:R-:W-:Y:S02]  /*1e5d0*/  IMAD.MOV.U32 R17, RZ, RZ, R10 ;  /* 0x000000ffff117224 */ /* 0x000fe400078e000a */
[----:B------:R-:W-:Y:S05]  /*1e5e0*/  CALL.REL.NOINC `($__internal_6_$__cuda_sm70_shflsync_idx_p) ;  /* 0x0000069000007944 */ /* 0x000fea0003c00000 */
[----:B-1----:R-:W-:Y:S05]  /*1e5f0*/  BRA `(.L_x_2177) ;  /* 0xffff4bc000007947 */ /* 0x002fea000383ffff */
.L_x_1899:
[----:B------:R-:W-:Y:S01]  /*1e600*/  SEL R17, RZ, 0x1, !P5 ;  /* 0x00000001ff117807 */ /* 0x000fe20006800000 */
[----:B------:R-:W-:Y:S01]  /*1e610*/  IMAD.MOV.U32 R22, RZ, RZ, -0x1 ;  /* 0xffffffffff167424 */ /* 0x000fe200078e00ff */
[----:B------:R-:W-:Y:S02]  /*1e620*/  MOV R16, 0x1e640 ;  /* 0x0001e64000107802 */ /* 0x000fe40000000f00 */
[----:B------:R-:W-:Y:S05]  /*1e630*/  CALL.REL.NOINC `($__internal_8_$__cuda_sm70_votesync_ballot) ;  /* 0x000006d000007944 */ /* 0x000fea0003c00000 */
[----:B------:R-:W-:Y:S05]  /*1e640*/  BRA `(.L_x_2178) ;  /* 0xffff551000007947 */ /* 0x000fea000383ffff */
.L_x_1905:
[----:B0-----:R-:W-:Y:S01]  /*1e650*/  IMAD.MOV.U32 R17, RZ, RZ, R3 ;  /* 0x000000ffff117224 */ /* 0x001fe200078e0003 */
[----:B------:R-:W-:Y:S01]  /*1e660*/  MOV R16, 0x1e6b0 ;  /* 0x0001e6b000107802 */ /* 0x000fe20000000f00 */
[----:B------:R-:W-:Y:S02]  /*1e670*/  IMAD.MOV.U32 R19, RZ, RZ, RZ ;  /* 0x000000ffff137224 */ /* 0x000fe400078e00ff */
[----:B------:R-:W-:Y:S02]  /*1e680*/  IMAD.MOV.U32 R24, RZ, RZ, 0x1f ;  /* 0x0000001fff187424 */ /* 0x000fe400078e00ff */
[----:B------:R-:W-:Y:S02]  /*1e690*/  IMAD.MOV.U32 R23, RZ, RZ, -0x1 ;  /* 0xffffffffff177424 */ /* 0x000fe400078e00ff */
[----:B------:R-:W-:Y:S05]  /*1e6a0*/  CALL.REL.NOINC `($__internal_6_$__cuda_sm70_shflsync_idx_p) ;  /* 0x000005d000007944 */ /* 0x000fea0003c00000 */
[----:B-1----:R-:W-:Y:S01]  /*1e6b0*/  IMAD.MOV.U32 R3, RZ, RZ, R19 ;  /* 0x000000ffff037224 */ /* 0x002fe200078e0013 */
[----:B------:R-:W-:Y:S05]  /*1e6c0*/  BRA `(.L_x_2179) ;  /* 0xffff569000007947 */ /* 0x000fea000383ffff */
.L_x_1906:
[----:B0-----:R-:W-:Y:S01]  /*1e6d0*/  SEL R17, RZ, 0x1, !P1 ;  /* 0x00000001ff117807 */ /* 0x001fe20004800000 */
[----:B------:R-:W-:Y:S01]  /*1e6e0*/  IMAD.MOV.U32 R22, RZ, RZ, -0x1 ;  /* 0xffffffffff167424 */ /* 0x000fe200078e00ff */
[----:B------:R-:W-:-:S02]  /*1e6f0*/  MOV R16, 0x1e710 ;  /* 0x0001e71000107802 */ /* 0x000fc40000000f00 */
[----:B------:R-:W-:Y:S05]  /*1e700*/  CALL.REL.NOINC `($__internal_8_$__cuda_sm70_votesync_ballot) ;  /* 0x0000060000007944 */ /* 0x000fea0003c00000 */
[----:B------:R-:W-:Y:S05]  /*1e710*/  BRA `(.L_x_2180) ;  /* 0xffff56d000007947 */ /* 0x000fea000383ffff */
.L_x_1912:
[----:B0-----:R-:W-:Y:S01]  /*1e720*/  IMAD.MOV.U32 R17, RZ, RZ, R2 ;  /* 0x000000ffff117224 */ /* 0x001fe200078e0002 */
[----:B------:R-:W-:Y:S01]  /*1e730*/  MOV R16, 0x1e780 ;  /* 0x0001e78000107802 */ /* 0x000fe20000000f00 */
[----:B------:R-:W-:-:S02]  /*1e740*/  IMAD.MOV.U32 R19, RZ, RZ, RZ ;  /* 0x000000ffff137224 */ /* 0x000fc400078e00ff */
[----:B------:R-:W-:Y:S02]  /*1e750*/  IMAD.MOV.U32 R24, RZ, RZ, 0x1f ;  /* 0x0000001fff187424 */ /* 0x000fe400078e00ff */
[----:B------:R-:W-:Y:S02]  /*1e760*/  IMAD.MOV.U32 R23, RZ, RZ, -0x1 ;  /* 0xffffffffff177424 */ /* 0x000fe400078e00ff */
[----:B------:R-:W-:Y:S05]  /*1e770*/  CALL.REL.NOINC `($__internal_6_$__cuda_sm70_shflsync_idx_p) ;  /* 0x0000050000007944 */ /* 0x000fea0003c00000 */
[----:B-1----:R-:W-:Y:S01]  /*1e780*/  IMAD.MOV.U32 R2, RZ, RZ, R19 ;  /* 0x000000ffff027224 */ /* 0x002fe200078e0013 */
[----:B------:R-:W-:Y:S05]  /*1e790*/  BRA `(.L_x_2181) ;  /* 0xffff585000007947 */ /* 0x000fea000383ffff */
.L_x_1915:
[----:B------:R-:W-:Y:S01]  /*1e7a0*/  SEL R17, RZ, 0x1, !P5 ;  /* 0x00000001ff117807 */ /* 0x000fe20006800000 */
[----:B------:R-:W-:Y:S01]  /*1e7b0*/  IMAD.MOV.U32 R22, RZ, RZ, -0x1 ;  /* 0xffffffffff167424 */ /* 0x000fe200078e00ff */
[----:B------:R-:W-:Y:S02]  /*1e7c0*/  MOV R16, 0x1e7e0 ;  /* 0x0001e7e000107802 */ /* 0x000fe40000000f00 */
[----:B------:R-:W-:Y:S05]  /*1e7d0*/  CALL.REL.NOINC `($__internal_8_$__cuda_sm70_votesync_ballot) ;  /* 0x0000053000007944 */ /* 0x000fea0003c00000 */
[----:B------:R-:W-:Y:S05]  /*1e7e0*/  BRA `(.L_x_2182) ;  /* 0xffff591000007947 */ /* 0x000fea000383ffff */
.L_x_1921:
[----:B0-----:R-:W-:Y:S01]  /*1e7f0*/  IMAD.MOV.U32 R17, RZ, RZ, R3 ;  /* 0x000000ffff117224 */ /* 0x001fe200078e0003 */
[----:B------:R-:W-:Y:S01]  /*1e800*/  MOV R16, 0x1e850 ;  /* 0x0001e85000107802 */ /* 0x000fe20000000f00 */
[----:B------:R-:W-:Y:S02]  /*1e810*/  IMAD.MOV.U32 R19, RZ, RZ, RZ ;  /* 0x000000ffff137224 */ /* 0x000fe400078e00ff */
[----:B------:R-:W-:Y:S02]  /*1e820*/  IMAD.MOV.U32 R24, RZ, RZ, 0x1f ;  /* 0x0000001fff187424 */ /* 0x000fe400078e00ff */
[----:B------:R-:W-:-:S02]  /*1e830*/  IMAD.MOV.U32 R23, RZ, RZ, -0x1 ;  /* 0xffffffffff177424 */ /* 0x000fc400078e00ff */
[----:B------:R-:W-:Y:S05]  /*1e840*/  CALL.REL.NOINC `($__internal_6_$__cuda_sm70_shflsync_idx_p) ;  /* 0x0000043000007944 */ /* 0x000fea0003c00000 */
[----:B-1----:R-:W-:Y:S01]  /*1e850*/  IMAD.MOV.U32 R3, RZ, RZ, R19 ;  /* 0x000000ffff037224 */ /* 0x002fe200078e0013 */
[----:B------:R-:W-:Y:S05]  /*1e860*/  BRA `(.L_x_2183) ;  /* 0xffff5a9000007947 */ /* 0x000fea000383ffff */
.L_x_1922:
[----:B0-----:R-:W-:Y:S01]  /*1e870*/  SEL R17, RZ, 0x1, !P1 ;  /* 0x00000001ff117807 */ /* 0x001fe20004800000 */
[----:B------:R-:W-:Y:S01]  /*1e880*/  IMAD.MOV.U32 R22, RZ, RZ, -0x1 ;  /* 0xffffffffff167424 */ /* 0x000fe200078e00ff */
[----:B------:R-:W-:-:S02]  /*1e890*/  MOV R16, 0x1e8b0 ;  /* 0x0001e8b000107802 */ /* 0x000fc40000000f00 */
[----:B------:R-:W-:Y:S05]  /*1e8a0*/  CALL.REL.NOINC `($__internal_8_$__cuda_sm70_votesync_ballot) ;  /* 0x0000046000007944 */ /* 0x000fea0003c00000 */
[----:B------:R-:W-:Y:S05]  /*1e8b0*/  BRA `(.L_x_2184) ;  /* 0xffff5ae000007947 */ /* 0x000fea000383ffff */
.L_x_1928:
        /* <DEDUP_REMOVED lines=8> */
.L_x_1931:
[----:B------:R-:W-:Y:S01]  /*1e940*/  SEL R17, RZ, 0x1, !P5 ;  /* 0x00000001ff117807 */ /* 0x000fe20006800000 */
[----:B------:R-:W-:Y:S01]  /*1e950*/  IMAD.MOV.U32 R22, RZ, RZ, -0x1 ;  /* 0xffffffffff167424 */ /* 0x000fe200078e00ff */
[----:B------:R-:W-:Y:S02]  /*1e960*/  MOV R16, 0x1e980 ;  /* 0x0001e98000107802 */ /* 0x000fe40000000f00 */
[----:B------:R-:W-:Y:S05]  /*1e970*/  CALL.REL.NOINC `($__internal_8_$__cuda_sm70_votesync_ballot) ;  /* 0x0000039000007944 */ /* 0x000fea0003c00000 */
[----:B------:R-:W-:Y:S05]  /*1e980*/  BRA `(.L_x_2186) ;  /* 0xffff5d3000007947 */ /* 0x000fea000383ffff */
.L_x_1937:
        /* <DEDUP_REMOVED lines=8> */
.L_x_1938:
[----:B0-----:R-:W-:Y:S01]  /*1ea10*/  SEL R17, RZ, 0x1, !P1 ;  /* 0x00000001ff117807 */ /* 0x001fe20004800000 */
[----:B------:R-:W-:Y:S01]  /*1ea20*/  IMAD.MOV.U32 R22, RZ, RZ, -0x1 ;  /* 0xffffffffff167424 */ /* 0x000fe200078e00ff */
[----:B------:R-:W-:-:S02]  /*1ea30*/  MOV R16, 0x1ea50 ;  /* 0x0001ea5000107802 */ /* 0x000fc40000000f00 */
[----:B------:R-:W-:Y:S05]  /*1ea40*/  CALL.REL.NOINC `($__internal_8_$__cuda_sm70_votesync_ballot) ;  /* 0x000002c000007944 */ /* 0x000fea0003c00000 */
[----:B------:R-:W-:Y:S05]  /*1ea50*/  BRA `(.L_x_2188) ;  /* 0xffff5f0000007947 */ /* 0x000fea000383ffff */
.L_x_1944:
        /* <DEDUP_REMOVED lines=8> */
.L_x_1947:
[----:B------:R-:W-:Y:S01]  /*1eae0*/  SEL R17, RZ, 0x1, !P1 ;  /* 0x00000001ff117807 */ /* 0x000fe20004800000 */
[----:B------:R-:W-:Y:S01]  /*1eaf0*/  IMAD.MOV.U32 R22, RZ, RZ, -0x1 ;  /* 0xffffffffff167424 */ /* 0x000fe200078e00ff */
[----:B------:R-:W-:Y:S02]  /*1eb00*/  MOV R16, 0x1eb20 ;  /* 0x0001eb2000107802 */ /* 0x000fe40000000f00 */
[----:B------:R-:W-:Y:S05]  /*1eb10*/  CALL.REL.NOINC `($__internal_8_$__cuda_sm70_votesync_ballot) ;  /* 0x000001f000007944 */ /* 0x000fea0003c00000 */
[----:B------:R-:W-:Y:S05]  /*1eb20*/  BRA `(.L_x_2190) ;  /* 0xffff615000007947 */ /* 0x000fea000383ffff */
.L_x_1953:
        /* <DEDUP_REMOVED lines=8> */
.L_x_1954:
[----:B0-----:R-:W-:Y:S01]  /*1ebb0*/  SEL R17, RZ, 0x1, !P0 ;  /* 0x00000001ff117807 */ /* 0x001fe20004000000 */
[----:B------:R-:W-:Y:S01]  /*1ebc0*/  IMAD.MOV.U32 R22, RZ, RZ, -0x1 ;  /* 0xffffffffff167424 */ /* 0x000fe200078e00ff */
[----:B------:R-:W-:-:S02]  /*1ebd0*/  MOV R16, 0x1ebf0 ;  /* 0x0001ebf000107802 */ /* 0x000fc40000000f00 */
[----:B------:R-:W-:Y:S05]  /*1ebe0*/  CALL.REL.NOINC `($__internal_8_$__cuda_sm70_votesync_ballot) ;  /* 0x0000012000007944 */ /* 0x000fea0003c00000 */
[----:B------:R-:W-:Y:S05]  /*1ebf0*/  BRA `(.L_x_2192) ;  /* 0xffff631000007947 */ /* 0x000fea000383ffff */
.L_x_1960:
        /* <DEDUP_REMOVED lines=8> */
        .weak           $__internal_6_$__cuda_sm70_shflsync_idx_p
        .type           $__internal_6_$__cuda_sm70_shflsync_idx_p,@function
        .size           $__internal_6_$__cuda_sm70_shflsync_idx_p,($__internal_7_$__cuda_sm70_shflsync_up_p - $__internal_6_$__cuda_sm70_shflsync_idx_p)
$__internal_6_$__cuda_sm70_shflsync_idx_p:
[----:B------:R-:W-:Y:S04]  /*1ec80*/  WARPSYNC R23 ;  /* 0x0000001700007348 */ /* 0x000fe80003800000 */
[----:B------:R0:W1:Y:S02]  /*1ec90*/  SHFL.IDX PT, R19, R17, R19, R24 ;  /* 0x0000001311137389 */ /* 0x00006400000e0018 */
[----:B0-----:R-:W-:-:S04]  /*1eca0*/  IMAD.MOV.U32 R17, RZ, RZ, 0x0 ;  /* 0x00000000ff117424 */ /* 0x001fc800078e00ff */
[----:B------:R-:W-:Y:S05]  /*1ecb0*/  RET.REL.NODEC R16 `(_ZN4vllm10persistent22persistent_topk_kernelILj4EEEvNS0_20PersistentTopKParamsE) ;  /* 0xfffe134010007950 */ /* 0x000fea0003c3ffff */
        .weak           $__internal_7_$__cuda_sm70_shflsync_up_p
        .type           $__internal_7_$__cuda_sm70_shflsync_up_p,@function
        .size           $__internal_7_$__cuda_sm70_shflsync_up_p,($__internal_8_$__cuda_sm70_votesync_ballot - $__internal_7_$__cuda_sm70_shflsync_up_p)
$__internal_7_$__cuda_sm70_shflsync_up_p:
[----:B------:R-:W-:Y:S04]  /*1ecc0*/  WARPSYNC R17 ;  /* 0x0000001100007348 */ /* 0x000fe80003800000 */
[----:B------:R0:W1:Y:S02]  /*1ecd0*/  SHFL.UP P0, R16, R18, R16, R11 ;  /* 0x0400001012107389 */ /* 0x000064000000000b */
[----:B0-----:R-:W-:Y:S01]  /*1ece0*/  IMAD.MOV.U32 R11, RZ, RZ, 0x0 ;  /* 0x00000000ff0b7424 */ /* 0x001fe200078e00ff */
[----:B-1----:R-:W-:-:S03]  /*1ecf0*/  SEL R17, RZ, 0x1, !P0 ;  /* 0x00000001ff117807 */ /* 0x002fc60004000000 */
[----:B------:R-:W-:Y:S05]  /*1ed00*/  RET.REL.NODEC R10 `(_ZN4vllm10persistent22persistent_topk_kernelILj4EEEvNS0_20PersistentTopKParamsE) ;  /* 0xfffe12f00a007950 */ /* 0x000fea0003c3ffff */
        .weak           $__internal_8_$__cuda_sm70_votesync_ballot
        .type           $__internal_8_$__cuda_sm70_votesync_ballot,@function
        .size           $__internal_8_$__cuda_sm70_votesync_ballot,(.L_x_2991 - $__internal_8_$__cuda_sm70_votesync_ballot)
$__internal_8_$__cuda_sm70_votesync_ballot:
[----:B------:R-:W-:Y:S01]  /*1ed10*/  ISETP.NE.U32.AND P3, PT, R17, 0x1, PT ;  /* 0x000000011100780c */ /* 0x000fe20003f65070 */
[----:B------:R-:W-:-:S12]  /*1ed20*/  WARPSYNC R22 ;  /* 0x0000001600007348 */ /* 0x000fd80003800000 */
[----:B------:R-:W-:-:S04]  /*1ed30*/  VOTE.ANY R17, PT, !P3 ;  /* 0x0000000000117806 */ /* 0x000fc800058e0100 */
[----:B------:R-:W-:Y:S01]  /*1ed40*/  LOP3.LUT R22, R17, R22, RZ, 0xc0, !PT ;  /* 0x0000001611167212 */ /* 0x000fe200078ec0ff */
[----:B------:R-:W-:-:S04]  /*1ed50*/  IMAD.MOV.U32 R17, RZ, RZ, 0x0 ;  /* 0x00000000ff117424 */ /* 0x000fc800078e00ff */
[----:B------:R-:W-:Y:S05]  /*1ed60*/  RET.REL.NODEC R16 `(_ZN4vllm10persistent22persistent_topk_kernelILj4EEEvNS0_20PersistentTopKParamsE) ;  /* 0xfffe129010007950 */ /* 0x000fea0003c3ffff */
.L_x_2194:
        /* <DEDUP_REMOVED lines=9> */
.L_x_2991:


//--------------------- .text._ZN4vllm25FilteredTopKUnifiedKernelIfiLi4EEEvPKT_PT0_PKS4_jjj --------------------------
	.section	.text._ZN4vllm25FilteredTopKUnifiedKernelIfiLi4EEEvPKT_PT0_PKS4_jjj,"ax",@progbits
	.sectioninfo	@"SHI_REGISTERS=26"
	.align	128
        .global         _ZN4vllm25FilteredTopKUnifiedKernelIfiLi4EEEvPKT_PT0_PKS4_jjj
        .type           _ZN4vllm25FilteredTopKUnifiedKernelIfiLi4EEEvPKT_PT0_PKS4_jjj,@function
        .size           _ZN4vllm25FilteredTopKUnifiedKernelIfiLi4EEEvPKT_PT0_PKS4_jjj,(.L_x_2995 - _ZN4vllm25FilteredTopKUnifiedKernelIfiLi4EEEvPKT_PT0_PKS4_jjj)
        .other          _ZN4vllm25FilteredTopKUnifiedKernelIfiLi4EEEvPKT_PT0_PKS4_jjj,@"STO_CUDA_ENTRY STV_DEFAULT"
_ZN4vllm25FilteredTopKUnifiedKernelIfiLi4EEEvPKT_PT0_PKS4_jjj:
.text._ZN4vllm25FilteredTopKUnifiedKernelIfiLi4EEEvPKT_PT0_PKS4_jjj:
[----:B------:R-:W-:Y:S02]  /*0000*/  IMAD.MOV.U32 R1, RZ, RZ, c[0x0][0x28] ;  /* 0x00000a00ff017624 */ /* 0x000fe400078e00ff */
[----:B------:R-:W0:Y:S02]  /*0010*/  S2R R3, SR_CTAID.X ;  /* 0x0000000000037919 */ /* 0x000e240000002500 */
[----:B0-----:R-:W-:-:S13]  /*0020*/  ISETP.GE.U32.AND P0, PT, R3, c[0x0][0x178], PT ;  /* 0x00005e0003007a0c */ /* 0x001fda0003f06070 */
[----:B------:R-:W-:Y:S05]  /*0030*/  @P0 EXIT ;  /* 0x000000000000094d */ /* 0x000fea0003800000 */
[----:B------:R-:W0:Y:S01]  /*0040*/  S2R R2, SR_TID.X ;  /* 0x0000000000027919 */ /* 0x000e220000002100 */
[----:B------:R-:W-:Y:S01]  /*0050*/  ISETP.NE.U32.AND P0, PT, RZ, c[0x0][0x170], PT ;  /* 0x00005c00ff007a0c */ /* 0x000fe20003f05070 */
[----:B------:R-:W-:Y:S01]  /*0060*/  ULDC.64 UR6, c[0x0][0x118] ;  /* 0x0000460000067ab9 */ /* 0x000fe20000000a00 */
[----:B------:R-:W-:Y:S02]  /*0070*/  IMAD.MOV.U32 R5, RZ, RZ, c[0x0][0x180] ;  /* 0x00006000ff057624 */ /* 0x000fe400078e00ff */
[----:B------:R-:W-:-:S13]  /*0080*/  ISETP.NE.AND.EX P0, PT, RZ, c[0x0][0x174], PT, P0 ;  /* 0x00005d00ff007a0c */ /* 0x000fda0003f05300 */
[----:B------:R-:W-:Y:S05]  /*0090*/  @!P0 BRA `(.L_x_2195) ;  /* 0x0000003000008947 */ /* 0x000fea0003800000 */
[----:B------:R-:W-:-:S04]  /*00a0*/  IMAD.MOV.U32 R4, RZ, RZ, 0x4 ;  /* 0x00000004ff047424 */ /* 0x000fc800078e00ff */
[----:B------:R-:W-:-:S06]  /*00b0*/  IMAD.WIDE.U32 R4, R3, R4, c[0x0][0x170] ;  /* 0x00005c0003047625 */ /* 0x000fcc00078e0004 */
[----:B------:R1:W5:Y:S02]  /*00c0*/  LDG.E.CONSTANT R5, [R4.64] ;  /* 0x0000000604057981 */ /* 0x000364000c1e9900 */
.L_x_2195:
[----:B-----5:R-:W-:Y:S01]  /*00d0*/  ISETP.GT.AND P0, PT, R5, c[0x0][0x17c], PT ;  /* 0x00005f0005007a0c */ /* 0x020fe20003f04270 */
[----:B------:R-:W-:-:S12]  /*00e0*/  IMAD R0, R3, c[0x0][0x180], RZ ;  /* 0x0000600003007a24 */ /* 0x000fd800078e02ff */
[----:B------:R-:W-:Y:S05]  /*00f0*/  @P0 BRA `(.L_x_2196) ;  /* 0x000004e000000947 */ /* 0x000fea0003800000 */
[----:B0-----:R-:W-:-:S13]  /*0100*/  ISETP.GE.AND P0, PT, R2, c[0x0][0x17c], PT ;  /* 0x00005f0002007a0c */ /* 0x001fda0003f06270 */
[----:B------:R-:W-:Y:S05]  /*0110*/  @P0 EXIT ;  /* 0x000000000000094d */ /* 0x000fea0003800000 */
[----:B------:R-:W-:Y:S01]  /*0120*/  IADD3 R0, -R2, c[0x0][0x17c], RZ ;  /* 0x00005f0002007a10 */ /* 0x000fe20007ffe1ff */
[----:B------:R-:W-:Y:S01]  /*0130*/  BSSY B0, `(.L_x_2197) ;  /* 0x000002a000007945 */ /* 0x000fe20003800000 */
[----:B------:R-:W-:Y:S01]  /*0140*/  IMAD R3, R3, c[0x0][0x17c], RZ ;  /* 0x00005f0003037a24 */ /* 0x000fe200078e02ff */
[----:B------:R-:W-:Y:S02]  /*0150*/  PLOP3.LUT P0, PT, PT, PT, PT, 0x80, 0x0 ;  /* 0x000000000000781c */ /* 0x000fe40003f0f070 */
[----:B------:R-:W-:-:S13]  /*0160*/  ISETP.GT.AND P1, PT, R0, 0xc00, PT ;  /* 0x00000c000000780c */ /* 0x000fda0003f24270 */
[----:B------:R-:W-:Y:S05]  /*0170*/  @!P1 BRA `(.L_x_2198) ;  /* 0x0000025000009947 */ /* 0x000fea0003800000 */
[----:B------:R-:W-:Y:S01]  /*0180*/  IMAD.MOV.U32 R23, RZ, RZ, c[0x0][0x17c] ;  /* 0x00005f00ff177624 */ /* 0x000fe200078e00ff */
[----:B------:R-:W-:-:S04]  /*0190*/  PLOP3.LUT P0, PT, PT, PT, PT, 0x8, 0x0 ;  /* 0x000000000000781c */ /* 0x000fc80003f0e170 */
[----:B------:R-:W-:Y:S02]  /*01a0*/  IADD3 R23, R23, -0xc00, RZ ;  /* 0xfffff40017177810 */ /* 0x000fe40007ffe0ff */
.L_x_2199:
[C---:B0-----:R-:W-:Y:S02]  /*01b0*/  IADD3 R6, P1, R3.reuse, R2, RZ ;  /* 0x0000000203067210 */ /* 0x041fe40007f3e0ff */
[C---:B------:R-:W-:Y:S02]  /*01c0*/  IADD3 R0, R2.reuse, 0x400, RZ ;  /* 0x0000040002007810 */ /* 0x040fe40007ffe0ff */
[----:B------:R-:W-:Y:S02]  /*01d0*/  LEA.HI.X.SX32 R9, R2, RZ, 0x1, P1 ;  /* 0x000000ff02097211 */ /* 0x000fe400008f0eff */
[----:B------:R-:W-:Y:S02]  /*01e0*/  LEA R12, P1, R6, c[0x0][0x168], 0x2 ;  /* 0x00005a00060c7a11 */ /* 0x000fe400078210ff */
[----:B-1----:R-:W-:Y:S02]  /*01f0*/  IADD3 R4, R2, 0x800, RZ ;  /* 0x0000080002047810 */ /* 0x002fe40007ffe0ff */
[----:B------:R-:W-:-:S02]  /*0200*/  IADD3 R7, P2, R3, R0, RZ ;  /* 0x0000000003077210 */ /* 0x000fc40007f5e0ff */
[----:B------:R-:W-:Y:S02]  /*0210*/  IADD3 R14, R2, 0xc00, RZ ;  /* 0x00000c00020e7810 */ /* 0x000fe40007ffe0ff */
[----:B------:R-:W-:Y:S02]  /*0220*/  LEA.HI.X R13, R6, c[0x0][0x16c], R9, 0x2, P1 ;  /* 0x00005b00060d7a11 */ /* 0x000fe400008f1409 */
[----:B------:R-:W-:Y:S02]  /*0230*/  IADD3 R9, P3, R3, R4, RZ ;  /* 0x0000000403097210 */ /* 0x000fe40007f7e0ff */
[----:B------:R-:W-:Y:S02]  /*0240*/  LEA.HI.X.SX32 R20, R0, RZ, 0x1, P2 ;  /* 0x000000ff00147211 */ /* 0x000fe400010f0eff */
[----:B------:R-:W-:Y:S02]  /*0250*/  LEA R6, P1, R7, c[0x0][0x168], 0x2 ;  /* 0x00005a0007067a11 */ /* 0x000fe400078210ff */
[----:B------:R-:W-:-:S02]  /*0260*/  IADD3 R11, P4, R3, R14, RZ ;  /* 0x0000000e030b7210 */ /* 0x000fc40007f9e0ff */
[----:B------:R-:W-:Y:S02]  /*0270*/  LEA.HI.X.SX32 R18, R4, RZ, 0x1, P3 ;  /* 0x000000ff04127211 */ /* 0x000fe400018f0eff */
[----:B------:R-:W-:Y:S02]  /*0280*/  LEA R8, P2, R9, c[0x0][0x168], 0x2 ;  /* 0x00005a0009087a11 */ /* 0x000fe400078410ff */
[----:B------:R-:W-:Y:S02]  /*0290*/  LEA.HI.X R7, R7, c[0x0][0x16c], R20, 0x2, P1 ;  /* 0x00005b0007077a11 */ /* 0x000fe400008f1414 */
[----:B------:R-:W-:Y:S02]  /*02a0*/  ISETP.GE.AND P1, PT, R2, R5, PT ;  /* 0x000000050200720c */ /* 0x000fe40003f26270 */
[----:B------:R-:W-:Y:S02]  /*02b0*/  LEA.HI.X.SX32 R16, R14, RZ, 0x1, P4 ;  /* 0x000000ff0e107211 */ /* 0x000fe400020f0eff */
[----:B------:R-:W-:-:S02]  /*02c0*/  LEA R10, P3, R11, c[0x0][0x168], 0x2 ;  /* 0x00005a000b0a7a11 */ /* 0x000fc400078610ff */
[----:B------:R-:W-:Y:S02]  /*02d0*/  LEA.HI.X R9, R9, c[0x0][0x16c], R18, 0x2, P2 ;  /* 0x00005b0009097a11 */ /* 0x000fe400010f1412 */
[-C--:B------:R-:W-:Y:S02]  /*02e0*/  ISETP.GE.AND P2, PT, R0, R5.reuse, PT ;  /* 0x000000050000720c */ /* 0x080fe40003f46270 */
[----:B------:R-:W-:Y:S02]  /*02f0*/  SEL R15, R2, 0xffffffff, !P1 ;  /* 0xffffffff020f7807 */ /* 0x000fe40004800000 */
[----:B------:R-:W-:Y:S02]  /*0300*/  LEA.HI.X R11, R11, c[0x0][0x16c], R16, 0x2, P3 ;  /* 0x00005b000b0b7a11 */ /* 0x000fe400018f1410 */
[-C--:B------:R-:W-:Y:S01]  /*0310*/  ISETP.GE.AND P1, PT, R4, R5.reuse, PT ;  /* 0x000000050400720c */ /* 0x080fe20003f26270 */
[----:B------:R0:W-:Y:S01]  /*0320*/  STG.E [R12.64], R15 ;  /* 0x0000000f0c007986 */ /* 0x0001e2000c101906 */
[----:B------:R-:W-:-:S02]  /*0330*/  ISETP.GE.AND P3, PT, R14, R5, PT ;  /* 0x000000050e00720c */ /* 0x000fc40003f66270 */
[----:B------:R-:W-:Y:S02]  /*0340*/  SEL R17, R0, 0xffffffff, !P2 ;  /* 0xffffffff00117807 */ /* 0x000fe40005000000 */
[----:B------:R-:W-:Y:S02]  /*0350*/  SEL R19, R4, 0xffffffff, !P1 ;  /* 0xffffffff04137807 */ /* 0x000fe40004800000 */
[----:B------:R-:W-:Y:S01]  /*0360*/  SEL R21, R14, 0xffffffff, !P3 ;  /* 0xffffffff0e157807 */ /* 0x000fe20005800000 */
[----:B------:R0:W-:Y:S01]  /*0370*/  STG.E [R6.64], R17 ;  /* 0x0000001106007986 */ /* 0x0001e2000c101906 */
[----:B------:R-:W-:-:S03]  /*0380*/  IADD3 R2, R2, 0x1000, RZ ;  /* 0x0000100002027810 */ /* 0x000fc60007ffe0ff */
[----:B------:R0:W-:Y:S01]  /*0390*/  STG.E [R8.64], R19 ;  /* 0x0000001308007986 */ /* 0x0001e2000c101906 */
[----:B------:R-:W-:-:S03]  /*03a0*/  ISETP.GE.AND P1, PT, R2, R23, PT ;  /* 0x000000170200720c */ /* 0x000fc60003f26270 */
[----:B------:R0:W-:Y:S10]  /*03b0*/  STG.E [R10.64], R21 ;  /* 0x000000150a007986 */ /* 0x0001f4000c101906 */
[----:B------:R-:W-:Y:S05]  /*03c0*/  @!P1 BRA `(.L_x_2199) ;  /* 0xfffffde000009947 */ /* 0x000fea000383ffff */
.L_x_2198:
[----:B------:R-:W-:Y:S05]  /*03d0*/  BSYNC B0 ;  /* 0x0000000000007941 */ /* 0x000fea0003800000 */
.L_x_2197:
[----:B------:R-:W-:Y:S01]  /*03e0*/  IADD3 R0, -R2, c[0x0][0x17c], RZ ;  /* 0x00005f0002007a10 */ /* 0x000fe20007ffe1ff */
[----:B------:R-:W-:Y:S03]  /*03f0*/  BSSY B0, `(.L_x_2200) ;  /* 0x0000014000007945 */ /* 0x000fe60003800000 */
[----:B------:R-:W-:-:S13]  /*0400*/  ISETP.GT.AND P1, PT, R0, 0x400, PT ;  /* 0x000004000000780c */ /* 0x000fda0003f24270 */
[----:B------:R-:W-:Y:S05]  /*0410*/  @!P1 BRA `(.L_x_2201) ;  /* 0x0000011000009947 */ /* 0x000fea0003800000 */
[C---:B------:R-:W-:Y:S02]  /*0420*/  IADD3 R0, R2.reuse, 0x400, RZ ;  /* 0x0000040002007810 */ /* 0x040fe40007ffe0ff */
[C---:B0-----:R-:W-:Y:S02]  /*0430*/  IADD3 R7, P1, R2.reuse, R3, RZ ;  /* 0x0000000302077210 */ /* 0x041fe40007f3e0ff */
[----:B-1----:R-:W-:Y:S02]  /*0440*/  IADD3 R4, P3, R3, R0, RZ ;  /* 0x0000000003047210 */ /* 0x002fe40007f7e0ff */
[C---:B------:R-:W-:Y:S02]  /*0450*/  ISETP.GE.AND P0, PT, R2.reuse, R5, PT ;  /* 0x000000050200720c */ /* 0x040fe40003f06270 */
[----:B------:R-:W-:Y:S02]  /*0460*/  LEA.HI.X.SX32 R10, R2, RZ, 0x1, P1 ;  /* 0x000000ff020a7211 */ /* 0x000fe400008f0eff */
[----:B------:R-:W-:-:S02]  /*0470*/  LEA R6, P2, R7, c[0x0][0x168], 0x2 ;  /* 0x00005a0007067a11 */ /* 0x000fc400078410ff */
[----:B------:R-:W-:Y:S02]  /*0480*/  LEA.HI.X.SX32 R9, R0, RZ, 0x1, P3 ;  /* 0x000000ff00097211 */ /* 0x000fe400018f0eff */
[----:B------:R-:W-:Y:S02]  /*0490*/  LEA R8, P3, R4, c[0x0][0x168], 0x2 ;  /* 0x00005a0004087a11 */ /* 0x000fe400078610ff */
[----:B------:R-:W-:Y:S02]  /*04a0*/  ISETP.GE.AND P1, PT, R0, R5, PT ;  /* 0x000000050000720c */ /* 0x000fe40003f26270 */
[----:B------:R-:W-:Y:S02]  /*04b0*/  LEA.HI.X R7, R7, c[0x0][0x16c], R10, 0x2, P2 ;  /* 0x00005b0007077a11 */ /* 0x000fe400010f140a */
[----:B------:R-:W-:Y:S02]  /*04c0*/  SEL R11, R2, 0xffffffff, !P0 ;  /* 0xffffffff020b7807 */ /* 0x000fe40004000000 */
[----:B------:R-:W-:-:S02]  /*04d0*/  LEA.HI.X R9, R4, c[0x0][0x16c], R9, 0x2, P3 ;  /* 0x00005b0004097a11 */ /* 0x000fc400018f1409 */
[----:B------:R-:W-:Y:S01]  /*04e0*/  SEL R13, R0, 0xffffffff, !P1 ;  /* 0xffffffff000d7807 */ /* 0x000fe20004800000 */
[----:B------:R0:W-:Y:S01]  /*04f0*/  STG.E [R6.64], R11 ;  /* 0x0000000b06007986 */ /* 0x0001e2000c101906 */
[----:B------:R-:W-:Y:S02]  /*0500*/  PLOP3.LUT P0, PT, PT, PT, PT, 0x8, 0x0 ;  /* 0x000000000000781c */ /* 0x000fe40003f0e170 */
[----:B------:R-:W-:Y:S01]  /*0510*/  IADD3 R2, R2, 0x800, RZ ;  /* 0x0000080002027810 */ /* 0x000fe20007ffe0ff */
[----:B------:R0:W-:Y:S05]  /*0520*/  STG.E [R8.64], R13 ;  /* 0x0000000d08007986 */ /* 0x0001ea000c101906 */
.L_x_2201:
[----:B------:R-:W-:Y:S05]  /*0530*/  BSYNC B0 ;  /* 0x0000000000007941 */ /* 0x000fea0003800000 */
.L_x_2200:
[----:B------:R-:W-:-:S13]  /*0540*/  ISETP.LT.OR P0, PT, R2, c[0x0][0x17c], P0 ;  /* 0x00005f0002007a0c */ /* 0x000fda0000701670 */
[----:B------:R-:W-:Y:S05]  /*0550*/  @!P0 EXIT ;  /* 0x000000000000894d */ /* 0x000fea0003800000 */
[----:B------:R-:W-:-:S04]  /*0560*/  IADD3 R3, P0, R3, R2, RZ ;  /* 0x0000000203037210 */ /* 0x000fc80007f1e0ff */
[C---:B------:R-:W-:Y:S02]  /*0570*/  LEA.HI.X.SX32 R0, R2.reuse, RZ, 0x1, P0 ;  /* 0x000000ff02007211 */ /* 0x040fe400000f0eff */
[C---:B-1----:R-:W-:Y:S02]  /*0580*/  LEA R4, P1, R3.reuse, c[0x0][0x168], 0x2 ;  /* 0x00005a0003047a11 */ /* 0x042fe400078210ff */
[C---:B------:R-:W-:Y:S02]  /*0590*/  ISETP.GE.AND P0, PT, R2.reuse, R5, PT ;  /* 0x000000050200720c */ /* 0x040fe40003f06270 */
[----:B------:R-:W-:Y:S02]  /*05a0*/  LEA.HI.X R5, R3, c[0x0][0x16c], R0, 0x2, P1 ;  /* 0x00005b0003057a11 */ /* 0x000fe400008f1400 */
[----:B------:R-:W-:-:S05]  /*05b0*/  SEL R3, R2, 0xffffffff, !P0 ;  /* 0xffffffff02037807 */ /* 0x000fca0004000000 */
[----:B------:R-:W-:Y:S01]  /*05c0*/  STG.E [R4.64], R3 ;  /* 0x0000000304007986 */ /* 0x000fe2000c101906 */
[----:B------:R-:W-:Y:S05]  /*05d0*/  EXIT ;  /* 0x000000000000794d */ /* 0x000fea0003800000 */
.L_x_2196:
[----:B------:R-:W-:Y:S01]  /*05e0*/  SHF.R.S32.HI R6, RZ, 0x1f, R5 ;  /* 0x0000001fff067819 */ /* 0x000fe20000011405 */
[C---:B01----:R-:W-:Y:S01]  /*05f0*/  IMAD.SHL.U32 R4, R2.reuse, 0x4, RZ ;  /* 0x0000000402047824 */ /* 0x043fe200078e00ff */
[----:B------:R-:W-:Y:S01]  /*0600*/  ISETP.GT.AND P1, PT, R2, 0x100, PT ;  /* 0x000001000200780c */ /* 0x000fe20003f24270 */
[----:B------:R-:W-:Y:S01]  /*0610*/  BSSY B0, `(.L_x_2202) ;  /* 0x000006e000007945 */ /* 0x000fe20003800000 */
[----:B------:R-:W-:Y:S01]  /*0620*/  LEA.HI R6, R6, R5, RZ, 0x2 ;  /* 0x0000000506067211 */ /* 0x000fe200078f10ff */
[----:B------:R-:W-:-:S03]  /*0630*/  IMAD.MOV.U32 R9, RZ, RZ, R4 ;  /* 0x000000ffff097224 */ /* 0x000fc600078e0004 */
[----:B------:R-:W-:-:S04]  /*0640*/  LOP3.LUT R8, R6, 0xfffffffc, RZ, 0xc0, !PT ;  /* 0xfffffffc06087812 */ /* 0x000fc800078ec0ff */
[----:B------:R-:W-:-:S03]  /*0650*/  ISETP.GE.AND P3, PT, R9, R8, PT ;  /* 0x000000080900720c */ /* 0x000fc60003f66270 */
[----:B------:R0:W-:Y:S04]  /*0660*/  @!P1 STS [R4], RZ ;  /* 0x000000ff04009388 */ /* 0x0001e80000000800 */
[----:B------:R-:W-:Y:S06]  /*0670*/  BAR.SYNC.DEFER_BLOCKING 0x0 ;  /* 0x0000000000007b1d */ /* 0x000fec0000010000 */
[----:B------:R-:W-:Y:S05]  /*0680*/  @P3 BRA `(.L_x_2203) ;  /* 0x0000066000003947 */ /* 0x000fea0003800000 */
[----:B0-----:R-:W-:-:S05]  /*0690*/  IMAD.MOV.U32 R11, RZ, RZ, R9 ;  /* 0x000000ffff0b7224 */ /* 0x001fca00078e0009 */
.L_x_2204:
[----:B0-----:R-:W-:-:S04]  /*06a0*/  IADD3 R7, P0, R0, R11, RZ ;  /* 0x0000000b00077210 */ /* 0x001fc80007f1e0ff */
[----:B------:R-:W-:Y:S02]  /*06b0*/  LEA.HI.X.SX32 R10, R11, RZ, 0x1, P0 ;  /* 0x000000ff0b0a7211 */ /* 0x000fe400000f0eff */
[----:B------:R-:W-:-:S04]  /*06c0*/  LEA R6, P0, R7, c[0x0][0x160], 0x2 ;  /* 0x0000580007067a11 */ /* 0x000fc800078010ff */
[----:B------:R-:W-:-:S05]  /*06d0*/  LEA.HI.X R7, R7, c[0x0][0x164], R10, 0x2, P0 ;  /* 0x0000590007077a11 */ /* 0x000fca00000f140a */
[----:B------:R-:W2:Y:S04]  /*06e0*/  LDG.E.CONSTANT R10, [R6.64] ;  /* 0x00000006060a7981 */ /* 0x000ea8000c1e9900 */
[----:B------:R-:W3:Y:S04]  /*06f0*/  LDG.E.CONSTANT R12, [R6.64+0x4] ;  /* 0x00000406060c7981 */ /* 0x000ee8000c1e9900 */
[----:B------:R-:W4:Y:S04]  /*0700*/  LDG.E.CONSTANT R13, [R6.64+0x8] ;  /* 0x00000806060d7981 */ /* 0x000f28000c1e9900 */
[----:B------:R-:W5:Y:S01]  /*0710*/  LDG.E.CONSTANT R14, [R6.64+0xc] ;  /* 0x00000c06060e7981 */ /* 0x000f62000c1e9900 */
[----:B------:R-:W-:Y:S01]  /*0720*/  YIELD ;  /* 0x0000000000007946 */ /* 0x000fe20003800000 */
[----:B--2---:R-:W0:Y:S08]  /*0730*/  F2F.F16.F32 R10, R10 ;  /* 0x0000000a000a7304 */ /* 0x004e300000200800 */
[----:B---3--:R1:W2:Y:S08]  /*0740*/  F2F.F16.F32 R15, R12 ;  /* 0x0000000c000f7304 */ /* 0x0082b00000200800 */
[----:B----4-:R3:W4:Y:S01]  /*0750*/  F2F.F16.F32 R16, R13 ;  /* 0x0000000d00107304 */ /* 0x0107220000200800 */
[----:B0-----:R-:W-:-:S02]  /*0760*/  PRMT R18, R10, 0x9910, RZ ;  /* 0x000099100a127816 */ /* 0x001fc400000000ff */
[----:B-1----:R-:W-:Y:S02]  /*0770*/  LOP3.LUT R12, RZ, R10, RZ, 0x33, !PT ;  /* 0x0000000aff0c7212 */ /* 0x002fe400078e33ff */
[----:B------:R-:W-:-:S03]  /*0780*/  ISETP.GE.AND P0, PT, R18, RZ, PT ;  /* 0x000000ff1200720c */ /* 0x000fc60003f06270 */
[----:B-----5:R0:W1:Y:S01]  /*0790*/  F2F.F16.F32 R17, R14 ;  /* 0x0000000e00117304 */ /* 0x0200620000200800 */
[----:B--2---:R-:W-:Y:S02]  /*07a0*/  PRMT R19, R15, 0x9910, RZ ;  /* 0x000099100f137816 */ /* 0x004fe400000000ff */
[----:B---3--:R-:W-:Y:S02]  /*07b0*/  LOP3.LUT R13, RZ, R15, RZ, 0x33, !PT ;  /* 0x0000000fff0d7212 */ /* 0x008fe400078e33ff */
[----:B------:R-:W-:Y:S02]  /*07c0*/  ISETP.GE.AND P2, PT, R19, RZ, PT ;  /* 0x000000ff1300720c */ /* 0x000fe40003f46270 */
[----:B----4-:R-:W-:-:S03]  /*07d0*/  PRMT R20, R16, 0x9910, RZ ;  /* 0x0000991010147816 */ /* 0x010fc600000000ff */
[----:B------:R-:W-:Y:S02]  /*07e0*/  @P0 LOP3.LUT R12, R10, 0x8000, RZ, 0xfc, !PT ;  /* 0x000080000a0c0812 */ /* 0x000fe400078efcff */
[----:B------:R-:W-:Y:S02]  /*07f0*/  ISETP.GE.AND P4, PT, R20, RZ, PT ;  /* 0x000000ff1400720c */ /* 0x000fe40003f86270 */
[----:B0-----:R-:W-:Y:S02]  /*0800*/  LOP3.LUT R14, RZ, R16, RZ, 0x33, !PT ;  /* 0x00000010ff0e7212 */ /* 0x001fe400078e33ff */
[----:B-1----:R-:W-:Y:S02]  /*0810*/  PRMT R21, R17, 0x9910, RZ ;  /* 0x0000991011157816 */ /* 0x002fe400000000ff */
[----:B------:R-:W-:Y:S02]  /*0820*/  @P2 LOP3.LUT R13, R15, 0x8000, RZ, 0xfc, !PT ;  /* 0x000080000f0d2812 */ /* 0x000fe400078efcff */
[----:B------:R-:W-:-:S02]  /*0830*/  ISETP.GE.AND P5, PT, R21, RZ, PT ;  /* 0x000000ff1500720c */ /* 0x000fc40003fa6270 */
[----:B------:R-:W-:Y:S02]  /*0840*/  LOP3.LUT R18, RZ, R17, RZ, 0x33, !PT ;  /* 0x00000011ff127212 */ /* 0x000fe400078e33ff */
[----:B------:R-:W-:Y:S02]  /*0850*/  LOP3.LUT R10, R12, 0xffff, RZ, 0xc0, !PT ;  /* 0x0000ffff0c0a7812 */ /* 0x000fe400078ec0ff */
[----:B------:R-:W-:Y:S02]  /*0860*/  @P4 LOP3.LUT R14, R16, 0x8000, RZ, 0xfc, !PT ;  /* 0x00008000100e4812 */ /* 0x000fe400078efcff */
[----:B------:R-:W-:Y:S02]  /*0870*/  LOP3.LUT R12, R13, 0xffff, RZ, 0xc0, !PT ;  /* 0x0000ffff0d0c7812 */ /* 0x000fe400078ec0ff */
[----:B------:R-:W-:Y:S02]  /*0880*/  LOP3.LUT R13, R14, 0xffff, RZ, 0xc0, !PT ;  /* 0x0000ffff0e0d7812 */ /* 0x000fe400078ec0ff */
[----:B------:R-:W-:-:S02]  /*0890*/  SHF.R.U32.HI R10, RZ, 0x8, R10 ;  /* 0x00000008ff0a7819 */ /* 0x000fc4000001160a */
[----:B------:R-:W-:Y:S02]  /*08a0*/  @P5 LOP3.LUT R18, R17, 0x8000, RZ, 0xfc, !PT ;  /* 0x0000800011125812 */ /* 0x000fe400078efcff */
[----:B------:R-:W-:Y:S01]  /*08b0*/  SHF.R.U32.HI R12, RZ, 0x8, R12 ;  /* 0x00000008ff0c7819 */ /* 0x000fe2000001160c */
[----:B------:R-:W-:Y:S01]  /*08c0*/  IMAD.SHL.U32 R10, R10, 0x4, RZ ;  /* 0x000000040a0a7824 */ /* 0x000fe200078e00ff */
[----:B------:R-:W-:Y:S02]  /*08d0*/  LOP3.LUT R14, R18, 0xffff, RZ, 0xc0, !PT ;  /* 0x0000ffff120e7812 */ /* 0x000fe400078ec0ff */
[----:B------:R-:W-:Y:S01]  /*08e0*/  SHF.R.U32.HI R13, RZ, 0x8, R13 ;  /* 0x00000008ff0d7819 */ /* 0x000fe2000001160d */
[----:B------:R-:W-:Y:S01]  /*08f0*/  IMAD.SHL.U32 R12, R12, 0x4, RZ ;  /* 0x000000040c0c7824 */ /* 0x000fe200078e00ff */
[----:B------:R-:W-:Y:S02]  /*0900*/  IADD3 R15, R11, 0x1000, RZ ;  /* 0x000010000b0f7810 */ /* 0x000fe40007ffe0ff */
[----:B------:R-:W-:Y:S01]  /*0910*/  SHF.R.U32.HI R14, RZ, 0x8, R14 ;  /* 0x00000008ff0e7819 */ /* 0x000fe2000001160e */
[----:B------:R-:W-:Y:S01]  /*0920*/  IMAD.SHL.U32 R13, R13, 0x4, RZ ;  /* 0x000000040d0d7824 */ /* 0x000fe200078e00ff */
[----:B------:R-:W-:-:S02]  /*0930*/  ISETP.GE.AND P0, PT, R15, R8, PT ;  /* 0x000000080f00720c */ /* 0x000fc40003f06270 */
[----:B------:R-:W-:Y:S01]  /*0940*/  LOP3.LUT R10, R10, 0x3fffc, RZ, 0xe2, !PT ;  /* 0x0003fffc0a0a7812 */ /* 0x000fe200078ee2ff */
[----:B------:R-:W-:Y:S01]  /*0950*/  IMAD.SHL.U32 R14, R14, 0x4, RZ ;  /* 0x000000040e0e7824 */ /* 0x000fe200078e00ff */
[----:B------:R-:W-:Y:S02]  /*0960*/  LOP3.LUT R12, R12, 0x3fffc, RZ, 0xe2, !PT ;  /* 0x0003fffc0c0c7812 */ /* 0x000fe400078ee2ff */
[----:B------:R-:W-:Y:S01]  /*0970*/  LOP3.LUT R13, R13, 0x3fffc, RZ, 0xe2, !PT ;  /* 0x0003fffc0d0d7812 */ /* 0x000fe200078ee2ff */
[----:B------:R0:W-:Y:S01]  /*0980*/  ATOMS.POPC.INC.32 RZ, [R10+URZ] ;  /* 0x000000000aff7f8c */ /* 0x0001e2000d00003f */
[----:B------:R-:W-:-:S03]  /*0990*/  LOP3.LUT R14, R14, 0x3fffc, RZ, 0xe2, !PT ;  /* 0x0003fffc0e0e7812 */ /* 0x000fc600078ee2ff */
[----:B------:R0:W-:Y:S04]  /*09a0*/  ATOMS.POPC.INC.32 RZ, [R12+URZ] ;  /* 0x000000000cff7f8c */ /* 0x0001e8000d00003f */
[----:B------:R0:W-:Y:S04]  /*09b0*/  ATOMS.POPC.INC.32 RZ, [R13+URZ] ;  /* 0x000000000dff7f8c */ /* 0x0001e8000d00003f */
[----:B------:R0:W-:Y:S01]  /*09c0*/  ATOMS.POPC.INC.32 RZ, [R14+URZ] ;  /* 0x000000000eff7f8c */ /* 0x0001e2000d00003f */
[----:B------:R-:W-:Y:S05]  /*09d0*/  @P0 BRA `(.L_x_2203) ;  /* 0x0000031000000947 */ /* 0x000fea0003800000 */
[----:B0-----:R-:W2:Y:S04]  /*09e0*/  LDG.E.CONSTANT R13, [R6.64+0x4008] ;  /* 0x00400806060d7981 */ /* 0x001ea8000c1e9900 */
[----:B------:R-:W3:Y:S04]  /*09f0*/  LDG.E.CONSTANT R14, [R6.64+0x400c] ;  /* 0x00400c06060e7981 */ /* 0x000ee8000c1e9900 */
[----:B------:R-:W4:Y:S04]  /*0a00*/  LDG.E.CONSTANT R10, [R6.64+0x4000] ;  /* 0x00400006060a7981 */ /* 0x000f28000c1e9900 */
[----:B------:R-:W5:Y:S01]  /*0a10*/  LDG.E.CONSTANT R12, [R6.64+0x4004] ;  /* 0x00400406060c7981 */ /* 0x000f62000c1e9900 */
[----:B------:R-:W-:Y:S01]  /*0a20*/  IADD3 R11, R11, 0x2000, RZ ;  /* 0x000020000b0b7810 */ /* 0x000fe20007ffe0ff */
[----:B--2---:R-:W0:Y:S08]  /*0a30*/  F2F.F16.F32 R13, R13 ;  /* 0x0000000d000d7304 */ /* 0x004e300000200800 */
[----:B---3--:R-:W1:Y:S08]  /*0a40*/  F2F.F16.F32 R15, R14 ;  /* 0x0000000e000f7304 */ /* 0x008e700000200800 */
[----:B----4-:R-:W2:Y:S08]  /*0a50*/  F2F.F16.F32 R10, R10 ;  /* 0x0000000a000a7304 */ /* 0x010eb00000200800 */
[----:B-----5:R-:W3:Y:S01]  /*0a60*/  F2F.F16.F32 R12, R12 ;  /* 0x0000000c000c7304 */ /* 0x020ee20000200800 */
[----:B0-----:R-:W-:-:S02]  /*0a70*/  PRMT R18, R13, 0x9910, RZ ;  /* 0x000099100d127816 */ /* 0x001fc400000000ff */
[----:B-1----:R-:W-:-:S03]  /*0a80*/  PRMT R19, R15, 0x9910, RZ ;  /* 0x000099100f137816 */ /* 0x002fc600000000ff */
[----:B------:R-:W-:Y:S01]  /*0a90*/  IMAD.MOV.U32 R6, RZ, RZ, R18 ;  /* 0x000000ffff067224 */ /* 0x000fe200078e0012 */
[----:B--2---:R-:W-:Y:S01]  /*0aa0*/  PRMT R16, R10, 0x9910, RZ ;  /* 0x000099100a107816 */ /* 0x004fe200000000ff */
[----:B------:R-:W-:-:S03]  /*0ab0*/  IMAD.MOV.U32 R7, RZ, RZ, R19 ;  /* 0x000000ffff077224 */ /* 0x000fc600078e0013 */
[----:B------:R-:W-:Y:S02]  /*0ac0*/  ISETP.GE.AND P0, PT, R16, RZ, PT ;  /* 0x000000ff1000720c */ /* 0x000fe40003f06270 */
[----:B---3--:R-:W-:Y:S02]  /*0ad0*/  PRMT R17, R12, 0x9910, RZ ;  /* 0x000099100c117816 */ /* 0x008fe400000000ff */
[----:B------:R-:W-:Y:S02]  /*0ae0*/  ISETP.GE.AND P4, PT, R6, RZ, PT ;  /* 0x000000ff0600720c */ /* 0x000fe40003f86270 */
[----:B------:R-:W-:Y:S02]  /*0af0*/  ISETP.GE.AND P2, PT, R17, RZ, PT ;  /* 0x000000ff1100720c */ /* 0x000fe40003f46270 */
[----:B------:R-:W-:Y:S02]  /*0b00*/  ISETP.GE.AND P5, PT, R7, RZ, PT ;  /* 0x000000ff0700720c */ /* 0x000fe40003fa6270 */
[----:B------:R-:W-:-:S02]  /*0b10*/  LOP3.LUT R6, RZ, R10, RZ, 0x33, !PT ;  /* 0x0000000aff067212 */ /* 0x000fc400078e33ff */
[----:B------:R-:W-:Y:S02]  /*0b20*/  LOP3.LUT R7, RZ, R12, RZ, 0x33, !PT ;  /* 0x0000000cff077212 */ /* 0x000fe400078e33ff */
[----:B------:R-:W-:Y:S02]  /*0b30*/  @P0 LOP3.LUT R6, R10, 0x8000, RZ, 0xfc, !PT ;  /* 0x000080000a060812 */ /* 0x000fe400078efcff */
[----:B------:R-:W-:Y:S02]  /*0b40*/  LOP3.LUT R14, RZ, R13, RZ, 0x33, !PT ;  /* 0x0000000dff0e7212 */ /* 0x000fe400078e33ff */
[----:B------:R-:W-:Y:S02]  /*0b50*/  LOP3.LUT R16, RZ, R15, RZ, 0x33, !PT ;  /* 0x0000000fff107212 */ /* 0x000fe400078e33ff */
[----:B------:R-:W-:Y:S02]  /*0b60*/  @P2 LOP3.LUT R7, R12, 0x8000, RZ, 0xfc, !PT ;  /* 0x000080000c072812 */ /* 0x000fe400078efcff */
[----:B------:R-:W-:-:S02]  /*0b70*/  @P4 LOP3.LUT R14, R13, 0x8000, RZ, 0xfc, !PT ;  /* 0x000080000d0e4812 */ /* 0x000fc400078efcff */
[----:B------:R-:W-:Y:S02]  /*0b80*/  @P5 LOP3.LUT R16, R15, 0x8000, RZ, 0xfc, !PT ;  /* 0x000080000f105812 */ /* 0x000fe400078efcff */
[----:B------:R-:W-:Y:S02]  /*0b90*/  LOP3.LUT R6, R6, 0xffff, RZ, 0xc0, !PT ;  /* 0x0000ffff06067812 */ /* 0x000fe400078ec0ff */
[----:B------:R-:W-:Y:S02]  /*0ba0*/  LOP3.LUT R7, R7, 0xffff, RZ, 0xc0, !PT ;  /* 0x0000ffff07077812 */ /* 0x000fe400078ec0ff */
[----:B------:R-:W-:Y:S02]  /*0bb0*/  LOP3.LUT R10, R14, 0xffff, RZ, 0xc0, !PT ;  /* 0x0000ffff0e0a7812 */ /* 0x000fe400078ec0ff */
[----:B------:R-:W-:Y:S02]  /*0bc0*/  LOP3.LUT R12, R16, 0xffff, RZ, 0xc0, !PT ;  /* 0x0000ffff100c7812 */ /* 0x000fe400078ec0ff */
[----:B------:R-:W-:-:S02]  /*0bd0*/  SHF.R.U32.HI R6, RZ, 0x8, R6 ;  /* 0x00000008ff067819 */ /* 0x000fc40000011606 */
[----:B------:R-:W-:Y:S02]  /*0be0*/  SHF.R.U32.HI R7, RZ, 0x8, R7 ;  /* 0x00000008ff077819 */ /* 0x000fe40000011607 */
[----:B------:R-:W-:Y:S02]  /*0bf0*/  SHF.R.U32.HI R10, RZ, 0x8, R10 ;  /* 0x00000008ff0a7819 */ /* 0x000fe4000001160a */
[----:B------:R-:W-:Y:S01]  /*0c00*/  SHF.R.U32.HI R12, RZ, 0x8, R12 ;  /* 0x00000008ff0c7819 */ /* 0x000fe2000001160c */
[----:B------:R-:W-:Y:S01]  /*0c10*/  IMAD.SHL.U32 R6, R6, 0x4, RZ ;  /* 0x0000000406067824 */ /* 0x000fe200078e00ff */
[----:B------:R-:W-:Y:S01]  /*0c20*/  ISETP.GE.AND P0, PT, R11, R8, PT ;  /* 0x000000080b00720c */ /* 0x000fe20003f06270 */
[----:B------:R-:W-:Y:S02]  /*0c30*/  IMAD.SHL.U32 R7, R7, 0x4, RZ ;  /* 0x0000000407077824 */ /* 0x000fe400078e00ff */
[----:B------:R-:W-:Y:S02]  /*0c40*/  IMAD.SHL.U32 R10, R10, 0x4, RZ ;  /* 0x000000040a0a7824 */ /* 0x000fe400078e00ff */
[----:B------:R-:W-:Y:S01]  /*0c50*/  IMAD.SHL.U32 R12, R12, 0x4, RZ ;  /* 0x000000040c0c7824 */ /* 0x000fe200078e00ff */
[----:B------:R-:W-:-:S02]  /*0c60*/  LOP3.LUT R6, R6, 0x3fffc, RZ, 0xe2, !PT ;  /* 0x0003fffc06067812 */ /* 0x000fc400078ee2ff */
[----:B------:R-:W-:Y:S02]  /*0c70*/  LOP3.LUT R7, R7, 0x3fffc, RZ, 0xe2, !PT ;  /* 0x0003fffc07077812 */ /* 0x000fe400078ee2ff */
[----:B------:R-:W-:Y:S01]  /*0c80*/  LOP3.LUT R10, R10, 0x3fffc, RZ, 0xe2, !PT ;  /* 0x0003fffc0a0a7812 */ /* 0x000fe200078ee2ff */
[----:B------:R0:W-:Y:S01]  /*0c90*/  ATOMS.POPC.INC.32 RZ, [R6+URZ] ;  /* 0x0000000006ff7f8c */ /* 0x0001e2000d00003f */
[----:B------:R-:W-:-:S03]  /*0ca0*/  LOP3.LUT R12, R12, 0x3fffc, RZ, 0xe2, !PT ;  /* 0x0003fffc0c0c7812 */ /* 0x000fc600078ee2ff */
[----:B------:R0:W-:Y:S04]  /*0cb0*/  ATOMS.POPC.INC.32 RZ, [R7+URZ] ;  /* 0x0000000007ff7f8c */ /* 0x0001e8000d00003f */
[----:B------:R0:W-:Y:S04]  /*0cc0*/  ATOMS.POPC.INC.32 RZ, [R10+URZ] ;  /* 0x000000000aff7f8c */ /* 0x0001e8000d00003f */
[----:B------:R0:W-:Y:S01]  /*0cd0*/  ATOMS.POPC.INC.32 RZ, [R12+URZ] ;  /* 0x000000000cff7f8c */ /* 0x0001e2000d00003f */
[----:B------:R-:W-:Y:S05]  /*0ce0*/  @!P0 BRA `(.L_x_2204) ;  /* 0xfffff9b000008947 */ /* 0x000fea000383ffff */
.L_x_2203:
[----:B0-----:R-:W-:Y:S05]  /*0cf0*/  BSYNC B0 ;  /* 0x0000000000007941 */ /* 0x001fea0003800000 */
.L_x_2202:
[C---:B------:R-:W-:Y:S01]  /*0d00*/  IMAD.IADD R10, R2.reuse, 0x1, R8 ;  /* 0x00000001020a7824 */ /* 0x040fe200078e0208 */
[----:B------:R-:W-:-:S04]  /*0d10*/  ISETP.GT.AND P0, PT, R2, 0xff, PT ;  /* 0x000000ff0200780c */ /* 0x000fc80003f04270 */
[----:B------:R-:W-:-:S13]  /*0d20*/  ISETP.GE.AND P2, PT, R10, R5, PT ;  /* 0x000000050a00720c */ /* 0x000fda0003f46270 */
[----:B------:R-:W-:Y:S05]  /*0d30*/  @P2 BRA `(.L_x_2205) ;  /* 0x0000014000002947 */ /* 0x000fea0003800000 */
[----:B------:R-:W-:-:S05]  /*0d40*/  IMAD.MOV.U32 R11, RZ, RZ, R10 ;  /* 0x000000ffff0b7224 */ /* 0x000fca00078e000a */
.L_x_2206:
[----:B------:R-:W-:-:S04]  /*0d50*/  IADD3 R7, P4, R0, R11, RZ ;  /* 0x0000000b00077210 */ /* 0x000fc80007f9e0ff */
[----:B0-----:R-:W-:Y:S02]  /*0d60*/  LEA.HI.X.SX32 R12, R11, RZ, 0x1, P4 ;  /* 0x000000ff0b0c7211 */ /* 0x001fe400020f0eff */
[----:B------:R-:W-:-:S04]  /*0d70*/  LEA R6, P4, R7, c[0x0][0x160], 0x2 ;  /* 0x0000580007067a11 */ /* 0x000fc800078810ff */
[----:B------:R-:W-:-:S05]  /*0d80*/  LEA.HI.X R7, R7, c[0x0][0x164], R12, 0x2, P4 ;  /* 0x0000590007077a11 */ /* 0x000fca00020f140c */
[----:B------:R-:W2:Y:S01]  /*0d90*/  LDG.E.CONSTANT R6, [R6.64] ;  /* 0x0000000606067981 */ /* 0x000ea2000c1e9900 */
[----:B------:R-:W-:Y:S01]  /*0da0*/  IADD3 R11, R11, 0x400, RZ ;  /* 0x000004000b0b7810 */ /* 0x000fe20007ffe0ff */
[----:B------:R-:W-:Y:S01]  /*0db0*/  YIELD ;  /* 0x0000000000007946 */ /* 0x000fe20003800000 */
[----:B--2---:R-:W0:Y:S02]  /*0dc0*/  F2F.F16.F32 R12, R6 ;  /* 0x00000006000c7304 */ /* 0x004e240000200800 */
[----:B0-----:R-:W-:-:S04]  /*0dd0*/  PRMT R13, R12, 0x9910, RZ ;  /* 0x000099100c0d7816 */ /* 0x001fc800000000ff */
[----:B------:R-:W-:Y:S02]  /*0de0*/  ISETP.GE.AND P4, PT, R13, RZ, PT ;  /* 0x000000ff0d00720c */ /* 0x000fe40003f86270 */
[----:B------:R-:W-:-:S11]  /*0df0*/  LOP3.LUT R13, RZ, R12, RZ, 0x33, !PT ;  /* 0x0000000cff0d7212 */ /* 0x000fd600078e33ff */
[----:B------:R-:W-:Y:S02]  /*0e00*/  @P4 LOP3.LUT R13, R12, 0x8000, RZ, 0xfc, !PT ;  /* 0x000080000c0d4812 */ /* 0x000fe400078efcff */
[----:B------:R-:W-:Y:S02]  /*0e10*/  ISETP.GE.AND P4, PT, R11, R5, PT ;  /* 0x000000050b00720c */ /* 0x000fe40003f86270 */
[----:B------:R-:W-:-:S04]  /*0e20*/  LOP3.LUT R12, R13, 0xffff, RZ, 0xc0, !PT ;  /* 0x0000ffff0d0c7812 */ /* 0x000fc800078ec0ff */
[----:B------:R-:W-:-:S05]  /*0e30*/  SHF.R.U32.HI R12, RZ, 0x8, R12 ;  /* 0x00000008ff0c7819 */ /* 0x000fca000001160c */
[----:B------:R-:W-:-:S05]  /*0e40*/  IMAD.SHL.U32 R12, R12, 0x4, RZ ;  /* 0x000000040c0c7824 */ /* 0x000fca00078e00ff */
[----:B------:R-:W-:-:S05]  /*0e50*/  LOP3.LUT R12, R12, 0x3fffc, RZ, 0xe2, !PT ;  /* 0x0003fffc0c0c7812 */ /* 0x000fca00078ee2ff */
[----:B------:R0:W-:Y:S01]  /*0e60*/  ATOMS.POPC.INC.32 RZ, [R12+URZ] ;  /* 0x000000000cff7f8c */ /* 0x0001e2000d00003f */
[----:B------:R-:W-:Y:S05]  /*0e70*/  @!P4 BRA `(.L_x_2206) ;  /* 0xfffffed00000c947 */ /* 0x000fea000383ffff */
.L_x_2205:
[----:B------:R-:W-:Y:S01]  /*0e80*/  WARPSYNC 0xffffffff ;  /* 0xffffffff00007948 */ /* 0x000fe20003800000 */
[----:B------:R-:W-:Y:S06]  /*0e90*/  BAR.SYNC.DEFER_BLOCKING 0x0 ;  /* 0x0000000000007b1d */ /* 0x000fec0000010000 */
[----:B------:R-:W-:Y:S01]  /*0ea0*/  BSSY B0, `(.L_x_2207) ;  /* 0x0000007000007945 */ /* 0x000fe20003800000 */
[----:B------:R-:W-:Y:S05]  /*0eb0*/  @P0 BRA `(.L_x_2208) ;  /* 0x0000005000000947 */ /* 0x000fea0003800000 */
[----:B------:R-:W-:Y:S01]  /*0ec0*/  ISETP.NE.AND P4, PT, R2, 0xff, PT ;  /* 0x000000ff0200780c */ /* 0x000fe20003f85270 */
[----:B------:R-:W-:-:S12]  /*0ed0*/  LDS R7, [R4] ;  /* 0x0000000004077984 */ /* 0x000fd80000000800 */
[----:B------:R-:W1:Y:S02]  /*0ee0*/  @P4 LDS R6, [R4+0x4] ;  /* 0x0000040004064984 */ /* 0x000e640000000800 */
[----:B-1----:R-:W-:-:S05]  /*0ef0*/  @P4 IMAD.IADD R7, R7, 0x1, R6 ;  /* 0x0000000107074824 */ /* 0x002fca00078e0206 */
[----:B------:R1:W-:Y:S02]  /*0f00*/  STS [R4+0x600], R7 ;  /* 0x0006000704007388 */ /* 0x0003e40000000800 */
.L_x_2208:
[----:B------:R-:W-:Y:S05]  /*0f10*/  BSYNC B0 ;  /* 0x0000000000007941 */ /* 0x000fea0003800000 */
.L_x_2207:
[----:B------:R-:W-:Y:S06]  /*0f20*/  BAR.SYNC.DEFER_BLOCKING 0x0 ;  /* 0x0000000000007b1d */ /* 0x000fec0000010000 */
[----:B------:R-:W-:Y:S01]  /*0f30*/  BSSY B0, `(.L_x_2209) ;  /* 0x0000007000007945 */ /* 0x000fe20003800000 */
[----:B------:R-:W-:Y:S05]  /*0f40*/  @P0 BRA `(.L_x_2210) ;  /* 0x0000005000000947 */ /* 0x000fea0003800000 */
[----:B------:R-:W-:Y:S01]  /*0f50*/  ISETP.GT.AND P4, PT, R2, 0xfd, PT ;  /* 0x000000fd0200780c */ /* 0x000fe20003f84270 */
[----:B-1----:R-:W-:-:S12]  /*0f60*/  LDS R7, [R4+0x600] ;  /* 0x0006000004077984 */ /* 0x002fd80000000800 */
[----:B------:R-:W1:Y:S02]  /*0f70*/  @!P4 LDS R6, [R4+0x608] ;  /* 0x000608000406c984 */ /* 0x000e640000000800 */
[----:B-1----:R-:W-:-:S05]  /*0f80*/  @!P4 IMAD.IADD R7, R7, 0x1, R6 ;  /* 0x000000010707c824 */ /* 0x002fca00078e0206 */
[----:B------:R1:W-:Y:S02]  /*0f90*/  STS [R4], R7 ;  /* 0x0000000704007388 */ /* 0x0003e40000000800 */
.L_x_2210:
[----:B------:R-:W-:Y:S05]  /*0fa0*/  BSYNC B0 ;  /* 0x0000000000007941 */ /* 0x000fea0003800000 */
.L_x_2209:
[----:B------:R-:W-:Y:S06]  /*0fb0*/  BAR.SYNC.DEFER_BLOCKING 0x0 ;  /* 0x0000000000007b1d */ /* 0x000fec0000010000 */
[----:B------:R-:W-:Y:S01]  /*0fc0*/  BSSY B0, `(.L_x_2211) ;  /* 0x0000007000007945 */ /* 0x000fe20003800000 */
[----:B------:R-:W-:Y:S05]  /*0fd0*/  @P0 BRA `(.L_x_2212) ;  /* 0x0000005000000947 */ /* 0x000fea0003800000 */
[----:B------:R-:W-:Y:S01]  /*0fe0*/  ISETP.GT.AND P4, PT, R2, 0xfb, PT ;  /* 0x000000fb0200780c */ /* 0x000fe20003f84270 */
[----:B-1----:R-:W-:-:S12]  /*0ff0*/  LDS R7, [R4] ;  /* 0x0000000004077984 */ /* 0x002fd80000000800 */
[----:B------:R-:W1:Y:S02]  /*1000*/  @!P4 LDS R6, [R4+0x10] ;  /* 0x000010000406c984 */ /* 0x000e640000000800 */
[----:B-1----:R-:W-:-:S05]  /*1010*/  @!P4 IMAD.IADD R7, R7, 0x1, R6 ;  /* 0x000000010707c824 */ /* 0x002fca00078e0206 */
[----:B------:R1:W-:Y:S02]  /*1020*/  STS [R4+0x600], R7 ;  /* 0x0006000704007388 */ /* 0x0003e40000000800 */
.L_x_2212:
[----:B------:R-:W-:Y:S05]  /*1030*/  BSYNC B0 ;  /* 0x0000000000007941 */ /* 0x000fea0003800000 */
.L_x_2211:
        /* <DEDUP_REMOVED lines=8> */
.L_x_2214:
[----:B------:R-:W-:Y:S05]  /*10c0*/  BSYNC B0 ;  /* 0x0000000000007941 */ /* 0x000fea0003800000 */
.L_x_2213:
        /* <DEDUP_REMOVED lines=8> */
.L_x_2216:
[----:B------:R-:W-:Y:S05]  /*1150*/  BSYNC B0 ;  /* 0x0000000000007941 */ /* 0x000fea0003800000 */
.L_x_2215:
        /* <DEDUP_REMOVED lines=8> */
.L_x_2218:
[----:B------:R-:W-:Y:S05]  /*11e0*/  BSYNC B0 ;  /* 0x0000000000007941 */ /* 0x000fea0003800000 */
.L_x_2217:
        /* <DEDUP_REMOVED lines=8> */
.L_x_2220:
[----:B------:R-:W-:Y:S05]  /*1270*/  BSYNC B0 ;  /* 0x0000000000007941 */ /* 0x000fea0003800000 */
.L_x_2219:
        /* <DEDUP_REMOVED lines=8> */
.L_x_2222:
[----:B------:R-:W-:Y:S05]  /*1300*/  BSYNC B0 ;  /* 0x0000000000007941 */ /* 0x000fea0003800000 */
.L_x_2221:
[----:B------:R-:W-:Y:S06]  /*1310*/  BAR.SYNC.DEFER_BLOCKING 0x0 ;  /* 0x0000000000007b1d */ /* 0x000fec0000010000 */
[----:B------:R-:W-:Y:S01]  /*1320*/  BSSY B0, `(.L_x_2223) ;  /* 0x000000a000007945 */ /* 0x000fe20003800000 */
[----:B------:R-:W-:Y:S05]  /*1330*/  @P0 BRA `(.L_x_2224) ;  /* 0x0000008000000947 */ /* 0x000fea0003800000 */
[----:B------:R-:W2:Y:S02]  /*1340*/  LDS R6, [R4] ;  /* 0x0000000004067984 */ /* 0x000ea40000000800 */
[----:B--2---:R-:W-:-:S13]  /*1350*/  ISETP.GT.AND P4, PT, R6, c[0x0][0x17c], PT ;  /* 0x00005f0006007a0c */ /* 0x004fda0003f84270 */
[----:B------:R-:W-:Y:S05]  /*1360*/  @!P4 BRA `(.L_x_2224) ;  /* 0x000000500000c947 */ /* 0x000fea0003800000 */
[----:B------:R-:W2:Y:S02]  /*1370*/  LDS R6, [R4+0x4] ;  /* 0x0000040004067984 */ /* 0x000ea40000000800 */
[----:B--2---:R-:W-:-:S13]  /*1380*/  ISETP.GT.AND P4, PT, R6, c[0x0][0x17c], PT ;  /* 0x00005f0006007a0c */ /* 0x004fda0003f84270 */
[----:B------:R2:W-:Y:S04]  /*1390*/  @!P4 STS [0xc80], R2 ;  /* 0x000c8002ff00c388 */ /* 0x0005e80000000800 */
[----:B------:R-:W-:Y:S04]  /*13a0*/  @!P4 STS [0xd00], RZ ;  /* 0x000d00ffff00c388 */ /* 0x000fe80000000800 */
[----:B------:R-:W-:Y:S02]  /*13b0*/  @!P4 STS [0xc00], RZ ;  /* 0x000c00ffff00c388 */ /* 0x000fe40000000800 */
.L_x_2224:
[----:B--2---:R-:W-:Y:S05]  /*13c0*/  BSYNC B0 ;  /* 0x0000000000007941 */ /* 0x004fea0003800000 */
.L_x_2223:
[----:B------:R-:W-:Y:S06]  /*13d0*/  BAR.SYNC.DEFER_BLOCKING 0x0 ;  /* 0x0000000000007b1d */ /* 0x000fec0000010000 */
[----:B------:R-:W2:Y:S04]  /*13e0*/  LDS R11, [0xc80] ;  /* 0x000c8000ff0b7984 */ /* 0x000ea80000000800 */
[----:B0-2---:R-:W0:Y:S02]  /*13f0*/  LDS R12, [R11.X4+0x4] ;  /* 0x000004000b0c7984 */ /* 0x005e240000004800 */
[----:B0-----:R-:W-:-:S04]  /*1400*/  IADD3 R12, -R12, c[0x0][0x17c], RZ ;  /* 0x00005f000c0c7a10 */ /* 0x001fc80007ffe1ff */
[----:B------:R-:W-:-:S13]  /*1410*/  ISETP.NE.AND P4, PT, R12, RZ, PT ;  /* 0x000000ff0c00720c */ /* 0x000fda0003f85270 */
[----:B------:R-:W-:Y:S05]  /*1420*/  @!P4 BRA `(.L_x_2225) ;  /* 0x000097f00000c947 */ /* 0x000fea0003800000 */
[----:B------:R-:W-:Y:S06]  /*1430*/  BAR.SYNC.DEFER_BLOCKING 0x0 ;  /* 0x0000000000007b1d */ /* 0x000fec0000010000 */
[----:B------:R-:W-:Y:S01]  /*1440*/  BSSY B0, `(.L_x_2226) ;  /* 0x000019c000007945 */ /* 0x000fe20003800000 */
[----:B------:R0:W-:Y:S04]  /*1450*/  @!P1 STS [R4], RZ ;  /* 0x000000ff04009388 */ /* 0x0001e80000000800 */
[----:B------:R-:W-:Y:S06]  /*1460*/  BAR.SYNC.DEFER_BLOCKING 0x0 ;  /* 0x0000000000007b1d */ /* 0x000fec0000010000 */
[----:B0-----:R-:W-:Y:S05]  /*1470*/  @P3 BRA `(.L_x_2227) ;  /* 0x0000198000003947 */ /* 0x001fea0003800000 */
.L_x_2252:
[----:B01----:R-:W-:-:S04]  /*1480*/  IADD3 R7, P3, R0, R9, RZ ;  /* 0x0000000900077210 */ /* 0x003fc80007f7e0ff */
[----:B------:R-:W-:Y:S02]  /*1490*/  LEA.HI.X.SX32 R14, R9, RZ, 0x1, P3 ;  /* 0x000000ff090e7211 */ /* 0x000fe400018f0eff */
[----:B------:R-:W-:-:S04]  /*14a0*/  LEA R6, P3, R7, c[0x0][0x160], 0x2 ;  /* 0x0000580007067a11 */ /* 0x000fc800078610ff */
[----:B------:R-:W-:-:S05]  /*14b0*/  LEA.HI.X R7, R7, c[0x0][0x164], R14, 0x2, P3 ;  /* 0x0000590007077a11 */ /* 0x000fca00018f140e */
[----:B------:R-:W2:Y:S04]  /*14c0*/  LDG.E.CONSTANT R16, [R6.64] ;  /* 0x0000000606107981 */ /* 0x000ea8000c1e9900 */
[----:B------:R0:W5:Y:S04]  /*14d0*/  LDG.E.CONSTANT R15, [R6.64+0x4] ;  /* 0x00000406060f7981 */ /* 0x000168000c1e9900 */
[----:B------:R0:W5:Y:S04]  /*14e0*/  LDG.E.CONSTANT R13, [R6.64+0x8] ;  /* 0x00000806060d7981 */ /* 0x000168000c1e9900 */
[----:B------:R0:W5:Y:S01]  /*14f0*/  LDG.E.CONSTANT R14, [R6.64+0xc] ;  /* 0x00000c06060e7981 */ /* 0x000162000c1e9900 */
[----:B------:R-:W-:Y:S01]  /*1500*/  YIELD ;  /* 0x0000000000007946 */ /* 0x000fe20003800000 */
[----:B------:R-:W-:Y:S01]  /*1510*/  BSSY B1, `(.L_x_2228) ;  /* 0x000002e000017945 */ /* 0x000fe20003800000 */
[----:B--2---:R-:W1:Y:S02]  /*1520*/  F2F.F16.F32 R17, R16 ;  /* 0x0000001000117304 */ /* 0x004e640000200800 */
[----:B-1----:R-:W-:-:S04]  /*1530*/  PRMT R18, R17, 0x9910, RZ ;  /* 0x0000991011127816 */ /* 0x002fc800000000ff */
        /* <DEDUP_REMOVED lines=8> */
[----:B0-----:R-:W-:-:S13]  /*15c0*/  ISETP.NE.AND P3, PT, R11, R18, PT ;  /* 0x000000120b00720c */ /* 0x001fda0003f65270 */
        /* <DEDUP_REMOVED lines=22> */
.L_x_2229:
[----:B0-----:R-:W0:Y:S01]  /*1730*/  S2R R19, SR_LANEID ;  /* 0x0000000000137919 */ /* 0x001e220000000000 */
        /* <DEDUP_REMOVED lines=10> */
[----:B------:R0:W-:Y:S02]  /*17e0*/  STS [R16.X4+0xd80], R9 ;  /* 0x000d800910007388 */ /* 0x0001e40000004800 */
.L_x_2230:
[----:B------:R-:W-:Y:S05]  /*17f0*/  BSYNC B1 ;  /* 0x0000000000017941 */ /* 0x000fea0003800000 */
.L_x_2228:
[----:B0----5:R-:W0:Y:S01]  /*1800*/  F2F.F16.F32 R17, R15 ;  /* 0x0000000f00117304 */ /* 0x021e220000200800 */
[----:B------:R-:W-:Y:S01]  /*1810*/  BSSY B1, `(.L_x_2231) ;  /* 0x000002f000017945 */ /* 0x000fe20003800000 */
        /* <DEDUP_REMOVED lines=33> */
.L_x_2232:
[----:B------:R-:W0:Y:S01]  /*1a30*/  S2R R18, SR_LANEID ;  /* 0x0000000000127919 */ /* 0x000e220000000000 */
[----:B------:R-:W-:Y:S01]  /*1a40*/  VOTEU.ANY UR4, UPT, PT ;  /* 0x0000000000047886 */ /* 0x000fe200038e0100 */
[----:B------:R-:W-:Y:S01]  /*1a50*/  IADD3 R20, R9, 0x1, RZ ;  /* 0x0000000109147810 */ /* 0x000fe20007ffe0ff */
        /* <DEDUP_REMOVED lines=10> */
.L_x_2233:
[----:B------:R-:W-:Y:S05]  /*1b00*/  BSYNC B1 ;  /* 0x0000000000017941 */ /* 0x000fea0003800000 */
.L_x_2231:
[----:B0-----:R-:W0:Y:S01]  /*1b10*/  F2F.F16.F32 R16, R13 ;  /* 0x0000000d00107304 */ /* 0x001e220000200800 */
        /* <DEDUP_REMOVED lines=27> */
[----:B------:R-:W-:-:S04]  /*1cd0*/  @P3 LOP3.LUT R16, R13, 0x80000000, RZ, 0xfc, !PT ;  /* 0x800000000d103812 */ /* 0x000fc800078efcff */
[----:B------:R-:W-:Y:S02]  /*1ce0*/  SHF.R.U32.HI R13, RZ, 0x16, R16 ;  /* 0x00000016ff0d7819 */ /* 0x000fe40000011610 */
[----:B------:R-:W-:Y:S02]  /*1cf0*/  IADD3 R16, R9, 0x2, RZ ;  /* 0x0000000209107810 */ /* 0x000fe40007ffe0ff */
[----:B------:R-:W-:-:S03]  /*1d00*/  LOP3.LUT R13, R13, 0x3fc, RZ, 0xc0, !PT ;  /* 0x000003fc0d0d7812 */ /* 0x000fc600078ec0ff */
[----:B------:R0:W-:Y:S04]  /*1d10*/  STS [R15.X4+0x2d90], R16 ;  /* 0x002d90100f007388 */ /* 0x0001e80000004800 */
[----:B------:R0:W-:Y:S01]  /*1d20*/  ATOMS.POPC.INC.32 RZ, [R13+URZ] ;  /* 0x000000000dff7f8c */ /* 0x0001e2000d00003f */
[----:B------:R-:W-:Y:S05]  /*1d30*/  BRA `(.L_x_2236) ;  /* 0x000000d000007947 */ /* 0x000fea0003800000 */
.L_x_2235:
[----:B------:R-:W0:Y:S01]  /*1d40*/  S2R R13, SR_LANEID ;  /* 0x00000000000d7919 */ /* 0x000e220000000000 */
[----:B------:R-:W-:Y:S01]  /*1d50*/  VOTEU.ANY UR4, UPT, PT ;  /* 0x0000000000047886 */ /* 0x000fe200038e0100 */
[----:B------:R-:W-:Y:S01]  /*1d60*/  IADD3 R20, R9, 0x2, RZ ;  /* 0x0000000209147810 */ /* 0x000fe20007ffe0ff */
        /* <DEDUP_REMOVED lines=9> */
[----:B------:R0:W-:Y:S02]  /*1e00*/  STS [R13.X4+0xd80], R20 ;  /* 0x000d80140d007388 */ /* 0x0001e40000004800 */
.L_x_2236:
[----:B------:R-:W-:Y:S05]  /*1e10*/  BSYNC B1 ;  /* 0x0000000000017941 */ /* 0x000fea0003800000 */
.L_x_2234:
        /* <DEDUP_REMOVED lines=35> */
.L_x_2238:
        /* <DEDUP_REMOVED lines=13> */
.L_x_2239:
[----:B------:R-:W-:Y:S05]  /*2120*/  BSYNC B1 ;  /* 0x0000000000017941 */ /* 0x000fea0003800000 */
.L_x_2237:
[----:B------:R-:W-:-:S04]  /*2130*/  IADD3 R17, R9, 0x1000, RZ ;  /* 0x0000100009117810 */ /* 0x000fc80007ffe0ff */
[----:B------:R-:W-:-:S13]  /*2140*/  ISETP.GE.AND P3, PT, R17, R8, PT ;  /* 0x000000081100720c */ /* 0x000fda0003f66270 */
[----:B------:R-:W-:Y:S05]  /*2150*/  @P3 BRA `(.L_x_2227) ;  /* 0x00000ca000003947 */ /* 0x000fea0003800000 */
[----:B------:R-:W2:Y:S04]  /*2160*/  LDG.E.CONSTANT R16, [R6.64+0x4000] ;  /* 0x0040000606107981 */ /* 0x000ea8000c1e9900 */
[----:B0-----:R0:W5:Y:S04]  /*2170*/  LDG.E.CONSTANT R15, [R6.64+0x4004] ;  /* 0x00400406060f7981 */ /* 0x001168000c1e9900 */
[----:B------:R0:W5:Y:S04]  /*2180*/  LDG.E.CONSTANT R13, [R6.64+0x4008] ;  /* 0x00400806060d7981 */ /* 0x000168000c1e9900 */
[----:B------:R0:W5:Y:S01]  /*2190*/  LDG.E.CONSTANT R14, [R6.64+0x400c] ;  /* 0x00400c06060e7981 */ /* 0x000162000c1e9900 */
        /* <DEDUP_REMOVED lines=34> */
.L_x_2241:
[----:B0-----:R-:W0:Y:S01]  /*23c0*/  S2R R19, SR_LANEID ;  /* 0x0000000000137919 */ /* 0x001e220000000000 */
        /* <DEDUP_REMOVED lines=11> */
.L_x_2242:
[----:B------:R-:W-:Y:S05]  /*2480*/  BSYNC B1 ;  /* 0x0000000000017941 */ /* 0x000fea0003800000 */
.L_x_2240:
        /* <DEDUP_REMOVED lines=35> */
.L_x_2244:
[----:B------:R-:W0:Y:S01]  /*26c0*/  S2R R6, SR_LANEID ;  /* 0x0000000000067919 */ /* 0x000e220000000000 */
[----:B------:R-:W-:Y:S01]  /*26d0*/  VOTEU.ANY UR4, UPT, PT ;  /* 0x0000000000047886 */ /* 0x000fe200038e0100 */
[----:B------:R-:W-:Y:S01]  /*26e0*/  IADD3 R19, R9, 0x1001, RZ ;  /* 0x0000100109137810 */ /* 0x000fe20007ffe0ff */
        /* <DEDUP_REMOVED lines=9> */
[----:B------:R0:W-:Y:S02]  /*2780*/  STS [R6.X4+0xd80], R19 ;  /* 0x000d801306007388 */ /* 0x0001e40000004800 */
.L_x_2245:
[----:B------:R-:W-:Y:S05]  /*2790*/  BSYNC B1 ;  /* 0x0000000000017941 */ /* 0x000fea0003800000 */
.L_x_2243:
        /* <DEDUP_REMOVED lines=35> */
.L_x_2247:
        /* <DEDUP_REMOVED lines=13> */
.L_x_2248:
[----:B------:R-:W-:Y:S05]  /*2aa0*/  BSYNC B1 ;  /* 0x0000000000017941 */ /* 0x000fea0003800000 */
.L_x_2246:
        /* <DEDUP_REMOVED lines=35> */
.L_x_2250:
        /* <DEDUP_REMOVED lines=13> */
.L_x_2251:
[----:B------:R-:W-:Y:S05]  /*2db0*/  BSYNC B1 ;  /* 0x0000000000017941 */ /* 0x000fea0003800000 */
.L_x_2249:
[----:B------:R-:W-:-:S04]  /*2dc0*/  IADD3 R9, R9, 0x2000, RZ ;  /* 0x0000200009097810 */ /* 0x000fc80007ffe0ff */
[----:B------:R-:W-:-:S13]  /*2dd0*/  ISETP.GE.AND P3, PT, R9, R8, PT ;  /* 0x000000080900720c */ /* 0x000fda0003f66270 */
[----:B------:R-:W-:Y:S01]  /*2de0*/  @P3 CALL.REL.NOINC `(.L_x_2227) ;  /* 0x0000001000003944 */ /* 0x000fe20003c00000 */
[----:B------:R-:W-:Y:S05]  /*2df0*/  BRA `(.L_x_2252) ;  /* 0xffffe68000007947 */ /* 0x000fea000383ffff */
.L_x_2227:
[----:B------:R-:W-:Y:S05]  /*2e00*/  BSYNC B0 ;  /* 0x0000000000007941 */ /* 0x000fea0003800000 */
.L_x_2226:
[----:B------:R-:W-:Y:S05]  /*2e10*/  @P2 BRA `(.L_x_2253) ;  /* 0x0000038000002947 */ /* 0x000fea0003800000 */
.L_x_2257:
[----:B01----:R-:W-:-:S04]  /*2e20*/  IADD3 R7, P2, R0, R10, RZ ;  /* 0x0000000a00077210 */ /* 0x003fc80007f5e0ff */
[----:B------:R-:W-:Y:S02]  /*2e30*/  LEA.HI.X.SX32 R8, R10, RZ, 0x1, P2 ;  /* 0x000000ff0a087211 */ /* 0x000fe400010f0eff */
[----:B------:R-:W-:-:S04]  /*2e40*/  LEA R6, P2, R7, c[0x0][0x160], 0x2 ;  /* 0x0000580007067a11 */ /* 0x000fc800078410ff */
[----:B------:R-:W-:-:S05]  /*2e50*/  LEA.HI.X R7, R7, c[0x0][0x164], R8, 0x2, P2 ;  /* 0x0000590007077a11 */ /* 0x000fca00010f1408 */
[----:B------:R-:W2:Y:S01]  /*2e60*/  LDG.E.CONSTANT R15, [R6.64] ;  /* 0x00000006060f7981 */ /* 0x000ea2000c1e9900 */
[----:B------:R-:W-:Y:S01]  /*2e70*/  YIELD ;  /* 0x0000000000007946 */ /* 0x000fe20003800000 */
        /* <DEDUP_REMOVED lines=34> */
.L_x_2255:
        /* <DEDUP_REMOVED lines=12> */
.L_x_2256:
[----:B------:R-:W-:Y:S05]  /*3160*/  BSYNC B0 ;  /* 0x0000000000007941 */ /* 0x000fea0003800000 */
.L_x_2254:
[----:B0-----:R-:W-:-:S04]  /*3170*/  IADD3 R10, R10, 0x400, RZ ;  /* 0x000004000a0a7810 */ /* 0x001fc80007ffe0ff */
[----:B------:R-:W-:-:S13]  /*3180*/  ISETP.GE.AND P2, PT, R10, R5, PT ;  /* 0x000000050a00720c */ /* 0x000fda0003f46270 */
[----:B------:R-:W-:Y:S05]  /*3190*/  @!P2 BRA `(.L_x_2257) ;  /* 0xfffffc800000a947 */ /* 0x000fea000383ffff */
.L_x_2253:
[----:B------:R-:W-:Y:S02]  /*31a0*/  WARPSYNC 0xffffffff ;  /* 0xffffffff00007948 */ /* 0x000fe40003800000 */
[----:B------:R-:W-:Y:S06]  /*31b0*/  BAR.SYNC.DEFER_BLOCKING 0x0 ;  /* 0x0000000000007b1d */ /* 0x000fec0000010000 */
[----:B------:R-:W-:Y:S01]  /*31c0*/  BSSY B0, `(.L_x_2258) ;  /* 0x0000008000007945 */ /* 0x000fe20003800000 */
[----:B------:R-:W2:Y:S01]  /*31d0*/  LDS R10, [0xd00] ;  /* 0x000d0000ff0a7984 */ /* 0x000ea20000000800 */
[----:B------:R-:W-:Y:S05]  /*31e0*/  @P0 BRA `(.L_x_2259) ;  /* 0x0000005000000947 */ /* 0x000fea0003800000 */
[----:B------:R-:W-:Y:S01]  /*31f0*/  ISETP.NE.AND P2, PT, R2, 0xff, PT ;  /* 0x000000ff0200780c */ /* 0x000fe20003f45270 */
[----:B------:R-:W-:-:S12]  /*3200*/  LDS R5, [R4] ;  /* 0x0000000004057984 */ /* 0x000fd80000000800 */
[----:B0-----:R-:W0:Y:S02]  /*3210*/  @P2 LDS R6, [R4+0x4] ;  /* 0x0000040004062984 */ /* 0x001e240000000800 */
[----:B0-----:R-:W-:-:S05]  /*3220*/  @P2 IMAD.IADD R5, R5, 0x1, R6 ;  /* 0x0000000105052824 */ /* 0x001fca00078e0206 */
[----:B------:R0:W-:Y:S02]  /*3230*/  STS [R4+0x600], R5 ;  /* 0x0006000504007388 */ /* 0x0001e40000000800 */
.L_x_2259:
[----:B------:R-:W-:Y:S05]  /*3240*/  BSYNC B0 ;  /* 0x0000000000007941 */ /* 0x000fea0003800000 */
.L_x_2258:
[----:B------:R-:W-:Y:S06]  /*3250*/  BAR.SYNC.DEFER_BLOCKING 0x0 ;  /* 0x0000000000007b1d */ /* 0x000fec0000010000 */
[----:B------:R-:W-:Y:S01]  /*3260*/  BSSY B0, `(.L_x_2260) ;  /* 0x0000007000007945 */ /* 0x000fe20003800000 */
[----:B------:R-:W-:Y:S05]  /*3270*/  @P0 BRA `(.L_x_2261) ;  /* 0x0000005000000947 */ /* 0x000fea0003800000 */
[----:B------:R-:W-:Y:S01]  /*3280*/  ISETP.GT.AND P2, PT, R2, 0xfd, PT ;  /* 0x000000fd0200780c */ /* 0x000fe20003f44270 */
[----:B0-----:R-:W-:-:S12]  /*3290*/  LDS R5, [R4+0x600] ;  /* 0x0006000004057984 */ /* 0x001fd80000000800 */
[----:B------:R-:W0:Y:S02]  /*32a0*/  @!P2 LDS R6, [R4+0x608] ;  /* 0x000608000406a984 */ /* 0x000e240000000800 */
[----:B0-----:R-:W-:-:S05]  /*32b0*/  @!P2 IMAD.IADD R5, R5, 0x1, R6 ;  /* 0x000000010505a824 */ /* 0x001fca00078e0206 */
[----:B------:R0:W-:Y:S02]  /*32c0*/  STS [R4], R5 ;  /* 0x0000000504007388 */ /* 0x0001e40000000800 */
.L_x_2261:
[----:B------:R-:W-:Y:S05]  /*32d0*/  BSYNC B0 ;  /* 0x0000000000007941 */ /* 0x000fea0003800000 */
.L_x_2260:
[----:B------:R-:W-:Y:S06]  /*32e0*/  BAR.SYNC.DEFER_BLOCKING 0x0 ;  /* 0x0000000000007b1d */ /* 0x000fec0000010000 */
[----:B------:R-:W-:Y:S01]  /*32f0*/  BSSY B0, `(.L_x_2262) ;  /* 0x0000007000007945 */ /* 0x000fe20003800000 */
[----:B------:R-:W-:Y:S05]  /*3300*/  @P0 BRA `(.L_x_2263) ;  /* 0x0000005000000947 */ /* 0x000fea0003800000 */
[----:B------:R-:W-:Y:S01]  /*3310*/  ISETP.GT.AND P2, PT, R2, 0xfb, PT ;  /* 0x000000fb0200780c */ /* 0x000fe20003f44270 */
[----:B0-----:R-:W-:-:S12]  /*3320*/  LDS R5, [R4] ;  /* 0x0000000004057984 */ /* 0x001fd80000000800 */
[----:B------:R-:W0:Y:S02]  /*3330*/  @!P2 LDS R6, [R4+0x10] ;  /* 0x000010000406a984 */ /* 0x000e240000000800 */
[----:B0-----:R-:W-:-:S05]  /*3340*/  @!P2 IMAD.IADD R5, R5, 0x1, R6 ;  /* 0x000000010505a824 */ /* 0x001fca00078e0206 */
[----:B------:R0:W-:Y:S02]  /*3350*/  STS [R4+0x600], R5 ;  /* 0x0006000504007388 */ /* 0x0001e40000000800 */
.L_x_2263:
[----:B------:R-:W-:Y:S05]  /*3360*/  BSYNC B0 ;  /* 0x0000000000007941 */ /* 0x000fea0003800000 */
.L_x_2262:
        /* <DEDUP_REMOVED lines=8> */
.L_x_2265:
[----:B------:R-:W-:Y:S05]  /*33f0*/  BSYNC B0 ;  /* 0x0000000000007941 */ /* 0x000fea0003800000 */
.L_x_2264:
        /* <DEDUP_REMOVED lines=8> */
.L_x_2267:
[----:B------:R-:W-:Y:S05]  /*3480*/  BSYNC B0 ;  /* 0x0000000000007941 */ /* 0x000fea0003800000 */
.L_x_2266:
        /* <DEDUP_REMOVED lines=8> */
.L_x_2269:
[----:B------:R-:W-:Y:S05]  /*3510*/  BSYNC B0 ;  /* 0x0000000000007941 */ /* 0x000fea0003800000 */
.L_x_2268:
        /* <DEDUP_REMOVED lines=8> */
.L_x_2271:
[----:B------:R-:W-:Y:S05]  /*35a0*/  BSYNC B0 ;  /* 0x0000000000007941 */ /* 0x000fea0003800000 */
.L_x_2270:
        /* <DEDUP_REMOVED lines=8> */
.L_x_2273:
[----:B------:R-:W-:Y:S05]  /*3630*/  BSYNC B0 ;  /* 0x0000000000007941 */ /* 0x000fea0003800000 */
.L_x_2272:
[----:B------:R-:W-:Y:S06]  /*3640*/  BAR.SYNC.DEFER_BLOCKING 0x0 ;  /* 0x0000000000007b1d */ /* 0x000fec0000010000 */
[----:B------:R-:W-:Y:S01]  /*3650*/  BSSY B0, `(.L_x_2274) ;  /* 0x000000b000007945 */ /* 0x000fe20003800000 */
[----:B------:R-:W-:Y:S05]  /*3660*/  @P0 BRA `(.L_x_2275) ;  /* 0x0000009000000947 */ /* 0x000fea0003800000 */
[----:B0-----:R-:W0:Y:S02]  /*3670*/  LDS R5, [R4] ;  /* 0x0000000004057984 */ /* 0x001e240000000800 */
[----:B0-----:R-:W-:-:S13]  /*3680*/  ISETP.GT.AND P2, PT, R5, R12, PT ;  /* 0x0000000c0500720c */ /* 0x001fda0003f44270 */
[----:B------:R-:W-:Y:S05]  /*3690*/  @!P2 BRA `(.L_x_2275) ;  /* 0x000000600000a947 */ /* 0x000fea0003800000 */
[----:B------:R-:W0:Y:S02]  /*36a0*/  LDS R5, [R4+0x4] ;  /* 0x0000040004057984 */ /* 0x000e240000000800 */
[----:B0-----:R-:W-:-:S13]  /*36b0*/  ISETP.GE.AND P2, PT, R12, R5, PT ;  /* 0x000000050c00720c */ /* 0x001fda0003f46270 */
[----:B------:R-:W-:Y:S01]  /*36c0*/  @P2 IMAD.IADD R5, R12, 0x1, -R5 ;  /* 0x000000010c052824 */ /* 0x000fe200078e0a05 */
[----:B------:R0:W-:Y:S04]  /*36d0*/  @P2 STS [0xc80], R2 ;  /* 0x000c8002ff002388 */ /* 0x0001e80000000800 */
[----:B------:R-:W-:Y:S04]  /*36e0*/  @P2 STS [0xd04], RZ ;  /* 0x000d04ffff002388 */ /* 0x000fe80000000800 */
[----:B------:R0:W-:Y:S02]  /*36f0*/  @P2 STS [0x2d80], R5 ;  /* 0x002d8005ff002388 */ /* 0x0001e40000000800 */
.L_x_2275:
[----:B------:R-:W-:Y:S05]  /*3700*/  BSYNC B0 ;  /* 0x0000000000007941 */ /* 0x000fea0003800000 */
.L_x_2274:
[----:B------:R-:W-:Y:S01]  /*3710*/  BAR.SYNC.DEFER_BLOCKING 0x0 ;  /* 0x0000000000007b1d */ /* 0x000fe20000010000 */
[----:B------:R-:W-:-:S02]  /*3720*/  IADD3 R8, -R2, -0x2, RZ ;  /* 0xfffffffe02087810 */ /* 0x000fc40007ffe1ff */
[----:B012---:R-:W-:-:S03]  /*3730*/  IMNMX R7, R10, 0x4000, PT ;  /* 0x000040000a077817 */ /* 0x007fc60003800200 */
[----:B------:R-:W-:Y:S02]  /*3740*/  UMOV UR4, 0x18 ;  /* 0x0000001800047882 */ /* 0x000fe40000000000 */
[----:B------:R-:W-:Y:S01]  /*3750*/  UMOV UR5, URZ ;  /* 0x0000003f00057c82 */ /* 0x000fe20008000000 */
[----:B------:R-:W0:Y:S04]  /*3760*/  LDS R5, [0xc80] ;  /* 0x000c8000ff057984 */ /* 0x000e280000000800 */
[----:B0-----:R-:W0:Y:S02]  /*3770*/  LDS R9, [R5.X4+0x4] ;  /* 0x0000040005097984 */ /* 0x001e240000004800 */
[----:B0-----:R-:W-:-:S05]  /*3780*/  IMAD.IADD R9, R12, 0x1, -R9 ;  /* 0x000000010c097824 */ /* 0x001fca00078e0a09 */
[----:B------:R-:W-:-:S13]  /*3790*/  ISETP.NE.AND P2, PT, R9, RZ, PT ;  /* 0x000000ff0900720c */ /* 0x000fda0003f45270 */
[----:B------:R-:W-:Y:S05]  /*37a0*/  @!P2 BRA `(.L_x_2276) ;  /* 0x00006a100000a947 */ /* 0x000fea0003800000 */
[----:B------:R-:W-:Y:S01]  /*37b0*/  BAR.SYNC.DEFER_BLOCKING 0x0 ;  /* 0x0000000000007b1d */ /* 0x000fe20000010000 */
[C---:B------:R-:W-:Y:S02]  /*37c0*/  ISETP.GE.AND P2, PT, R2.reuse, R7, PT ;  /* 0x000000070200720c */ /* 0x040fe40003f46270 */
[----:B------:R-:W-:-:S03]  /*37d0*/  LEA R6, R2, 0x2d90, 0x2 ;  /* 0x00002d9002067811 */ /* 0x000fc600078e10ff */
[----:B------:R0:W-:Y:S04]  /*37e0*/  @!P1 STS [R4], RZ ;  /* 0x000000ff04009388 */ /* 0x0001e80000000800 */
        /* <DEDUP_REMOVED lines=10> */
[----:B------:R-:W0:Y:S02]  /*3890*/  LDS R13, [R6] ;  /* 0x00000000060d7984 */ /* 0x000e240000000800 */
[----:B0-----:R-:W-:-:S04]  /*38a0*/  IADD3 R12, P2, R0, R13, RZ ;  /* 0x0000000d000c7210 */ /* 0x001fc80007f5e0ff */
[----:B------:R-:W-:Y:S02]  /*38b0*/  LEA.HI.X.SX32 R15, R13, RZ, 0x1, P2 ;  /* 0x000000ff0d0f7211 */ /* 0x000fe400010f0eff */
[----:B------:R-:W-:-:S04]  /*38c0*/  LEA R14, P2, R12, c[0x0][0x160], 0x2 ;  /* 0x000058000c0e7a11 */ /* 0x000fc800078410ff */
[----:B------:R-:W-:-:S05]  /*38d0*/  LEA.HI.X R15, R12, c[0x0][0x164], R15, 0x2, P2 ;  /* 0x000059000c0f7a11 */ /* 0x000fca00010f140f */
[----:B------:R-:W2:Y:S01]  /*38e0*/  LDG.E.CONSTANT R14, [R14.64] ;  /* 0x000000060e0e7981 */ /* 0x000ea2000c1e9900 */
        /* <DEDUP_REMOVED lines=27> */
.L_x_2281:
        /* <DEDUP_REMOVED lines=12> */
.L_x_2282:
[----:B------:R-:W-:Y:S05]  /*3b60*/  BSYNC B1 ;  /* 0x0000000000017941 */ /* 0x000fea0003800000 */
.L_x_2280:
[----:B------:R-:W-:Y:S02]  /*3b70*/  ISETP.NE.AND P2, PT, R11, 0x1, PT ;  /* 0x000000010b00780c */ /* 0x000fe40003f45270 */
[----:B0-----:R-:W-:-:S11]  /*3b80*/  IADD3 R12, R2, 0x400, RZ ;  /* 0x00000400020c7810 */ /* 0x001fd60007ffe0ff */
[----:B------:R-:W-:Y:S05]  /*3b90*/  @!P2 BRA `(.L_x_2279) ;  /* 0x000006000000a947 */ /* 0x000fea0003800000 */
[----:B------:R-:W0:Y:S02]  /*3ba0*/  LDS R13, [R6+0x1000] ;  /* 0x00100000060d7984 */ /* 0x000e240000000800 */
        /* <DEDUP_REMOVED lines=32> */
.L_x_2284:
        /* <DEDUP_REMOVED lines=12> */
.L_x_2285:
[----:B------:R-:W-:Y:S05]  /*3e70*/  BSYNC B1 ;  /* 0x0000000000017941 */ /* 0x000fea0003800000 */
.L_x_2283:
        /* <DEDUP_REMOVED lines=36> */
.L_x_2287:
        /* <DEDUP_REMOVED lines=12> */
.L_x_2288:
[----:B------:R-:W-:Y:S05]  /*4180*/  BSYNC B1 ;  /* 0x0000000000017941 */ /* 0x000fea0003800000 */
.L_x_2286:
[----:B0-----:R-:W-:Y:S02]  /*4190*/  IADD3 R12, R2, 0xc00, RZ ;  /* 0x00000c00020c7810 */ /* 0x001fe40007ffe0ff */
.L_x_2279:
[----:B------:R-:W-:Y:S05]  /*41a0*/  BSYNC B0 ;  /* 0x0000000000007941 */ /* 0x000fea0003800000 */
.L_x_2278:
[----:B------:R-:W-:-:S13]  /*41b0*/  ISETP.GE.U32.AND P2, PT, R10, 0xc00, PT ;  /* 0x00000c000a00780c */ /* 0x000fda0003f46070 */
[----:B------:R-:W-:Y:S05]  /*41c0*/  @!P2 BRA `(.L_x_2277) ;  /* 0x00000be00000a947 */ /* 0x000fea0003800000 */
[----:B------:R-:W-:-:S05]  /*41d0*/  LEA R10, R12, 0x2d90, 0x2 ;  /* 0x00002d900c0a7811 */ /* 0x000fca00078e10ff */
.L_x_2301:
[----:B0-----:R-:W0:Y:S02]  /*41e0*/  LDS R11, [R10] ;  /* 0x000000000a0b7984 */ /* 0x001e240000000800 */
[----:B0-----:R-:W-:-:S04]  /*41f0*/  IADD3 R13, P2, R0, R11, RZ ;  /* 0x0000000b000d7210 */ /* 0x001fc80007f5e0ff */
[----:B------:R-:W-:Y:S02]  /*4200*/  LEA.HI.X.SX32 R16, R11, RZ, 0x1, P2 ;  /* 0x000000ff0b107211 */ /* 0x000fe400010f0eff */
[----:B------:R-:W-:-:S04]  /*4210*/  LEA R14, P2, R13, c[0x0][0x160], 0x2 ;  /* 0x000058000d0e7a11 */ /* 0x000fc800078410ff */
[----:B------:R-:W-:-:S05]  /*4220*/  LEA.HI.X R15, R13, c[0x0][0x164], R16, 0x2, P2 ;  /* 0x000059000d0f7a11 */ /* 0x000fca00010f1410 */
[----:B------:R-:W2:Y:S01]  /*4230*/  LDG.E.CONSTANT R14, [R14.64] ;  /* 0x000000060e0e7981 */ /* 0x000ea2000c1e9900 */
[----:B------:R-:W-:Y:S01]  /*4240*/  IADD3 R12, R12, 0x1000, RZ ;  /* 0x000010000c0c7810 */ /* 0x000fe20007ffe0ff */
[----:B------:R-:W-:Y:S01]  /*4250*/  YIELD ;  /* 0x0000000000007946 */ /* 0x000fe20003800000 */
        /* <DEDUP_REMOVED lines=28> */
.L_x_2290:
        /* <DEDUP_REMOVED lines=12> */
.L_x_2291:
[----:B------:R-:W-:Y:S05]  /*44e0*/  BSYNC B0 ;  /* 0x0000000000007941 */ /* 0x000fea0003800000 */
.L_x_2289:
[----:B0-----:R-:W0:Y:S02]  /*44f0*/  LDS R11, [R10+0x1000] ;  /* 0x001000000a0b7984 */ /* 0x001e240000000800 */
        /* <DEDUP_REMOVED lines=32> */
.L_x_2293:
        /* <DEDUP_REMOVED lines=12> */
.L_x_2294:
[----:B------:R-:W-:Y:S05]  /*47c0*/  BSYNC B0 ;  /* 0x0000000000007941 */ /* 0x000fea0003800000 */
.L_x_2292:
        /* <DEDUP_REMOVED lines=33> */
.L_x_2296:
        /* <DEDUP_REMOVED lines=12> */
.L_x_2297:
[----:B------:R-:W-:Y:S05]  /*4aa0*/  BSYNC B0 ;  /* 0x0000000000007941 */ /* 0x000fea0003800000 */
.L_x_2295:
        /* <DEDUP_REMOVED lines=33> */
.L_x_2299:
        /* <DEDUP_REMOVED lines=12> */
.L_x_2300:
[----:B------:R-:W-:Y:S05]  /*4d80*/  BSYNC B0 ;  /* 0x0000000000007941 */ /* 0x000fea0003800000 */
.L_x_2298:
[----:B------:R-:W-:Y:S01]  /*4d90*/  IADD3 R10, R10, 0x4000, RZ ;  /* 0x000040000a0a7810 */ /* 0x000fe20007ffe0ff */
[----:B------:R-:W-:Y:S05]  /*4da0*/  @!P2 BRA `(.L_x_2301) ;  /* 0xfffff4300000a947 */ /* 0x000fea000383ffff */
.L_x_2277:
[----:B0-----:R-:W-:Y:S02]  /*4db0*/  WARPSYNC 0xffffffff ;  /* 0xffffffff00007948 */ /* 0x001fe40003800000 */
[----:B------:R-:W-:Y:S06]  /*4dc0*/  BAR.SYNC.DEFER_BLOCKING 0x0 ;  /* 0x0000000000007b1d */ /* 0x000fec0000010000 */
[----:B------:R-:W-:Y:S01]  /*4dd0*/  BSSY B0, `(.L_x_2302) ;  /* 0x0000008000007945 */ /* 0x000fe20003800000 */
[----:B------:R-:W0:Y:S01]  /*4de0*/  LDS R10, [0xd04] ;  /* 0x000d0400ff0a7984 */ /* 0x000e220000000800 */
[----:B------:R-:W-:Y:S05]  /*4df0*/  @P0 BRA `(.L_x_2303) ;  /* 0x0000005000000947 */ /* 0x000fea0003800000 */
[----:B------:R-:W-:Y:S01]  /*4e00*/  ISETP.NE.AND P2, PT, R2, 0xff, PT ;  /* 0x000000ff0200780c */ /* 0x000fe20003f45270 */
[----:B------:R-:W-:-:S12]  /*4e10*/  LDS R5, [R4] ;  /* 0x0000000004057984 */ /* 0x000fd80000000800 */
[----:B------:R-:W1:Y:S02]  /*4e20*/  @P2 LDS R12, [R4+0x4] ;  /* 0x00000400040c2984 */ /* 0x000e640000000800 */
[----:B-1----:R-:W-:-:S05]  /*4e30*/  @P2 IMAD.IADD R5, R5, 0x1, R12 ;  /* 0x0000000105052824 */ /* 0x002fca00078e020c */
[----:B------:R1:W-:Y:S02]  /*4e40*/  STS [R4+0x600], R5 ;  /* 0x0006000504007388 */ /* 0x0003e40000000800 */
.L_x_2303:
[----:B------:R-:W-:Y:S05]  /*4e50*/  BSYNC B0 ;  /* 0x0000000000007941 */ /* 0x000fea0003800000 */
.L_x_2302:
        /* <DEDUP_REMOVED lines=8> */
.L_x_2305:
[----:B------:R-:W-:Y:S05]  /*4ee0*/  BSYNC B0 ;  /* 0x0000000000007941 */ /* 0x000fea0003800000 */
.L_x_2304:
        /* <DEDUP_REMOVED lines=8> */
.L_x_2307:
[----:B------:R-:W-:Y:S05]  /*4f70*/  BSYNC B0 ;  /* 0x0000000000007941 */ /* 0x000fea0003800000 */
.L_x_2306:
        /* <DEDUP_REMOVED lines=8> */
.L_x_2309:
[----:B------:R-:W-:Y:S05]  /*5000*/  BSYNC B0 ;  /* 0x0000000000007941 */ /* 0x000fea0003800000 */
.L_x_2308:
        /* <DEDUP_REMOVED lines=8> */
.L_x_2311:
[----:B------:R-:W-:Y:S05]  /*5090*/  BSYNC B0 ;  /* 0x0000000000007941 */ /* 0x000fea0003800000 */
.L_x_2310:
        /* <DEDUP_REMOVED lines=8> */
.L_x_2313:
[----:B------:R-:W-:Y:S05]  /*5120*/  BSYNC B0 ;  /* 0x0000000000007941 */ /* 0x000fea0003800000 */
.L_x_2312:
        /* <DEDUP_REMOVED lines=8> */
.L_x_2315:
[----:B------:R-:W-:Y:S05]  /*51b0*/  BSYNC B0 ;  /* 0x0000000000007941 */ /* 0x000fea0003800000 */
.L_x_2314:
        /* <DEDUP_REMOVED lines=8> */
.L_x_2317:
[----:B------:R-:W-:Y:S05]  /*5240*/  BSYNC B0 ;  /* 0x0000000000007941 */ /* 0x000fea0003800000 */
.L_x_2316:
[----:B------:R-:W-:Y:S06]  /*5250*/  BAR.SYNC.DEFER_BLOCKING 0x0 ;  /* 0x0000000000007b1d */ /* 0x000fec0000010000 */
[----:B------:R-:W-:Y:S01]  /*5260*/  BSSY B0, `(.L_x_2318) ;  /* 0x000000b000007945 */ /* 0x000fe20003800000 */
[----:B------:R-:W-:Y:S05]  /*5270*/  @P0 BRA `(.L_x_2319) ;  /* 0x0000009000000947 */ /* 0x000fea0003800000 */
[----:B------:R-:W2:Y:S02]  /*5280*/  LDS R12, [R4] ;  /* 0x00000000040c7984 */ /* 0x000ea40000000800 */
[----:B--2---:R-:W-:-:S13]  /*5290*/  ISETP.GT.AND P2, PT, R12, R9, PT ;  /* 0x000000090c00720c */ /* 0x004fda0003f44270 */
[----:B------:R-:W-:Y:S05]  /*52a0*/  @!P2 BRA `(.L_x_2319) ;  /* 0x000000600000a947 */ /* 0x000fea0003800000 */
[----:B------:R-:W2:Y:S02]  /*52b0*/  LDS R12, [R4+0x4] ;  /* 0x00000400040c7984 */ /* 0x000ea40000000800 */
[----:B--2---:R-:W-:-:S13]  /*52c0*/  ISETP.GE.AND P2, PT, R9, R12, PT ;  /* 0x0000000c0900720c */ /* 0x004fda0003f46270 */
[----:B-1----:R-:W-:Y:S01]  /*52d0*/  @P2 IMAD.IADD R5, R9, 0x1, -R12 ;  /* 0x0000000109052824 */ /* 0x002fe200078e0a0c */
[----:B------:R1:W-:Y:S04]  /*52e0*/  @P2 STS [0xc80], R2 ;  /* 0x000c8002ff002388 */ /* 0x0003e80000000800 */
[----:B------:R-:W-:Y:S04]  /*52f0*/  @P2 STS [0xd00], RZ ;  /* 0x000d00ffff002388 */ /* 0x000fe80000000800 */
[----:B------:R1:W-:Y:S02]  /*5300*/  @P2 STS [0x2d80], R5 ;  /* 0x002d8005ff002388 */ /* 0x0003e40000000800 */
.L_x_2319:
[----:B------:R-:W-:Y:S05]  /*5310*/  BSYNC B0 ;  /* 0x0000000000007941 */ /* 0x000fea0003800000 */
.L_x_2318:
[----:B------:R-:W-:Y:S01]  /*5320*/  BAR.SYNC.DEFER_BLOCKING 0x0 ;  /* 0x0000000000007b1d */ /* 0x000fe20000010000 */
[----:B0-----:R-:W-:-:S05]  /*5330*/  IMNMX R7, R10, 0x4000, PT ;  /* 0x000040000a077817 */ /* 0x001fca0003800200 */
[----:B------:R-:W-:Y:S02]  /*5340*/  UMOV UR4, 0x10 ;  /* 0x0000001000047882 */ /* 0x000fe40000000000 */
        /* <DEDUP_REMOVED lines=53> */
.L_x_2324:
        /* <DEDUP_REMOVED lines=12> */
.L_x_2325:
[----:B------:R-:W-:Y:S05]  /*5760*/  BSYNC B1 ;  /* 0x0000000000017941 */ /* 0x000fea0003800000 */
.L_x_2323:
        /* <DEDUP_REMOVED lines=37> */
.L_x_2327:
        /* <DEDUP_REMOVED lines=12> */
.L_x_2328:
[----:B------:R-:W-:Y:S05]  /*5a80*/  BSYNC B1 ;  /* 0x0000000000017941 */ /* 0x000fea0003800000 */
.L_x_2326:
        /* <DEDUP_REMOVED lines=37> */
.L_x_2330:
        /* <DEDUP_REMOVED lines=12> */
.L_x_2331:
[----:B------:R-:W-:Y:S05]  /*5da0*/  BSYNC B1 ;  /* 0x0000000000017941 */ /* 0x000fea0003800000 */
.L_x_2329:
[----:B0-----:R-:W-:Y:S02]  /*5db0*/  IADD3 R12, R2, 0xc00, RZ ;  /* 0x00000c00020c7810 */ /* 0x001fe40007ffe0ff */
.L_x_2322:
[----:B------:R-:W-:Y:S05]  /*5dc0*/  BSYNC B0 ;  /* 0x0000000000007941 */ /* 0x000fea0003800000 */
.L_x_2321:
[----:B------:R-:W-:-:S13]  /*5dd0*/  ISETP.GE.U32.AND P2, PT, R10, 0xc00, PT ;  /* 0x00000c000a00780c */ /* 0x000fda0003f46070 */
[----:B------:R-:W-:Y:S05]  /*5de0*/  @!P2 BRA `(.L_x_2320) ;  /* 0x00000c300000a947 */ /* 0x000fea0003800000 */
[----:B------:R-:W-:-:S04]  /*5df0*/  LEA R10, R12, 0x2d90, 0x2 ;  /* 0x00002d900c0a7811 */ /* 0x000fc800078e10ff */
[----:B------:R-:W-:-:S05]  /*5e00*/  IADD3 R10, R10, 0x10000, RZ ;  /* 0x000100000a0a7810 */ /* 0x000fca0007ffe0ff */
.L_x_2344:
        /* <DEDUP_REMOVED lines=37> */
.L_x_2333:
        /* <DEDUP_REMOVED lines=12> */
.L_x_2334:
[----:B------:R-:W-:Y:S05]  /*6120*/  BSYNC B0 ;  /* 0x0000000000007941 */ /* 0x000fea0003800000 */
.L_x_2332:
        /* <DEDUP_REMOVED lines=34> */
.L_x_2336:
        /* <DEDUP_REMOVED lines=12> */
.L_x_2337:
[----:B------:R-:W-:Y:S05]  /*6410*/  BSYNC B0 ;  /* 0x0000000000007941 */ /* 0x000fea0003800000 */
.L_x_2335:
        /* <DEDUP_REMOVED lines=34> */
.L_x_2339:
        /* <DEDUP_REMOVED lines=12> */
.L_x_2340:
[----:B------:R-:W-:Y:S05]  /*6700*/  BSYNC B0 ;  /* 0x0000000000007941 */ /* 0x000fea0003800000 */
.L_x_2338:
        /* <DEDUP_REMOVED lines=34> */
.L_x_2342:
        /* <DEDUP_REMOVED lines=12> */
.L_x_2343:
[----:B------:R-:W-:Y:S05]  /*69f0*/  BSYNC B0 ;  /* 0x0000000000007941 */ /* 0x000fea0003800000 */
.L_x_2341:
[----:B------:R-:W-:Y:S01]  /*6a00*/  IADD3 R10, R10, 0x4000, RZ ;  /* 0x000040000a0a7810 */ /* 0x000fe20007ffe0ff */
[----:B------:R-:W-:Y:S05]  /*6a10*/  @!P2 BRA `(.L_x_2344) ;  /* 0xfffff3f00000a947 */ /* 0x000fea000383ffff */
.L_x_2320:
        /* <DEDUP_REMOVED lines=10> */
.L_x_2346:
[----:B------:R-:W-:Y:S05]  /*6ac0*/  BSYNC B0 ;  /* 0x0000000000007941 */ /* 0x000fea0003800000 */
.L_x_2345:
        /* <DEDUP_REMOVED lines=8> */
.L_x_2348:
[----:B------:R-:W-:Y:S05]  /*6b50*/  BSYNC B0 ;  /* 0x0000000000007941 */ /* 0x000fea0003800000 */
.L_x_2347:
        /* <DEDUP_REMOVED lines=8> */
.L_x_2350:
[----:B------:R-:W-:Y:S05]  /*6be0*/  BSYNC B0 ;  /* 0x0000000000007941 */ /* 0x000fea0003800000 */
.L_x_2349:
        /* <DEDUP_REMOVED lines=8> */
.L_x_2352:
[----:B------:R-:W-:Y:S05]  /*6c70*/  BSYNC B0 ;  /* 0x0000000000007941 */ /* 0x000fea0003800000 */
.L_x_2351:
        /* <DEDUP_REMOVED lines=8> */
.L_x_2354:
[----:B------:R-:W-:Y:S05]  /*6d00*/  BSYNC B0 ;  /* 0x0000000000007941 */ /* 0x000fea0003800000 */
.L_x_2353:
        /* <DEDUP_REMOVED lines=8> */
.L_x_2356:
[----:B------:R-:W-:Y:S05]  /*6d90*/  BSYNC B0 ;  /* 0x0000000000007941 */ /* 0x000fea0003800000 */
.L_x_2355:
        /* <DEDUP_REMOVED lines=8> */
.L_x_2358:
[----:B------:R-:W-:Y:S05]  /*6e20*/  BSYNC B0 ;  /* 0x0000000000007941 */ /* 0x000fea0003800000 */
.L_x_2357:
        /* <DEDUP_REMOVED lines=8> */
.L_x_2360:
[----:B------:R-:W-:Y:S05]  /*6eb0*/  BSYNC B0 ;  /* 0x0000000000007941 */ /* 0x000fea0003800000 */
.L_x_2359:
        /* <DEDUP_REMOVED lines=12> */
.L_x_2362:
[----:B------:R-:W-:Y:S05]  /*6f80*/  BSYNC B0 ;  /* 0x0000000000007941 */ /* 0x000fea0003800000 */
.L_x_2361:
[----:B------:R-:W-:Y:S01]  /*6f90*/  BAR.SYNC.DEFER_BLOCKING 0x0 ;  /* 0x0000000000007b1d */ /* 0x000fe20000010000 */
[----:B0-----:R-:W-:-:S05]  /*6fa0*/  IMNMX R7, R10, 0x4000, PT ;  /* 0x000040000a077817 */ /* 0x001fca0003800200 */
[----:B------:R-:W-:Y:S02]  /*6fb0*/  UMOV UR4, 0x8 ;  /* 0x0000000800047882 */ /* 0x000fe40000000000 */
[----:B------:R-:W-:Y:S01]  /*6fc0*/  UMOV UR5, URZ ;  /* 0x0000003f00057c82 */ /* 0x000fe20008000000 */
        /* <DEDUP_REMOVED lines=52> */
.L_x_2367:
        /* <DEDUP_REMOVED lines=12> */
.L_x_2368:
[----:B------:R-:W-:Y:S05]  /*73d0*/  BSYNC B1 ;  /* 0x0000000000017941 */ /* 0x000fea0003800000 */
.L_x_2366:
        /* <DEDUP_REMOVED lines=37> */
.L_x_2370:
        /* <DEDUP_REMOVED lines=12> */
.L_x_2371:
[----:B------:R-:W-:Y:S05]  /*76f0*/  BSYNC B1 ;  /* 0x0000000000017941 */ /* 0x000fea0003800000 */
.L_x_2369:
        /* <DEDUP_REMOVED lines=37> */
.L_x_2373:
        /* <DEDUP_REMOVED lines=12> */
.L_x_2374:
[----:B------:R-:W-:Y:S05]  /*7a10*/  BSYNC B1 ;  /* 0x0000000000017941 */ /* 0x000fea0003800000 */
.L_x_2372:
[----:B0-----:R-:W-:Y:S02]  /*7a20*/  IADD3 R12, R2, 0xc00, RZ ;  /* 0x00000c00020c7810 */ /* 0x001fe40007ffe0ff */
.L_x_2365:
[----:B------:R-:W-:Y:S05]  /*7a30*/  BSYNC B0 ;  /* 0x0000000000007941 */ /* 0x000fea0003800000 */
.L_x_2364:
[----:B------:R-:W-:-:S13]  /*7a40*/  ISETP.GE.U32.AND P2, PT, R10, 0xc00, PT ;  /* 0x00000c000a00780c */ /* 0x000fda0003f46070 */
[----:B------:R-:W-:Y:S05]  /*7a50*/  @!P2 BRA `(.L_x_2363) ;  /* 0x00000c200000a947 */ /* 0x000fea0003800000 */
[----:B------:R-:W-:-:S05]  /*7a60*/  LEA R10, R12, 0x2d90, 0x2 ;  /* 0x00002d900c0a7811 */ /* 0x000fca00078e10ff */
.L_x_2387:
        /* <DEDUP_REMOVED lines=37> */
.L_x_2376:
        /* <DEDUP_REMOVED lines=12> */
.L_x_2377:
[----:B------:R-:W-:Y:S05]  /*7d80*/  BSYNC B0 ;  /* 0x0000000000007941 */ /* 0x000fea0003800000 */
.L_x_2375:
        /* <DEDUP_REMOVED lines=34> */
.L_x_2379:
        /* <DEDUP_REMOVED lines=12> */
.L_x_2380:
[----:B------:R-:W-:Y:S05]  /*8070*/  BSYNC B0 ;  /* 0x0000000000007941 */ /* 0x000fea0003800000 */
.L_x_2378:
        /* <DEDUP_REMOVED lines=34> */
.L_x_2382:
        /* <DEDUP_REMOVED lines=12> */
.L_x_2383:
[----:B------:R-:W-:Y:S05]  /*8360*/  BSYNC B0 ;  /* 0x0000000000007941 */ /* 0x000fea0003800000 */
.L_x_2381:
        /* <DEDUP_REMOVED lines=34> */
.L_x_2385:
        /* <DEDUP_REMOVED lines=12> */
.L_x_2386:
[----:B------:R-:W-:Y:S05]  /*8650*/  BSYNC B0 ;  /* 0x0000000000007941 */ /* 0x000fea0003800000 */
.L_x_2384:
[----:B------:R-:W-:Y:S01]  /*8660*/  IADD3 R10, R10, 0x4000, RZ ;  /* 0x000040000a0a7810 */ /* 0x000fe20007ffe0ff */
[----:B------:R-:W-:Y:S05]  /*8670*/  @!P2 BRA `(.L_x_2387) ;  /* 0xfffff3f00000a947 */ /* 0x000fea000383ffff */
.L_x_2363:
        /* <DEDUP_REMOVED lines=10> */
.L_x_2389:
[----:B------:R-:W-:Y:S05]  /*8720*/  BSYNC B0 ;  /* 0x0000000000007941 */ /* 0x000fea0003800000 */
.L_x_2388:
        /* <DEDUP_REMOVED lines=8> */
.L_x_2391:
[----:B------:R-:W-:Y:S05]  /*87b0*/  BSYNC B0 ;  /* 0x0000000000007941 */ /* 0x000fea0003800000 */
.L_x_2390:
        /* <DEDUP_REMOVED lines=8> */
.L_x_2393:
[----:B------:R-:W-:Y:S05]  /*8840*/  BSYNC B0 ;  /* 0x0000000000007941 */ /* 0x000fea0003800000 */
.L_x_2392:
        /* <DEDUP_REMOVED lines=8> */
.L_x_2395:
[----:B------:R-:W-:Y:S05]  /*88d0*/  BSYNC B0 ;  /* 0x0000000000007941 */ /* 0x000fea0003800000 */
.L_x_2394:
        /* <DEDUP_REMOVED lines=8> */
.L_x_2397:
[----:B------:R-:W-:Y:S05]  /*8960*/  BSYNC B0 ;  /* 0x0000000000007941 */ /* 0x000fea0003800000 */
.L_x_2396:
        /* <DEDUP_REMOVED lines=8> */
.L_x_2399:
[----:B------:R-:W-:Y:S05]  /*89f0*/  BSYNC B0 ;  /* 0x0000000000007941 */ /* 0x000fea0003800000 */
.L_x_2398:
        /* <DEDUP_REMOVED lines=8> */
.L_x_2401:
[----:B------:R-:W-:Y:S05]  /*8a80*/  BSYNC B0 ;  /* 0x0000000000007941 */ /* 0x000fea0003800000 */
.L_x_2400:
        /* <DEDUP_REMOVED lines=8> */
.L_x_2403:
[----:B------:R-:W-:Y:S05]  /*8b10*/  BSYNC B0 ;  /* 0x0000000000007941 */ /* 0x000fea0003800000 */
.L_x_2402:
        /* <DEDUP_REMOVED lines=12> */
.L_x_2405:
[----:B------:R-:W-:Y:S05]  /*8be0*/  BSYNC B0 ;  /* 0x0000000000007941 */ /* 0x000fea0003800000 */
.L_x_2404:
[----:B------:R-:W-:Y:S01]  /*8bf0*/  BAR.SYNC.DEFER_BLOCKING 0x0 ;  /* 0x0000000000007b1d */ /* 0x000fe20000010000 */
[----:B0-----:R-:W-:-:S05]  /*8c00*/  IMNMX R7, R10, 0x4000, PT ;  /* 0x000040000a077817 */ /* 0x001fca0003800200 */
[----:B------:R-:W-:Y:S02]  /*8c10*/  UMOV UR5, 0x1 ;  /* 0x0000000100057882 */ /* 0x000fe40000000000 */
[----:B------:R-:W-:Y:S01]  /*8c20*/  UMOV UR4, URZ ;  /* 0x0000003f00047c82 */ /* 0x000fe20008000000 */
[----:B-1----:R-:W0:Y:S04]  /*8c30*/  LDS R5, [0xc80] ;  /* 0x000c8000ff057984 */ /* 0x002e280000000800 */
[----:B0-----:R-:W0:Y:S02]  /*8c40*/  LDS R12, [R5.X4+0x4] ;  /* 0x00000400050c7984 */ /* 0x001e240000004800 */
[----:B0-----:R-:W-:-:S13]  /*8c50*/  ISETP.NE.AND P0, PT, R9, R12, PT ;  /* 0x0000000c0900720c */ /* 0x001fda0003f05270 */
        /* <DEDUP_REMOVED lines=42> */
[----:B------:R-:W-:-:S05]  /*8f00*/  IADD3 R4, -R4, c[0x0][0x17c], RZ ;  /* 0x00005f0004047a10 */ /* 0x000fca0007ffe1ff */
[----:B------:R0:W-:Y:S01]  /*8f10*/  STS [R4.X4+0xd80], R11 ;  /* 0x000d800b04007388 */ /* 0x0001e20000004800 */
[----:B------:R-:W-:Y:S05]  /*8f20*/  BRA `(.L_x_2411) ;  /* 0x000000c000007947 */ /* 0x000fea0003800000 */
.L_x_2410:
        /* <DEDUP_REMOVED lines=12> */
.L_x_2411:
[----:B------:R-:W-:Y:S05]  /*8ff0*/  BSYNC B1 ;  /* 0x0000000000017941 */ /* 0x000fea0003800000 */
.L_x_2409:
        /* <DEDUP_REMOVED lines=34> */
.L_x_2413:
        /* <DEDUP_REMOVED lines=12> */
.L_x_2414:
[----:B------:R-:W-:Y:S05]  /*92e0*/  BSYNC B1 ;  /* 0x0000000000017941 */ /* 0x000fea0003800000 */
.L_x_2412:
        /* <DEDUP_REMOVED lines=34> */
.L_x_2416:
        /* <DEDUP_REMOVED lines=12> */
.L_x_2417:
[----:B------:R-:W-:Y:S05]  /*95d0*/  BSYNC B1 ;  /* 0x0000000000017941 */ /* 0x000fea0003800000 */
.L_x_2415:
[----:B0-----:R-:W-:Y:S02]  /*95e0*/  IADD3 R4, R2, 0xc00, RZ ;  /* 0x00000c0002047810 */ /* 0x001fe40007ffe0ff */
.L_x_2408:
[----:B------:R-:W-:Y:S05]  /*95f0*/  BSYNC B0 ;  /* 0x0000000000007941 */ /* 0x000fea0003800000 */
.L_x_2407:
[----:B------:R-:W-:-:S13]  /*9600*/  ISETP.GE.U32.AND P0, PT, R8, 0xc00, PT ;  /* 0x00000c000800780c */ /* 0x000fda0003f06070 */
[----:B------:R-:W-:Y:S05]  /*9610*/  @!P0 BRA `(.L_x_2406) ;  /* 0x00000b7000008947 */ /* 0x000fea0003800000 */
[----:B------:R-:W-:-:S04]  /*9620*/  LEA R6, R4, 0x2d90, 0x2 ;  /* 0x00002d9004067811 */ /* 0x000fc800078e10ff */
[----:B------:R-:W-:-:S05]  /*9630*/  IADD3 R6, R6, 0x10000, RZ ;  /* 0x0001000006067810 */ /* 0x000fca0007ffe0ff */
.L_x_2430:
        /* <DEDUP_REMOVED lines=34> */
.L_x_2419:
        /* <DEDUP_REMOVED lines=12> */
.L_x_2420:
[----:B------:R-:W-:Y:S05]  /*9920*/  BSYNC B0 ;  /* 0x0000000000007941 */ /* 0x000fea0003800000 */
.L_x_2418:
[----:B0-----:R-:W0:Y:S02]  /*9930*/  LDS R9, [R6+0x1000] ;  /* 0x0010000006097984 */ /* 0x001e240000000800 */
        /* <DEDUP_REMOVED lines=30> */
.L_x_2422:
        /* <DEDUP_REMOVED lines=12> */
.L_x_2423:
[----:B------:R-:W-:Y:S05]  /*9be0*/  BSYNC B0 ;  /* 0x0000000000007941 */ /* 0x000fea0003800000 */
.L_x_2421:
        /* <DEDUP_REMOVED lines=31> */
.L_x_2425:
        /* <DEDUP_REMOVED lines=12> */
.L_x_2426:
[----:B------:R-:W-:Y:S05]  /*9ea0*/  BSYNC B0 ;  /* 0x0000000000007941 */ /* 0x000fea0003800000 */
.L_x_2424:
        /* <DEDUP_REMOVED lines=31> */
.L_x_2428:
        /* <DEDUP_REMOVED lines=12> */
.L_x_2429:
[----:B------:R-:W-:Y:S05]  /*a160*/  BSYNC B0 ;  /* 0x0000000000007941 */ /* 0x000fea0003800000 */
.L_x_2427:
[----:B------:R-:W-:Y:S01]  /*a170*/  IADD3 R6, R6, 0x4000, RZ ;  /* 0x0000400006067810 */ /* 0x000fe20007ffe0ff */
[----:B------:R-:W-:Y:S05]  /*a180*/  @!P0 BRA `(.L_x_2430) ;  /* 0xfffff4b000008947 */ /* 0x000fea000383ffff */
.L_x_2406:
[----:B0-----:R-:W-:Y:S01]  /*a190*/  WARPSYNC 0xffffffff ;  /* 0xffffffff00007948 */ /* 0x001fe20003800000 */
[----:B------:R-:W-:Y:S06]  /*a1a0*/  BAR.SYNC.DEFER_BLOCKING 0x0 ;  /* 0x0000000000007b1d */ /* 0x000fec0000010000 */
[----:B------:R-:W-:Y:S05]  /*a1b0*/  BRA `(.L_x_2431) ;  /* 0x00001ad000007947 */ /* 0x000fea0003800000 */
.L_x_2276:
[----:B------:R-:W-:-:S13]  /*a1c0*/  ISETP.GE.AND P0, PT, R2, R7, PT ;  /* 0x000000070200720c */ /* 0x000fda0003f06270 */
[----:B------:R-:W-:Y:S05]  /*a1d0*/  @P0 BRA `(.L_x_2432) ;  /* 0x00000a1000000947 */ /* 0x000fea0003800000 */
[----:B------:R-:W-:Y:S01]  /*a1e0*/  LOP3.LUT R4, RZ, R2, RZ, 0x33, !PT ;  /* 0x00000002ff047212 */ /* 0x000fe200078e33ff */
[----:B------:R-:W-:Y:S04]  /*a1f0*/  BSSY B0, `(.L_x_2433) ;  /* 0x000002a000007945 */ /* 0x000fe80003800000 */
[----:B------:R-:W-:-:S05]  /*a200*/  IMAD.IADD R14, R4, 0x1, R7 ;  /* 0x00000001040e7824 */ /* 0x000fca00078e0207 */
[----:B------:R-:W-:-:S04]  /*a210*/  LEA.HI R4, R14, 0x1, RZ, 0x16 ;  /* 0x000000010e047811 */ /* 0x000fc800078fb0ff */
[----:B------:R-:W-:Y:S01]  /*a220*/  LOP3.LUT P0, R6, R4, 0x3, RZ, 0xc0, !PT ;  /* 0x0000000304067812 */ /* 0x000fe2000780c0ff */
[----:B------:R-:W-:-:S12]  /*a230*/  IMAD.MOV.U32 R4, RZ, RZ, R2 ;  /* 0x000000ffff047224 */ /* 0x000fd800078e0002 */
[----:B------:R-:W-:Y:S05]  /*a240*/  @!P0 BRA `(.L_x_2434) ;  /* 0x0000024000008947 */ /* 0x000fea0003800000 */
[----:B------:R-:W-:Y:S01]  /*a250*/  ULEA UR8, UR5, 0x2d90, 0x10 ;  /* 0x00002d9005087891 */ /* 0x000fe2000f8e803f */
[----:B------:R-:W-:-:S05]  /*a260*/  IMAD.MOV.U32 R4, RZ, RZ, R2 ;  /* 0x000000ffff047224 */ /* 0x000fca00078e0002 */
[----:B------:R-:W-:-:S05]  /*a270*/  LEA R10, R2, UR8, 0x2 ;  /* 0x00000008020a7c11 */ /* 0x000fca000f8e10ff */
.L_x_2437:
[----:B0-----:R-:W0:Y:S02]  /*a280*/  LDS R15, [R10] ;  /* 0x000000000a0f7984 */ /* 0x001e240000000800 */
[----:B0-----:R-:W-:-:S04]  /*a290*/  IADD3 R9, P0, R0, R15, RZ ;  /* 0x0000000f00097210 */ /* 0x001fc80007f1e0ff */
[----:B------:R-:W-:Y:S02]  /*a2a0*/  LEA.HI.X.SX32 R12, R15, RZ, 0x1, P0 ;  /* 0x000000ff0f0c7211 */ /* 0x000fe400000f0eff */
[----:B------:R-:W-:-:S04]  /*a2b0*/  LEA R8, P0, R9, c[0x0][0x160], 0x2 ;  /* 0x0000580009087a11 */ /* 0x000fc800078010ff */
[----:B------:R-:W-:-:S05]  /*a2c0*/  LEA.HI.X R9, R9, c[0x0][0x164], R12, 0x2, P0 ;  /* 0x0000590009097a11 */ /* 0x000fca00000f140c */
[----:B------:R-:W2:Y:S01]  /*a2d0*/  LDG.E.CONSTANT R8, [R8.64] ;  /* 0x0000000608087981 */ /* 0x000ea2000c1e9900 */
[----:B------:R-:W-:Y:S01]  /*a2e0*/  IADD3 R6, R6, -0x1, RZ ;  /* 0xffffffff06067810 */ /* 0x000fe20007ffe0ff */
[----:B------:R-:W-:Y:S01]  /*a2f0*/  YIELD ;  /* 0x0000000000007946 */ /* 0x000fe20003800000 */
[----:B------:R-:W-:Y:S02]  /*a300*/  BSSY B1, `(.L_x_2435) ;  /* 0x0000015000017945 */ /* 0x000fe40003800000 */
        /* <DEDUP_REMOVED lines=20> */
.L_x_2436:
[----:B------:R-:W-:Y:S05]  /*a450*/  BSYNC B1 ;  /* 0x0000000000017941 */ /* 0x000fea0003800000 */
.L_x_2435:
[----:B------:R-:W-:Y:S02]  /*a460*/  IADD3 R4, R4, 0x400, RZ ;  /* 0x0000040004047810 */ /* 0x000fe40007ffe0ff */
[----:B------:R-:W-:Y:S01]  /*a470*/  IADD3 R10, R10, 0x1000, RZ ;  /* 0x000010000a0a7810 */ /* 0x000fe20007ffe0ff */
[----:B------:R-:W-:Y:S05]  /*a480*/  @P1 BRA `(.L_x_2437) ;  /* 0xfffffdf000001947 */ /* 0x000fea000383ffff */
.L_x_2434:
[----:B------:R-:W-:Y:S05]  /*a490*/  BSYNC B0 ;  /* 0x0000000000007941 */ /* 0x000fea0003800000 */
.L_x_2433:
[----:B------:R-:W-:-:S13]  /*a4a0*/  ISETP.GE.U32.AND P0, PT, R14, 0xc00, PT ;  /* 0x00000c000e00780c */ /* 0x000fda0003f06070 */
[----:B------:R-:W-:Y:S05]  /*a4b0*/  @!P0 BRA `(.L_x_2432) ;  /* 0x0000073000008947 */ /* 0x000fea0003800000 */
[----:B------:R-:W-:-:S06]  /*a4c0*/  ULEA UR8, UR5, 0x2d90, 0x10 ;  /* 0x00002d9005087891 */ /* 0x000fcc000f8e803f */
[----:B------:R-:W-:-:S05]  /*a4d0*/  LEA R6, R4, UR8, 0x2 ;  /* 0x0000000804067c11 */ /* 0x000fca000f8e10ff */
.L_x_2446:
[----:B0-----:R-:W1:Y:S02]  /*a4e0*/  LDS R13, [R6] ;  /* 0x00000000060d7984 */ /* 0x001e640000000800 */
[----:B-1----:R-:W-:-:S04]  /*a4f0*/  IADD3 R9, P0, R0, R13, RZ ;  /* 0x0000000d00097210 */ /* 0x002fc80007f1e0ff */
[----:B------:R-:W-:Y:S02]  /*a500*/  LEA.HI.X.SX32 R10, R13, RZ, 0x1, P0 ;  /* 0x000000ff0d0a7211 */ /* 0x000fe400000f0eff */
[----:B0-----:R-:W-:-:S04]  /*a510*/  LEA R8, P0, R9, c[0x0][0x160], 0x2 ;  /* 0x0000580009087a11 */ /* 0x001fc800078010ff */
[----:B------:R-:W-:-:S05]  /*a520*/  LEA.HI.X R9, R9, c[0x0][0x164], R10, 0x2, P0 ;  /* 0x0000590009097a11 */ /* 0x000fca00000f140a */
[----:B------:R-:W2:Y:S01]  /*a530*/  LDG.E.CONSTANT R8, [R8.64] ;  /* 0x0000000608087981 */ /* 0x000ea2000c1e9900 */
[----:B------:R-:W-:Y:S01]  /*a540*/  YIELD ;  /* 0x0000000000007946 */ /* 0x000fe20003800000 */
        /* <DEDUP_REMOVED lines=20> */
.L_x_2439:
[----:B------:R-:W-:Y:S05]  /*a690*/  BSYNC B0 ;  /* 0x0000000000007941 */ /* 0x000fea0003800000 */
.L_x_2438:
        /* <DEDUP_REMOVED lines=26> */
.L_x_2441:
[----:B------:R-:W-:Y:S05]  /*a840*/  BSYNC B0 ;  /* 0x0000000000007941 */ /* 0x000fea0003800000 */
.L_x_2440:
        /* <DEDUP_REMOVED lines=26> */
.L_x_2443:
[----:B------:R-:W-:Y:S05]  /*a9f0*/  BSYNC B0 ;  /* 0x0000000000007941 */ /* 0x000fea0003800000 */
.L_x_2442:
        /* <DEDUP_REMOVED lines=26> */
.L_x_2445:
[----:B------:R-:W-:Y:S05]  /*aba0*/  BSYNC B0 ;  /* 0x0000000000007941 */ /* 0x000fea0003800000 */
.L_x_2444:
[----:B------:R-:W-:Y:S02]  /*abb0*/  IADD3 R4, R4, 0x1000, RZ ;  /* 0x0000100004047810 */ /* 0x000fe40007ffe0ff */
[----:B------:R-:W-:Y:S02]  /*abc0*/  IADD3 R6, R6, 0x4000, RZ ;  /* 0x0000400006067810 */ /* 0x000fe40007ffe0ff */
[----:B------:R-:W-:-:S13]  /*abd0*/  ISETP.GE.AND P0, PT, R4, R7, PT ;  /* 0x000000070400720c */ /* 0x000fda0003f06270 */
[----:B------:R-:W-:Y:S05]  /*abe0*/  @!P0 BRA `(.L_x_2446) ;  /* 0xfffff8f000008947 */ /* 0x000fea000383ffff */
.L_x_2432:
[----:B------:R-:W-:Y:S01]  /*abf0*/  WARPSYNC 0xffffffff ;  /* 0xffffffff00007948 */ /* 0x000fe20003800000 */
[----:B------:R-:W-:Y:S06]  /*ac00*/  BAR.SYNC.DEFER_BLOCKING 0x0 ;  /* 0x0000000000007b1d */ /* 0x000fec0000010000 */
[----:B------:R-:W-:Y:S05]  /*ac10*/  BRA `(.L_x_2431) ;  /* 0x0000107000007947 */ /* 0x000fea0003800000 */
.L_x_2225:
[----:B------:R-:W-:Y:S01]  /*ac20*/  BSSY B0, `(.L_x_2447) ;  /* 0x00000e2000007945 */ /* 0x000fe20003800000 */
[----:B------:R-:W-:Y:S05]  /*ac30*/  @P3 BRA `(.L_x_2448) ;  /* 0x00000e0000003947 */ /* 0x000fea0003800000 */
[----:B-1----:R-:W-:Y:S02]  /*ac40*/  IADD3 R4, R9, 0x1, RZ ;  /* 0x0000000109047810 */ /* 0x002fe40007ffe0ff */
.L_x_2465:
        /* <DEDUP_REMOVED lines=9> */
[----:B------:R-:W-:Y:S01]  /*ace0*/  BSSY B1, `(.L_x_2449) ;  /* 0x0000037000017945 */ /* 0x000fe20003800000 */
[----:B--2---:R-:W0:Y:S08]  /*acf0*/  F2F.F16.F32 R13, R13 ;  /* 0x0000000d000d7304 */ /* 0x004e300000200800 */
[----:B---3--:R-:W1:Y:S08]  /*ad00*/  F2F.F16.F32 R12, R12 ;  /* 0x0000000c000c7304 */ /* 0x008e700000200800 */
[----:B----4-:R-:W2:Y:S01]  /*ad10*/  F2F.F16.F32 R15, R15 ;  /* 0x0000000f000f7304 */ /* 0x010ea20000200800 */
[----:B0-----:R-:W-:-:S04]  /*ad20*/  PRMT R14, R13, 0x9910, RZ ;  /* 0x000099100d0e7816 */ /* 0x001fc800000000ff */
[----:B------:R-:W-:-:S03]  /*ad30*/  ISETP.GE.AND P0, PT, R14, RZ, PT ;  /* 0x000000ff0e00720c */ /* 0x000fc60003f06270 */
[----:B-----5:R-:W0:Y:S01]  /*ad40*/  F2F.F16.F32 R17, R17 ;  /* 0x0000001100117304 */ /* 0x020e220000200800 */
[----:B-1----:R-:W-:-:S05]  /*ad50*/  PRMT R16, R12, 0x9910, RZ ;  /* 0x000099100c107816 */ /* 0x002fca00000000ff */
[----:B------:R-:W-:Y:S01]  /*ad60*/  IMAD.MOV.U32 R14, RZ, RZ, R16 ;  /* 0x000000ffff0e7224 */ /* 0x000fe200078e0010 */
[----:B--2---:R-:W-:-:S04]  /*ad70*/  PRMT R18, R15, 0x9910, RZ ;  /* 0x000099100f127816 */ /* 0x004fc800000000ff */
[----:B------:R-:W-:Y:S01]  /*ad80*/  ISETP.GE.AND P1, PT, R14, RZ, PT ;  /* 0x000000ff0e00720c */ /* 0x000fe20003f26270 */
[----:B------:R-:W-:Y:S01]  /*ad90*/  IMAD.MOV.U32 R16, RZ, RZ, R18 ;  /* 0x000000ffff107224 */ /* 0x000fe200078e0012 */
[----:B------:R-:W-:Y:S02]  /*ada0*/  LOP3.LUT R14, RZ, R13, RZ, 0x33, !PT ;  /* 0x0000000dff0e7212 */ /* 0x000fe400078e33ff */
[----:B0-----:R-:W-:Y:S02]  /*adb0*/  PRMT R19, R17, 0x9910, RZ ;  /* 0x0000991011137816 */ /* 0x001fe400000000ff */
[----:B------:R-:W-:Y:S02]  /*adc0*/  @P0 LOP3.LUT R14, R13, 0x8000, RZ, 0xfc, !PT ;  /* 0x000080000d0e0812 */ /* 0x000fe400078efcff */
[----:B------:R-:W-:Y:S01]  /*add0*/  ISETP.GE.AND P3, PT, R16, RZ, PT ;  /* 0x000000ff1000720c */ /* 0x000fe20003f66270 */
[----:B------:R-:W-:Y:S01]  /*ade0*/  IMAD.MOV.U32 R18, RZ, RZ, R19 ;  /* 0x000000ffff127224 */ /* 0x000fe200078e0013 */
[----:B------:R-:W-:-:S02]  /*adf0*/  LOP3.LUT R14, R14, 0xffff, RZ, 0xc0, !PT ;  /* 0x0000ffff0e0e7812 */ /* 0x000fc400078ec0ff */
[----:B------:R-:W-:Y:S02]  /*ae00*/  LOP3.LUT R13, RZ, R12, RZ, 0x33, !PT ;  /* 0x0000000cff0d7212 */ /* 0x000fe400078e33ff */
[----:B------:R-:W-:Y:S02]  /*ae10*/  ISETP.GE.AND P4, PT, R18, RZ, PT ;  /* 0x000000ff1200720c */ /* 0x000fe40003f86270 */
[----:B------:R-:W-:Y:S02]  /*ae20*/  @P1 LOP3.LUT R13, R12, 0x8000, RZ, 0xfc, !PT ;  /* 0x000080000c0d1812 */ /* 0x000fe400078efcff */
[----:B------:R-:W-:Y:S02]  /*ae30*/  SHF.R.U32.HI R12, RZ, 0x8, R14 ;  /* 0x00000008ff0c7819 */ /* 0x000fe4000001160e */
[----:B------:R-:W-:Y:S02]  /*ae40*/  LOP3.LUT R16, RZ, R15, RZ, 0x33, !PT ;  /* 0x0000000fff107212 */ /* 0x000fe400078e33ff */
[----:B------:R-:W-:-:S02]  /*ae50*/  LOP3.LUT R12, R12, 0xffff, RZ, 0xc0, !PT ;  /* 0x0000ffff0c0c7812 */ /* 0x000fc400078ec0ff */
[----:B------:R-:W-:Y:S02]  /*ae60*/  LOP3.LUT R18, RZ, R17, RZ, 0x33, !PT ;  /* 0x00000011ff127212 */ /* 0x000fe400078e33ff */
[----:B------:R-:W-:Y:S02]  /*ae70*/  @P3 LOP3.LUT R16, R15, 0x8000, RZ, 0xfc, !PT ;  /* 0x000080000f103812 */ /* 0x000fe400078efcff */
[----:B------:R-:W-:Y:S02]  /*ae80*/  @P4 LOP3.LUT R18, R17, 0x8000, RZ, 0xfc, !PT ;  /* 0x0000800011124812 */ /* 0x000fe400078efcff */
[----:B------:R-:W-:Y:S02]  /*ae90*/  ISETP.GE.AND P5, PT, R11, R12, PT ;  /* 0x0000000c0b00720c */ /* 0x000fe40003fa6270 */
[----:B------:R-:W-:Y:S02]  /*aea0*/  LOP3.LUT R13, R13, 0xffff, RZ, 0xc0, !PT ;  /* 0x0000ffff0d0d7812 */ /* 0x000fe400078ec0ff */
[----:B------:R-:W-:-:S02]  /*aeb0*/  LOP3.LUT R14, R16, 0xffff, RZ, 0xc0, !PT ;  /* 0x0000ffff100e7812 */ /* 0x000fc400078ec0ff */
[----:B------:R-:W-:Y:S02]  /*aec0*/  LOP3.LUT R15, R18, 0xffff, RZ, 0xc0, !PT ;  /* 0x0000ffff120f7812 */ /* 0x000fe400078ec0ff */
[----:B------:R-:W-:Y:S02]  /*aed0*/  SHF.R.U32.HI R13, RZ, 0x8, R13 ;  /* 0x00000008ff0d7819 */ /* 0x000fe4000001160d */
[----:B------:R-:W-:Y:S02]  /*aee0*/  SHF.R.U32.HI R14, RZ, 0x8, R14 ;  /* 0x00000008ff0e7819 */ /* 0x000fe4000001160e */
[----:B------:R-:W-:Y:S02]  /*aef0*/  SHF.R.U32.HI R15, RZ, 0x8, R15 ;  /* 0x00000008ff0f7819 */ /* 0x000fe4000001160f */
[----:B------:R-:W-:Y:S02]  /*af00*/  LOP3.LUT R12, R13, 0xffff, RZ, 0xc0, !PT ;  /* 0x0000ffff0d0c7812 */ /* 0x000fe400078ec0ff */
[----:B------:R-:W-:-:S02]  /*af10*/  LOP3.LUT R14, R14, 0xffff, RZ, 0xc0, !PT ;  /* 0x0000ffff0e0e7812 */ /* 0x000fc400078ec0ff */
[----:B------:R-:W-:Y:S02]  /*af20*/  LOP3.LUT R16, R15, 0xffff, RZ, 0xc0, !PT ;  /* 0x0000ffff0f107812 */ /* 0x000fe400078ec0ff */
[----:B------:R-:W-:Y:S02]  /*af30*/  IADD3 R13, R9, 0x1000, RZ ;  /* 0x00001000090d7810 */ /* 0x000fe40007ffe0ff */
[C---:B------:R-:W-:Y:S02]  /*af40*/  ISETP.GE.AND P0, PT, R11.reuse, R12, PT ;  /* 0x0000000c0b00720c */ /* 0x040fe40003f06270 */
[C---:B------:R-:W-:Y:S02]  /*af50*/  ISETP.GE.AND P1, PT, R11.reuse, R14, PT ;  /* 0x0000000e0b00720c */ /* 0x040fe40003f26270 */
[----:B------:R-:W-:Y:S02]  /*af60*/  ISETP.GE.AND P3, PT, R11, R16, PT ;  /* 0x000000100b00720c */ /* 0x000fe40003f66270 */
[----:B------:R-:W-:Y:S01]  /*af70*/  ISETP.GE.AND P4, PT, R13, R8, PT ;  /* 0x000000080d00720c */ /* 0x000fe20003f86270 */
[----:B------:R-:W-:Y:S07]  /*af80*/  @P5 BRA `(.L_x_2450) ;  /* 0x000000c000005947 */ /* 0x000fee0003800000 */
[----:B------:R-:W0:Y:S01]  /*af90*/  S2R R12, SR_LANEID ;  /* 0x00000000000c7919 */ /* 0x000e220000000000 */
[----:B------:R-:W-:-:S02]  /*afa0*/  VOTEU.ANY UR4, UPT, PT ;  /* 0x0000000000047886 */ /* 0x000fc400038e0100 */
[----:B------:R-:W0:Y:S01]  /*afb0*/  FLO.U32 R15, UR4 ;  /* 0x00000004000f7d00 */ /* 0x000e2200080e0000 */
[----:B------:R-:W1:Y:S07]  /*afc0*/  S2R R16, SR_LTMASK ;  /* 0x0000000000107919 */ /* 0x000e6e0000003900 */
[----:B------:R-:W2:Y:S01]  /*afd0*/  POPC R14, UR4 ;  /* 0x00000004000e7d09 */ /* 0x000ea20008000000 */
[----:B0-----:R-:W-:Y:S02]  /*afe0*/  ISETP.EQ.U32.AND P5, PT, R15, R12, PT ;  /* 0x0000000c0f00720c */ /* 0x001fe40003fa2070 */
[----:B-1----:R-:W-:-:S05]  /*aff0*/  LOP3.LUT R16, R16, UR4, RZ, 0xc0, !PT ;  /* 0x0000000410107c12 */ /* 0x002fca000f8ec0ff */
[----:B------:R-:W0:Y:S06]  /*b000*/  POPC R17, R16 ;  /* 0x0000001000117309 */ /* 0x000e2c0000000000 */
[----:B--2---:R-:W1:Y:S04]  /*b010*/  @P5 ATOMS.ADD R14, [0xc00], R14 ;  /* 0x000c000eff0e538c */ /* 0x004e680000000000 */
[----:B-1----:R-:W0:Y:S02]  /*b020*/  SHFL.IDX PT, R12, R14, R15, 0x1f ;  /* 0x00001f0f0e0c7589 */ /* 0x002e2400000e0000 */
[----:B0-----:R-:W-:-:S05]  /*b030*/  IMAD.IADD R12, R12, 0x1, R17 ;  /* 0x000000010c0c7824 */ /* 0x001fca00078e0211 */
[----:B------:R0:W-:Y:S02]  /*b040*/  STS [R12.X4+0xd80], R9 ;  /* 0x000d80090c007388 */ /* 0x0001e40000004800 */
.L_x_2450:
[----:B------:R-:W-:Y:S05]  /*b050*/  BSYNC B1 ;  /* 0x0000000000017941 */ /* 0x000fea0003800000 */
.L_x_2449:
[----:B------:R-:W-:Y:S01]  /*b060*/  BSSY B1, `(.L_x_2451) ;  /* 0x000000e000017945 */ /* 0x000fe20003800000 */
[----:B------:R-:W-:Y:S05]  /*b070*/  @P0 BRA `(.L_x_2452) ;  /* 0x000000c000000947 */ /* 0x000fea0003800000 */
[----:B------:R-:W1:Y:S01]  /*b080*/  S2R R15, SR_LANEID ;  /* 0x00000000000f7919 */ /* 0x000e620000000000 */
[----:B------:R-:W-:Y:S02]  /*b090*/  VOTEU.ANY UR4, UPT, PT ;  /* 0x0000000000047886 */ /* 0x000fe400038e0100 */
[----:B------:R-:W1:Y:S01]  /*b0a0*/  FLO.U32 R14, UR4 ;  /* 0x00000004000e7d00 */ /* 0x000e6200080e0000 */
[----:B------:R-:W2:Y:S07]  /*b0b0*/  S2R R16, SR_LTMASK ;  /* 0x0000000000107919 */ /* 0x000eae0000003900 */
[----:B0-----:R-:W0:Y:S01]  /*b0c0*/  POPC R12, UR4 ;  /* 0x00000004000c7d09 */ /* 0x001e220008000000 */
[----:B-1----:R-:W-:-:S02]  /*b0d0*/  ISETP.EQ.U32.AND P0, PT, R14, R15, PT ;  /* 0x0000000f0e00720c */ /* 0x002fc40003f02070 */
[----:B--2---:R-:W-:-:S06]  /*b0e0*/  LOP3.LUT R16, R16, UR4, RZ, 0xc0, !PT ;  /* 0x0000000410107c12 */ /* 0x004fcc000f8ec0ff */
[----:B------:R-:W1:Y:S05]  /*b0f0*/  POPC R16, R16 ;  /* 0x0000001000107309 */ /* 0x000e6a0000000000 */
[----:B0-----:R-:W0:Y:S04]  /*b100*/  @P0 ATOMS.ADD R17, [0xc00], R12 ;  /* 0x000c000cff11038c */ /* 0x001e280000000000 */
[----:B0-----:R-:W1:Y:S02]  /*b110*/  SHFL.IDX PT, R15, R17, R14, 0x1f ;  /* 0x00001f0e110f7589 */ /* 0x001e6400000e0000 */
[----:B-1----:R-:W-:-:S05]  /*b120*/  IMAD.IADD R15, R15, 0x1, R16 ;  /* 0x000000010f0f7824 */ /* 0x002fca00078e0210 */
[----:B------:R0:W-:Y:S02]  /*b130*/  STS [R15.X4+0xd80], R4 ;  /* 0x000d80040f007388 */ /* 0x0001e40000004800 */
.L_x_2452:
[----:B------:R-:W-:Y:S05]  /*b140*/  BSYNC B1 ;  /* 0x0000000000017941 */ /* 0x000fea0003800000 */
.L_x_2451:
[----:B------:R-:W-:Y:S01]  /*b150*/  BSSY B1, `(.L_x_2453) ;  /* 0x000000f000017945 */ /* 0x000fe20003800000 */
[----:B------:R-:W-:Y:S05]  /*b160*/  @P1 BRA `(.L_x_2454) ;  /* 0x000000d000001947 */ /* 0x000fea0003800000 */
[----:B0-----:R-:W0:Y:S01]  /*b170*/  S2R R15, SR_LANEID ;  /* 0x00000000000f7919 */ /* 0x001e220000000000 */
[----:B------:R-:W-:Y:S02]  /*b180*/  VOTEU.ANY UR4, UPT, PT ;  /* 0x0000000000047886 */ /* 0x000fe400038e0100 */
[----:B------:R-:W0:Y:S01]  /*b190*/  FLO.U32 R16, UR4 ;  /* 0x0000000400107d00 */ /* 0x000e2200080e0000 */
[----:B------:R-:W1:Y:S07]  /*b1a0*/  S2R R18, SR_LTMASK ;  /* 0x0000000000127919 */ /* 0x000e6e0000003900 */
[----:B------:R-:W2:Y:S01]  /*b1b0*/  POPC R14, UR4 ;  /* 0x00000004000e7d09 */ /* 0x000ea20008000000 */
[----:B0-----:R-:W-:-:S02]  /*b1c0*/  ISETP.EQ.U32.AND P0, PT, R16, R15, PT ;  /* 0x0000000f1000720c */ /* 0x001fc40003f02070 */
[----:B------:R-:W-:Y:S02]  /*b1d0*/  IADD3 R15, R4, 0x1, RZ ;  /* 0x00000001040f7810 */ /* 0x000fe40007ffe0ff */
[----:B-1----:R-:W-:-:S04]  /*b1e0*/  LOP3.LUT R18, R18, UR4, RZ, 0xc0, !PT ;  /* 0x0000000412127c12 */ /* 0x002fc8000f8ec0ff */
[----:B------:R-:W0:Y:S05]  /*b1f0*/  POPC R19, R18 ;  /* 0x0000001200137309 */ /* 0x000e2a0000000000 */
[----:B--2---:R-:W1:Y:S04]  /*b200*/  @P0 ATOMS.ADD R17, [0xc00], R14 ;  /* 0x000c000eff11038c */ /* 0x004e680000000000 */
[----:B-1----:R-:W0:Y:S02]  /*b210*/  SHFL.IDX PT, R12, R17, R16, 0x1f ;  /* 0x00001f10110c7589 */ /* 0x002e2400000e0000 */
[----:B0-----:R-:W-:-:S05]  /*b220*/  IMAD.IADD R12, R12, 0x1, R19 ;  /* 0x000000010c0c7824 */ /* 0x001fca00078e0213 */
[----:B------:R0:W-:Y:S02]  /*b230*/  STS [R12.X4+0xd80], R15 ;  /* 0x000d800f0c007388 */ /* 0x0001e40000004800 */
.L_x_2454:
[----:B------:R-:W-:Y:S05]  /*b240*/  BSYNC B1 ;  /* 0x0000000000017941 */ /* 0x000fea0003800000 */
.L_x_2453:
        /* <DEDUP_REMOVED lines=15> */
.L_x_2456:
[----:B------:R-:W-:Y:S05]  /*b340*/  BSYNC B1 ;  /* 0x0000000000017941 */ /* 0x000fea0003800000 */
.L_x_2455:
[----:B------:R-:W-:Y:S05]  /*b350*/  @P4 BRA `(.L_x_2448) ;  /* 0x000006e000004947 */ /* 0x000fea0003800000 */
[----:B0-----:R-:W2:Y:S04]  /*b360*/  LDG.E.CONSTANT R12, [R6.64+0x4000] ;  /* 0x00400006060c7981 */ /* 0x001ea8000c1e9900 */
[----:B------:R-:W3:Y:S04]  /*b370*/  LDG.E.CONSTANT R15, [R6.64+0x4008] ;  /* 0x00400806060f7981 */ /* 0x000ee8000c1e9900 */
[----:B------:R-:W4:Y:S04]  /*b380*/  LDG.E.CONSTANT R17, [R6.64+0x400c] ;  /* 0x00400c0606117981 */ /* 0x000f28000c1e9900 */
[----:B------:R-:W5:Y:S01]  /*b390*/  LDG.E.CONSTANT R14, [R6.64+0x4004] ;  /* 0x00400406060e7981 */ /* 0x000f62000c1e9900 */
[----:B------:R-:W-:Y:S01]  /*b3a0*/  BSSY B1, `(.L_x_2457) ;  /* 0x0000034000017945 */ /* 0x000fe20003800000 */
[----:B--2---:R-:W0:Y:S08]  /*b3b0*/  F2F.F16.F32 R12, R12 ;  /* 0x0000000c000c7304 */ /* 0x004e300000200800 */
[----:B---3--:R-:W1:Y:S08]  /*b3c0*/  F2F.F16.F32 R15, R15 ;  /* 0x0000000f000f7304 */ /* 0x008e700000200800 */
[----:B----4-:R-:W2:Y:S01]  /*b3d0*/  F2F.F16.F32 R17, R17 ;  /* 0x0000001100117304 */ /* 0x010ea20000200800 */
[----:B0-----:R-:W-:-:S07]  /*b3e0*/  PRMT R16, R12, 0x9910, RZ ;  /* 0x000099100c107816 */ /* 0x001fce00000000ff */
[----:B-----5:R-:W0:Y:S01]  /*b3f0*/  F2F.F16.F32 R14, R14 ;  /* 0x0000000e000e7304 */ /* 0x020e220000200800 */
[----:B------:R-:W-:Y:S02]  /*b400*/  ISETP.GE.AND P0, PT, R16, RZ, PT ;  /* 0x000000ff1000720c */ /* 0x000fe40003f06270 */
[----:B-1----:R-:W-:Y:S02]  /*b410*/  PRMT R19, R15, 0x9910, RZ ;  /* 0x000099100f137816 */ /* 0x002fe400000000ff */
[----:B--2---:R-:W-:-:S03]  /*b420*/  PRMT R20, R17, 0x9910, RZ ;  /* 0x0000991011147816 */ /* 0x004fc600000000ff */
[----:B------:R-:W-:Y:S02]  /*b430*/  IMAD.MOV.U32 R6, RZ, RZ, R19 ;  /* 0x000000ffff067224 */ /* 0x000fe400078e0013 */
[----:B------:R-:W-:-:S03]  /*b440*/  IMAD.MOV.U32 R7, RZ, RZ, R20 ;  /* 0x000000ffff077224 */ /* 0x000fc600078e0014 */
[----:B------:R-:W-:Y:S02]  /*b450*/  ISETP.GE.AND P3, PT, R6, RZ, PT ;  /* 0x000000ff0600720c */ /* 0x000fe40003f66270 */
[----:B0-----:R-:W-:Y:S02]  /*b460*/  PRMT R18, R14, 0x9910, RZ ;  /* 0x000099100e127816 */ /* 0x001fe400000000ff */
[----:B------:R-:W-:Y:S02]  /*b470*/  LOP3.LUT R6, RZ, R12, RZ, 0x33, !PT ;  /* 0x0000000cff067212 */ /* 0x000fe400078e33ff */
[----:B------:R-:W-:Y:S02]  /*b480*/  @P0 LOP3.LUT R6, R12, 0x8000, RZ, 0xfc, !PT ;  /* 0x000080000c060812 */ /* 0x000fe400078efcff */
[----:B------:R-:W-:Y:S02]  /*b490*/  ISETP.GE.AND P1, PT, R18, RZ, PT ;  /* 0x000000ff1200720c */ /* 0x000fe40003f26270 */
[----:B------:R-:W-:-:S02]  /*b4a0*/  ISETP.GE.AND P4, PT, R7, RZ, PT ;  /* 0x000000ff0700720c */ /* 0x000fc40003f86270 */
[----:B------:R-:W-:-:S04]  /*b4b0*/  LOP3.LUT R6, R6, 0xffff, RZ, 0xc0, !PT ;  /* 0x0000ffff06067812 */ /* 0x000fc800078ec0ff */
[----:B------:R-:W-:Y:S02]  /*b4c0*/  SHF.R.U32.HI R6, RZ, 0x8, R6 ;  /* 0x00000008ff067819 */ /* 0x000fe40000011606 */
[----:B------:R-:W-:Y:S02]  /*b4d0*/  LOP3.LUT R7, RZ, R14, RZ, 0x33, !PT ;  /* 0x0000000eff077212 */ /* 0x000fe400078e33ff */
[----:B------:R-:W-:Y:S02]  /*b4e0*/  LOP3.LUT R6, R6, 0xffff, RZ, 0xc0, !PT ;  /* 0x0000ffff06067812 */ /* 0x000fe400078ec0ff */
[----:B------:R-:W-:Y:S02]  /*b4f0*/  LOP3.LUT R16, RZ, R15, RZ, 0x33, !PT ;  /* 0x0000000fff107212 */ /* 0x000fe400078e33ff */
[----:B------:R-:W-:Y:S02]  /*b500*/  LOP3.LUT R18, RZ, R17, RZ, 0x33, !PT ;  /* 0x00000011ff127212 */ /* 0x000fe400078e33ff */
[----:B------:R-:W-:-:S02]  /*b510*/  @P1 LOP3.LUT R7, R14, 0x8000, RZ, 0xfc, !PT ;  /* 0x000080000e071812 */ /* 0x000fc400078efcff */
[----:B------:R-:W-:Y:S02]  /*b520*/  @P3 LOP3.LUT R16, R15, 0x8000, RZ, 0xfc, !PT ;  /* 0x000080000f103812 */ /* 0x000fe400078efcff */
[----:B------:R-:W-:Y:S02]  /*b530*/  @P4 LOP3.LUT R18, R17, 0x8000, RZ, 0xfc, !PT ;  /* 0x0000800011124812 */ /* 0x000fe400078efcff */
[----:B------:R-:W-:Y:S02]  /*b540*/  ISETP.GE.AND P3, PT, R11, R6, PT ;  /* 0x000000060b00720c */ /* 0x000fe40003f66270 */
[----:B------:R-:W-:Y:S02]  /*b550*/  LOP3.LUT R7, R7, 0xffff, RZ, 0xc0, !PT ;  /* 0x0000ffff07077812 */ /* 0x000fe400078ec0ff */
[----:B------:R-:W-:Y:S02]  /*b560*/  LOP3.LUT R14, R16, 0xffff, RZ, 0xc0, !PT ;  /* 0x0000ffff100e7812 */ /* 0x000fe400078ec0ff */
[----:B------:R-:W-:-:S02]  /*b570*/  LOP3.LUT R15, R18, 0xffff, RZ, 0xc0, !PT ;  /* 0x0000ffff120f7812 */ /* 0x000fc400078ec0ff */
[----:B------:R-:W-:Y:S02]  /*b580*/  SHF.R.U32.HI R7, RZ, 0x8, R7 ;  /* 0x00000008ff077819 */ /* 0x000fe40000011607 */
[----:B------:R-:W-:Y:S02]  /*b590*/  SHF.R.U32.HI R14, RZ, 0x8, R14 ;  /* 0x00000008ff0e7819 */ /* 0x000fe4000001160e */
[----:B------:R-:W-:Y:S02]  /*b5a0*/  SHF.R.U32.HI R15, RZ, 0x8, R15 ;  /* 0x00000008ff0f7819 */ /* 0x000fe4000001160f */
[----:B------:R-:W-:Y:S02]  /*b5b0*/  LOP3.LUT R12, R7, 0xffff, RZ, 0xc0, !PT ;  /* 0x0000ffff070c7812 */ /* 0x000fe400078ec0ff */
[----:B------:R-:W-:Y:S02]  /*b5c0*/  LOP3.LUT R14, R14, 0xffff, RZ, 0xc0, !PT ;  /* 0x0000ffff0e0e7812 */ /* 0x000fe400078ec0ff */
[----:B------:R-:W-:-:S02]  /*b5d0*/  LOP3.LUT R16, R15, 0xffff, RZ, 0xc0, !PT ;  /* 0x0000ffff0f107812 */ /* 0x000fc400078ec0ff */
[C---:B------:R-:W-:Y:S02]  /*b5e0*/  ISETP.GE.AND P4, PT, R11.reuse, R12, PT ;  /* 0x0000000c0b00720c */ /* 0x040fe40003f86270 */
[C---:B------:R-:W-:Y:S02]  /*b5f0*/  ISETP.GE.AND P0, PT, R11.reuse, R14, PT ;  /* 0x0000000e0b00720c */ /* 0x040fe40003f06270 */
[----:B------:R-:W-:Y:S01]  /*b600*/  ISETP.GE.AND P1, PT, R11, R16, PT ;  /* 0x000000100b00720c */ /* 0x000fe20003f26270 */
[----:B------:R-:W-:Y:S07]  /*b610*/  @P3 BRA `(.L_x_2458) ;  /* 0x000000c000003947 */ /* 0x000fee0003800000 */
        /* <DEDUP_REMOVED lines=12> */
.L_x_2458:
[----:B------:R-:W-:Y:S05]  /*b6e0*/  BSYNC B1 ;  /* 0x0000000000017941 */ /* 0x000fea0003800000 */
.L_x_2457:
[----:B------:R-:W-:Y:S01]  /*b6f0*/  BSSY B1, `(.L_x_2459) ;  /* 0x000000f000017945 */ /* 0x000fe20003800000 */
[----:B------:R-:W-:Y:S05]  /*b700*/  @P4 BRA `(.L_x_2460) ;  /* 0x000000d000004947 */ /* 0x000fea0003800000 */
[----:B0-----:R-:W0:Y:S01]  /*b710*/  S2R R6, SR_LANEID ;  /* 0x0000000000067919 */ /* 0x001e220000000000 */
        /* <DEDUP_REMOVED lines=12> */
.L_x_2460:
[----:B------:R-:W-:Y:S05]  /*b7e0*/  BSYNC B1 ;  /* 0x0000000000017941 */ /* 0x000fea0003800000 */
.L_x_2459:
        /* <DEDUP_REMOVED lines=15> */
.L_x_2462:
[----:B------:R-:W-:Y:S05]  /*b8e0*/  BSYNC B1 ;  /* 0x0000000000017941 */ /* 0x000fea0003800000 */
.L_x_2461:
        /* <DEDUP_REMOVED lines=15> */
.L_x_2464:
[----:B------:R-:W-:Y:S05]  /*b9e0*/  BSYNC B1 ;  /* 0x0000000000017941 */ /* 0x000fea0003800000 */
.L_x_2463:
[----:B------:R-:W-:Y:S02]  /*b9f0*/  IADD3 R9, R9, 0x2000, RZ ;  /* 0x0000200009097810 */ /* 0x000fe40007ffe0ff */
[----:B------:R-:W-:Y:S02]  /*ba00*/  IADD3 R4, R4, 0x2000, RZ ;  /* 0x0000200004047810 */ /* 0x000fe40007ffe0ff */
[----:B------:R-:W-:-:S13]  /*ba10*/  ISETP.GE.AND P0, PT, R9, R8, PT ;  /* 0x000000080900720c */ /* 0x000fda0003f06270 */
[----:B------:R-:W-:Y:S01]  /*ba20*/  @P0 CALL.REL.NOINC `(.L_x_2448) ;  /* 0x0000001000000944 */ /* 0x000fe20003c00000 */
[----:B------:R-:W-:Y:S05]  /*ba30*/  BRA `(.L_x_2465) ;  /* 0xfffff21000007947 */ /* 0x000fea000383ffff */
.L_x_2448:
[----:B------:R-:W-:Y:S05]  /*ba40*/  BSYNC B0 ;  /* 0x0000000000007941 */ /* 0x000fea0003800000 */
.L_x_2447:
[----:B------:R-:W-:Y:S05]  /*ba50*/  @P2 BRA `(.L_x_2466) ;  /* 0x0000021000002947 */ /* 0x000fea0003800000 */
.L_x_2469:
        /* <DEDUP_REMOVED lines=29> */
.L_x_2468:
[----:B------:R-:W-:Y:S05]  /*bc30*/  BSYNC B0 ;  /* 0x0000000000007941 */ /* 0x000fea0003800000 */
.L_x_2467:
[----:B0-----:R-:W-:-:S04]  /*bc40*/  IADD3 R10, R10, 0x400, RZ ;  /* 0x000004000a0a7810 */ /* 0x001fc80007ffe0ff */
[----:B------:R-:W-:-:S13]  /*bc50*/  ISETP.GE.AND P0, PT, R10, R5, PT ;  /* 0x000000050a00720c */ /* 0x000fda0003f06270 */
[----:B------:R-:W-:Y:S05]  /*bc60*/  @!P0 BRA `(.L_x_2469) ;  /* 0xfffffdf000008947 */ /* 0x000fea000383ffff */
.L_x_2466:
[----:B------:R-:W-:Y:S01]  /*bc70*/  WARPSYNC 0xffffffff ;  /* 0xffffffff00007948 */ /* 0x000fe20003800000 */
[----:B------:R-:W-:Y:S06]  /*bc80*/  BAR.SYNC.DEFER_BLOCKING 0x0 ;  /* 0x0000000000007b1d */ /* 0x000fec0000010000 */
.L_x_2431:
[----:B------:R-:W-:-:S13]  /*bc90*/  ISETP.GE.AND P0, PT, R2, c[0x0][0x17c], PT ;  /* 0x00005f0002007a0c */ /* 0x000fda0003f06270 */
[----:B------:R-:W-:Y:S05]  /*bca0*/  @P0 EXIT ;  /* 0x000000000000094d */ /* 0x000fea0003800000 */
[----:B------:R-:W-:Y:S01]  /*bcb0*/  LEA R11, R2, 0xd80, 0x2 ;  /* 0x00000d80020b7811 */ /* 0x000fe200078e10ff */
[----:B------:R-:W-:-:S04]  /*bcc0*/  IMAD.MOV.U32 R0, RZ, RZ, RZ ;  /* 0x000000ffff007224 */ /* 0x000fc800078e00ff */
.L_x_2470:
[----:B0-----:R-:W-:Y:S02]  /*bcd0*/  IMAD.IADD R8, R11, 0x1, R0 ;  /* 0x000000010b087824 */ /* 0x001fe400078e0200 */
[----:B------:R-:W-:-:S03]  /*bce0*/  IMAD R5, R3, c[0x0][0x17c], RZ ;  /* 0x00005f0003057a24 */ /* 0x000fc600078e02ff */
[----:B-1----:R-:W0:Y:S02]  /*bcf0*/  LDS R7, [R8] ;  /* 0x0000000008077984 */ /* 0x002e240000000800 */
[----:B------:R-:W-:Y:S02]  /*bd00*/  IADD3 R6, P0, R5, R2, RZ ;  /* 0x0000000205067210 */ /* 0x000fe40007f1e0ff */
[C---:B------:R-:W-:Y:S02]  /*bd10*/  IADD3 R5, R2.reuse, 0x400, RZ ;  /* 0x0000040002057810 */ /* 0x040fe40007ffe0ff */
[----:B------:R-:W-:Y:S02]  /*bd20*/  LEA.HI.X.SX32 R9, R2, RZ, 0x1, P0 ;  /* 0x000000ff02097211 */ /* 0x000fe400000f0eff */
[----:B------:R-:W-:Y:S02]  /*bd30*/  ISETP.GE.AND P0, PT, R5, c[0x0][0x17c], PT ;  /* 0x00005f0005007a0c */ /* 0x000fe40003f06270 */
[----:B------:R-:W-:-:S04]  /*bd40*/  LEA R4, P1, R6, c[0x0][0x168], 0x2 ;  /* 0x00005a0006047a11 */ /* 0x000fc800078210ff */
[----:B------:R-:W-:-:S05]  /*bd50*/  LEA.HI.X R5, R6, c[0x0][0x16c], R9, 0x2, P1 ;  /* 0x00005b0006057a11 */ /* 0x000fca00008f1409 */
[----:B0-----:R0:W-:Y:S02]  /*bd60*/  STG.E [R4.64], R7 ;  /* 0x0000000704007986 */ /* 0x0011e4000c101906 */
[----:B------:R-:W-:Y:S05]  /*bd70*/  @P0 EXIT ;  /* 0x000000000000094d */ /* 0x000fea0003800000 */
[----:B0-----:R-:W0:Y:S01]  /*bd80*/  LDS R7, [R8+0x1000] ;  /* 0x0010000008077984 */ /* 0x001e220000000800 */
[----:B------:R-:W-:Y:S02]  /*bd90*/  IADD3 R2, R2, 0x800, RZ ;  /* 0x0000080002027810 */ /* 0x000fe40007ffe0ff */
[----:B------:R-:W-:Y:S02]  /*bda0*/  IADD3 R0, R0, 0x2000, RZ ;  /* 0x0000200000007810 */ /* 0x000fe40007ffe0ff */
[----:B------:R-:W-:Y:S01]  /*bdb0*/  ISETP.GE.AND P0, PT, R2, c[0x0][0x17c], PT ;  /* 0x00005f0002007a0c */ /* 0x000fe20003f06270 */
[----:B0-----:R0:W-:-:S12]  /*bdc0*/  STG.E [R4.64+0x1000], R7 ;  /* 0x0010000704007986 */ /* 0x0011d8000c101906 */
[----:B------:R-:W-:Y:S05]  /*bdd0*/  @!P0 BRA `(.L_x_2470) ;  /* 0xfffffef000008947 */ /* 0x000fea000383ffff */
[----:B------:R-:W-:Y:S05]  /*bde0*/  EXIT ;  /* 0x000000000000794d */ /* 0x000fea0003800000 */
.L_x_2471:
        /* <DEDUP_REMOVED lines=9> */
.L_x_2995:


//--------------------- .text._ZN4vllm25FilteredTopKUnifiedKernelIfiLi2EEEvPKT_PT0_PKS4_jjj --------------------------
	.section	.text._ZN4vllm25FilteredTopKUnifiedKernelIfiLi2EEEvPKT_PT0_PKS4_jjj,"ax",@progbits
	.sectioninfo	@"SHI_REGISTERS=22"
	.align	128
        .global         _ZN4vllm25FilteredTopKUnifiedKernelIfiLi2EEEvPKT_PT0_PKS4_jjj
        .type           _ZN4vllm25FilteredTopKUnifiedKernelIfiLi2EEEvPKT_PT0_PKS4_jjj,@function
        .size           _ZN4vllm25FilteredTopKUnifiedKernelIfiLi2EEEvPKT_PT0_PKS4_jjj,(.L_x_2996 - _ZN4vllm25FilteredTopKUnifiedKernelIfiLi2EEEvPKT_PT0_PKS4_jjj)
        .other          _ZN4vllm25FilteredTopKUnifiedKernelIfiLi2EEEvPKT_PT0_PKS4_jjj,@"STO_CUDA_ENTRY STV_DEFAULT"
_ZN4vllm25FilteredTopKUnifiedKernelIfiLi2EEEvPKT_PT0_PKS4_jjj:
.text._ZN4vllm25FilteredTopKUnifiedKernelIfiLi2EEEvPKT_PT0_PKS4_jjj:
        /* <DEDUP_REMOVED lines=13> */
.L_x_2472:
[----:B-----5:R-:W-:Y:S01]  /*00d0*/  ISETP.GT.AND P0, PT, R6, c[0x0][0x17c], PT ;  /* 0x00005f0006007a0c */ /* 0x020fe20003f04270 */
[----:B------:R-:W-:-:S12]  /*00e0*/  IMAD R2, R4, c[0x0][0x180], RZ ;  /* 0x0000600004027a24 */ /* 0x000fd800078e02ff */
[----:B------:R-:W-:Y:S05]  /*00f0*/  @P0 BRA `(.L_x_2473) ;  /* 0x000004e000000947 */ /* 0x000fea0003800000 */
[----:B0-----:R-:W-:-:S13]  /*0100*/  ISETP.GE.AND P0, PT, R3, c[0x0][0x17c], PT ;  /* 0x00005f0003007a0c */ /* 0x001fda0003f06270 */
[----:B------:R-:W-:Y:S05]  /*0110*/  @P0 EXIT ;  /* 0x000000000000094d */ /* 0x000fea0003800000 */
[----:B------:R-:W-:Y:S01]  /*0120*/  IADD3 R0, -R3, c[0x0][0x17c], RZ ;  /* 0x00005f0003007a10 */ /* 0x000fe20007ffe1ff */
[----:B------:R-:W-:Y:S01]  /*0130*/  BSSY B0, `(.L_x_2474) ;  /* 0x000002a000007945 */ /* 0x000fe20003800000 */
[----:B------:R-:W-:Y:S02]  /*0140*/  PLOP3.LUT P0, PT, PT, PT, PT, 0x80, 0x0 ;  /* 0x000000000000781c */ /* 0x000fe40003f0f070 */
[----:B------:R-:W-:Y:S01]  /*0150*/  ISETP.GT.AND P1, PT, R0, 0xc00, PT ;  /* 0x00000c000000780c */ /* 0x000fe20003f24270 */
[----:B------:R-:W-:-:S12]  /*0160*/  IMAD R0, R4, c[0x0][0x17c], RZ ;  /* 0x00005f0004007a24 */ /* 0x000fd800078e02ff */
[----:B------:R-:W-:Y:S05]  /*0170*/  @!P1 BRA `(.L_x_2475) ;  /* 0x0000025000009947 */ /* 0x000fea0003800000 */
[----:B------:R-:W-:Y:S01]  /*0180*/  IMAD.MOV.U32 R2, RZ, RZ, c[0x0][0x17c] ;  /* 0x00005f00ff027624 */ /* 0x000fe200078e00ff */
[----:B------:R-:W-:-:S04]  /*0190*/  PLOP3.LUT P0, PT, PT, PT, PT, 0x8, 0x0 ;  /* 0x000000000000781c */ /* 0x000fc80003f0e170 */
[----:B------:R-:W-:Y:S02]  /*01a0*/  IADD3 R2, R2, -0xc00, RZ ;  /* 0xfffff40002027810 */ /* 0x000fe40007ffe0ff */
.L_x_2476:
[----:B0-----:R-:W-:Y:S02]  /*01b0*/  IADD3 R4, P1, R0, R3, RZ ;  /* 0x0000000300047210 */ /* 0x001fe40007f3e0ff */
[C---:B------:R-:W-:Y:S02]  /*01c0*/  IADD3 R15, R3.reuse, 0x400, RZ ;  /* 0x00000400030f7810 */ /* 0x040fe40007ffe0ff */
[C---:B-1----:R-:W-:Y:S02]  /*01d0*/  LEA.HI.X.SX32 R7, R3.reuse, RZ, 0x1, P1 ;  /* 0x000000ff03077211 */ /* 0x042fe400008f0eff */
[----:B------:R-:W-:Y:S02]  /*01e0*/  LEA R12, P1, R4, c[0x0][0x168], 0x2 ;  /* 0x00005a00040c7a11 */ /* 0x000fe400078210ff */
[C---:B------:R-:W-:Y:S02]  /*01f0*/  IADD3 R17, R3.reuse, 0x800, RZ ;  /* 0x0000080003117810 */ /* 0x040fe40007ffe0ff */
[----:B------:R-:W-:-:S02]  /*0200*/  IADD3 R19, R3, 0xc00, RZ ;  /* 0x00000c0003137810 */ /* 0x000fc40007ffe0ff */
[----:B------:R-:W-:Y:S02]  /*0210*/  IADD3 R5, P2, R0, R15, RZ ;  /* 0x0000000f00057210 */ /* 0x000fe40007f5e0ff */
[----:B------:R-:W-:Y:S02]  /*0220*/  LEA.HI.X R13, R4, c[0x0][0x16c], R7, 0x2, P1 ;  /* 0x00005b00040d7a11 */ /* 0x000fe400008f1407 */
[C---:B------:R-:W-:Y:S02]  /*0230*/  IADD3 R9, P4, R0.reuse, R17, RZ ;  /* 0x0000001100097210 */ /* 0x040fe40007f9e0ff */
[----:B------:R-:W-:Y:S02]  /*0240*/  IADD3 R7, P1, R0, R19, RZ ;  /* 0x0000001300077210 */ /* 0x000fe40007f3e0ff */
[----:B------:R-:W-:Y:S02]  /*0250*/  LEA.HI.X.SX32 R18, R15, RZ, 0x1, P2 ;  /* 0x000000ff0f127211 */ /* 0x000fe400010f0eff */
[----:B------:R-:W-:-:S02]  /*0260*/  LEA.HI.X.SX32 R16, R17, RZ, 0x1, P4 ;  /* 0x000000ff11107211 */ /* 0x000fc400020f0eff */
[----:B------:R-:W-:Y:S02]  /*0270*/  LEA R8, P2, R9, c[0x0][0x168], 0x2 ;  /* 0x00005a0009087a11 */ /* 0x000fe400078410ff */
[----:B------:R-:W-:Y:S02]  /*0280*/  LEA.HI.X.SX32 R14, R19, RZ, 0x1, P1 ;  /* 0x000000ff130e7211 */ /* 0x000fe400008f0eff */
[----:B------:R-:W-:Y:S02]  /*0290*/  LEA R10, P4, R7, c[0x0][0x168], 0x2 ;  /* 0x00005a00070a7a11 */ /* 0x000fe400078810ff */
[----:B------:R-:W-:Y:S02]  /*02a0*/  ISETP.GE.AND P1, PT, R3, R6, PT ;  /* 0x000000060300720c */ /* 0x000fe40003f26270 */
[----:B------:R-:W-:Y:S02]  /*02b0*/  LEA R4, P3, R5, c[0x0][0x168], 0x2 ;  /* 0x00005a0005047a11 */ /* 0x000fe400078610ff */
[----:B------:R-:W-:-:S02]  /*02c0*/  LEA.HI.X R9, R9, c[0x0][0x16c], R16, 0x2, P2 ;  /* 0x00005b0009097a11 */ /* 0x000fc400010f1410 */
        /* <DEDUP_REMOVED lines=16> */
.L_x_2475:
[----:B------:R-:W-:Y:S05]  /*03d0*/  BSYNC B0 ;  /* 0x0000000000007941 */ /* 0x000fea0003800000 */
.L_x_2474:
[----:B------:R-:W-:Y:S01]  /*03e0*/  IADD3 R2, -R3, c[0x0][0x17c], RZ ;  /* 0x00005f0003027a10 */ /* 0x000fe20007ffe1ff */
[----:B------:R-:W-:Y:S03]  /*03f0*/  BSSY B0, `(.L_x_2477) ;  /* 0x0000014000007945 */ /* 0x000fe60003800000 */
[----:B------:R-:W-:-:S13]  /*0400*/  ISETP.GT.AND P1, PT, R2, 0x400, PT ;  /* 0x000004000200780c */ /* 0x000fda0003f24270 */
[----:B------:R-:W-:Y:S05]  /*0410*/  @!P1 BRA `(.L_x_2478) ;  /* 0x0000011000009947 */ /* 0x000fea0003800000 */
[C---:B0-----:R-:W-:Y:S02]  /*0420*/  IADD3 R11, R3.reuse, 0x400, RZ ;  /* 0x00000400030b7810 */ /* 0x041fe40007ffe0ff */
[C---:B------:R-:W-:Y:S02]  /*0430*/  IADD3 R5, P1, R3.reuse, R0, RZ ;  /* 0x0000000003057210 */ /* 0x040fe40007f3e0ff */
[----:B------:R-:W-:Y:S02]  /*0440*/  IADD3 R2, P3, R0, R11, RZ ;  /* 0x0000000b00027210 */ /* 0x000fe40007f7e0ff */
[C---:B------:R-:W-:Y:S02]  /*0450*/  ISETP.GE.AND P0, PT, R3.reuse, R6, PT ;  /* 0x000000060300720c */ /* 0x040fe40003f06270 */
[----:B------:R-:W-:Y:S02]  /*0460*/  LEA.HI.X.SX32 R10, R3, RZ, 0x1, P1 ;  /* 0x000000ff030a7211 */ /* 0x000fe400008f0eff */
[----:B------:R-:W-:-:S02]  /*0470*/  LEA R4, P2, R5, c[0x0][0x168], 0x2 ;  /* 0x00005a0005047a11 */ /* 0x000fc400078410ff */
[C---:B------:R-:W-:Y:S02]  /*0480*/  LEA.HI.X.SX32 R9, R11.reuse, RZ, 0x1, P3 ;  /* 0x000000ff0b097211 */ /* 0x040fe400018f0eff */
[C---:B------:R-:W-:Y:S02]  /*0490*/  LEA R8, P3, R2.reuse, c[0x0][0x168], 0x2 ;  /* 0x00005a0002087a11 */ /* 0x040fe400078610ff */
[----:B------:R-:W-:Y:S02]  /*04a0*/  ISETP.GE.AND P1, PT, R11, R6, PT ;  /* 0x000000060b00720c */ /* 0x000fe40003f26270 */
[----:B------:R-:W-:Y:S02]  /*04b0*/  LEA.HI.X R5, R5, c[0x0][0x16c], R10, 0x2, P2 ;  /* 0x00005b0005057a11 */ /* 0x000fe400010f140a */
[----:B-1----:R-:W-:Y:S02]  /*04c0*/  SEL R7, R3, 0xffffffff, !P0 ;  /* 0xffffffff03077807 */ /* 0x002fe40004000000 */
[----:B------:R-:W-:-:S02]  /*04d0*/  LEA.HI.X R9, R2, c[0x0][0x16c], R9, 0x2, P3 ;  /* 0x00005b0002097a11 */ /* 0x000fc400018f1409 */
[----:B------:R-:W-:Y:S01]  /*04e0*/  SEL R11, R11, 0xffffffff, !P1 ;  /* 0xffffffff0b0b7807 */ /* 0x000fe20004800000 */
[----:B------:R0:W-:Y:S01]  /*04f0*/  STG.E [R4.64], R7 ;  /* 0x0000000704007986 */ /* 0x0001e2000c101906 */
[----:B------:R-:W-:Y:S02]  /*0500*/  PLOP3.LUT P0, PT, PT, PT, PT, 0x8, 0x0 ;  /* 0x000000000000781c */ /* 0x000fe40003f0e170 */
[----:B------:R-:W-:Y:S01]  /*0510*/  IADD3 R3, R3, 0x800, RZ ;  /* 0x0000080003037810 */ /* 0x000fe20007ffe0ff */
[----:B------:R0:W-:Y:S05]  /*0520*/  STG.E [R8.64], R11 ;  /* 0x0000000b08007986 */ /* 0x0001ea000c101906 */
.L_x_2478:
[----:B------:R-:W-:Y:S05]  /*0530*/  BSYNC B0 ;  /* 0x0000000000007941 */ /* 0x000fea0003800000 */
.L_x_2477:
[----:B------:R-:W-:-:S13]  /*0540*/  ISETP.LT.OR P0, PT, R3, c[0x0][0x17c], P0 ;  /* 0x00005f0003007a0c */ /* 0x000fda0000701670 */
[----:B------:R-:W-:Y:S05]  /*0550*/  @!P0 EXIT ;  /* 0x000000000000894d */ /* 0x000fea0003800000 */
[----:B------:R-:W-:-:S04]  /*0560*/  IADD3 R0, P0, R0, R3, RZ ;  /* 0x0000000300007210 */ /* 0x000fc80007f1e0ff */
[C---:B0-----:R-:W-:Y:S02]  /*0570*/  LEA.HI.X.SX32 R5, R3.reuse, RZ, 0x1, P0 ;  /* 0x000000ff03057211 */ /* 0x041fe400000f0eff */
[C---:B------:R-:W-:Y:S02]  /*0580*/  LEA R4, P1, R0.reuse, c[0x0][0x168], 0x2 ;  /* 0x00005a0000047a11 */ /* 0x040fe400078210ff */
[C---:B------:R-:W-:Y:S02]  /*0590*/  ISETP.GE.AND P0, PT, R3.reuse, R6, PT ;  /* 0x000000060300720c */ /* 0x040fe40003f06270 */
[----:B------:R-:W-:Y:S02]  /*05a0*/  LEA.HI.X R5, R0, c[0x0][0x16c], R5, 0x2, P1 ;  /* 0x00005b0000057a11 */ /* 0x000fe400008f1405 */
[----:B------:R-:W-:-:S05]  /*05b0*/  SEL R3, R3, 0xffffffff, !P0 ;  /* 0xffffffff03037807 */ /* 0x000fca0004000000 */
[----:B------:R-:W-:Y:S01]  /*05c0*/  STG.E [R4.64], R3 ;  /* 0x0000000304007986 */ /* 0x000fe2000c101906 */
[----:B------:R-:W-:Y:S05]  /*05d0*/  EXIT ;  /* 0x000000000000794d */ /* 0x000fea0003800000 */
.L_x_2473:
[----:B------:R-:W-:Y:S01]  /*05e0*/  LEA.HI R10, R6, R6, RZ, 0x1 ;  /* 0x00000006060a7211 */ /* 0x000fe200078f08ff */
[C---:B0-----:R-:W-:Y:S01]  /*05f0*/  IMAD.SHL.U32 R5, R3.reuse, 0x2, RZ ;  /* 0x0000000203057824 */ /* 0x041fe200078e00ff */
[C---:B------:R-:W-:Y:S01]  /*0600*/  ISETP.GT.AND P1, PT, R3.reuse, 0x100, PT ;  /* 0x000001000300780c */ /* 0x040fe20003f24270 */
[----:B------:R-:W-:Y:S01]  /*0610*/  IMAD.SHL.U32 R0, R3, 0x4, RZ ;  /* 0x0000000403007824 */ /* 0x000fe200078e00ff */
[----:B------:R-:W-:Y:S01]  /*0620*/  LOP3.LUT R10, R10, 0xfffffffe, RZ, 0xc0, !PT ;  /* 0xfffffffe0a0a7812 */ /* 0x000fe200078ec0ff */
[----:B------:R-:W-:Y:S03]  /*0630*/  BSSY B0, `(.L_x_2479) ;  /* 0x000003d000007945 */ /* 0x000fe60003800000 */
[----:B------:R-:W-:-:S07]  /*0640*/  ISETP.GE.AND P2, PT, R5, R10, PT ;  /* 0x0000000a0500720c */ /* 0x000fce0003f46270 */
[----:B------:R0:W-:Y:S04]  /*0650*/  @!P1 STS [R0], RZ ;  /* 0x000000ff00009388 */ /* 0x0001e80000000800 */
[----:B------:R-:W-:Y:S06]  /*0660*/  BAR.SYNC.DEFER_BLOCKING 0x0 ;  /* 0x0000000000007b1d */ /* 0x000fec0000010000 */
[----:B------:R-:W-:Y:S05]  /*0670*/  @P2 BRA `(.L_x_2480) ;  /* 0x0000038000002947 */ /* 0x000fea0003800000 */
[----:B01----:R-:W-:-:S05]  /*0680*/  IMAD.MOV.U32 R7, RZ, RZ, R5 ;  /* 0x000000ffff077224 */ /* 0x003fca00078e0005 */
.L_x_2481:
[----:B0-----:R-:W-:-:S04]  /*0690*/  IADD3 R9, P0, R2, R7, RZ ;  /* 0x0000000702097210 */ /* 0x001fc80007f1e0ff */
[----:B------:R-:W-:Y:S02]  /*06a0*/  LEA.HI.X.SX32 R12, R7, RZ, 0x1, P0 ;  /* 0x000000ff070c7211 */ /* 0x000fe400000f0eff */
[----:B------:R-:W-:-:S04]  /*06b0*/  LEA R8, P0, R9, c[0x0][0x160], 0x2 ;  /* 0x0000580009087a11 */ /* 0x000fc800078010ff */
[----:B------:R-:W-:-:S05]  /*06c0*/  LEA.HI.X R9, R9, c[0x0][0x164], R12, 0x2, P0 ;  /* 0x0000590009097a11 */ /* 0x000fca00000f140c */
[----:B------:R-:W2:Y:S04]  /*06d0*/  LDG.E.CONSTANT R11, [R8.64] ;  /* 0x00000006080b7981 */ /* 0x000ea8000c1e9900 */
[----:B------:R-:W3:Y:S01]  /*06e0*/  LDG.E.CONSTANT R12, [R8.64+0x4] ;  /* 0x00000406080c7981 */ /* 0x000ee2000c1e9900 */
[----:B------:R-:W-:Y:S01]  /*06f0*/  YIELD ;  /* 0x0000000000007946 */ /* 0x000fe20003800000 */
[----:B--2---:R-:W0:Y:S08]  /*0700*/  F2F.F16.F32 R11, R11 ;  /* 0x0000000b000b7304 */ /* 0x004e300000200800 */
[----:B---3--:R-:W1:Y:S01]  /*0710*/  F2F.F16.F32 R12, R12 ;  /* 0x0000000c000c7304 */ /* 0x008e620000200800 */
[----:B0-----:R-:W-:-:S04]  /*0720*/  PRMT R13, R11, 0x9910, RZ ;  /* 0x000099100b0d7816 */ /* 0x001fc800000000ff */
[----:B------:R-:W-:Y:S02]  /*0730*/  ISETP.GE.AND P0, PT, R13, RZ, PT ;  /* 0x000000ff0d00720c */ /* 0x000fe40003f06270 */
[----:B------:R-:W-:Y:S02]  /*0740*/  LOP3.LUT R13, RZ, R11, RZ, 0x33, !PT ;  /* 0x0000000bff0d7212 */ /* 0x000fe400078e33ff */
[----:B-1----:R-:W-:-:S04]  /*0750*/  PRMT R14, R12, 0x9910, RZ ;  /* 0x000099100c0e7816 */ /* 0x002fc800000000ff */
[----:B------:R-:W-:Y:S02]  /*0760*/  ISETP.GE.AND P3, PT, R14, RZ, PT ;  /* 0x000000ff0e00720c */ /* 0x000fe40003f66270 */
[----:B------:R-:W-:-:S03]  /*0770*/  LOP3.LUT R14, RZ, R12, RZ, 0x33, !PT ;  /* 0x0000000cff0e7212 */ /* 0x000fc600078e33ff */
[----:B------:R-:W-:-:S04]  /*0780*/  @P0 LOP3.LUT R13, R11, 0x8000, RZ, 0xfc, !PT ;  /* 0x000080000b0d0812 */ /* 0x000fc800078efcff */
[----:B------:R-:W-:Y:S02]  /*0790*/  LOP3.LUT R11, R13, 0xffff, RZ, 0xc0, !PT ;  /* 0x0000ffff0d0b7812 */ /* 0x000fe400078ec0ff */
[----:B------:R-:W-:Y:S02]  /*07a0*/  IADD3 R13, R7, 0x800, RZ ;  /* 0x00000800070d7810 */ /* 0x000fe40007ffe0ff */
[----:B------:R-:W-:Y:S02]  /*07b0*/  @P3 LOP3.LUT R14, R12, 0x8000, RZ, 0xfc, !PT ;  /* 0x000080000c0e3812 */ /* 0x000fe400078efcff */
[----:B------:R-:W-:Y:S02]  /*07c0*/  SHF.R.U32.HI R11, RZ, 0x8, R11 ;  /* 0x00000008ff0b7819 */ /* 0x000fe4000001160b */
[----:B------:R-:W-:Y:S02]  /*07d0*/  LOP3.LUT R12, R14, 0xffff, RZ, 0xc0, !PT ;  /* 0x0000ffff0e0c7812 */ /* 0x000fe400078ec0ff */
[----:B------:R-:W-:Y:S01]  /*07e0*/  ISETP.GE.AND P0, PT, R13, R10, PT ;  /* 0x0000000a0d00720c */ /* 0x000fe20003f06270 */
[----:B------:R-:W-:Y:S01]  /*07f0*/  IMAD.SHL.U32 R11, R11, 0x4, RZ ;  /* 0x000000040b0b7824 */ /* 0x000fe200078e00ff */
[----:B------:R-:W-:-:S04]  /*0800*/  SHF.R.U32.HI R12, RZ, 0x8, R12 ;  /* 0x00000008ff0c7819 */ /* 0x000fc8000001160c */
[----:B------:R-:W-:Y:S01]  /*0810*/  LOP3.LUT R11, R11, 0x3fffc, RZ, 0xe2, !PT ;  /* 0x0003fffc0b0b7812 */ /* 0x000fe200078ee2ff */
[----:B------:R-:W-:-:S04]  /*0820*/  IMAD.SHL.U32 R12, R12, 0x4, RZ ;  /* 0x000000040c0c7824 */ /* 0x000fc800078e00ff */
[----:B------:R0:W-:Y:S01]  /*0830*/  ATOMS.POPC.INC.32 RZ, [R11+URZ] ;  /* 0x000000000bff7f8c */ /* 0x0001e2000d00003f */
[----:B------:R-:W-:-:S05]  /*0840*/  LOP3.LUT R12, R12, 0x3fffc, RZ, 0xe2, !PT ;  /* 0x0003fffc0c0c7812 */ /* 0x000fca00078ee2ff */
[----:B------:R0:W-:Y:S01]  /*0850*/  ATOMS.POPC.INC.32 RZ, [R12+URZ] ;  /* 0x000000000cff7f8c */ /* 0x0001e2000d00003f */
[----:B------:R-:W-:Y:S05]  /*0860*/  @P0 BRA `(.L_x_2480) ;  /* 0x0000019000000947 */ /* 0x000fea0003800000 */
[----:B0-----:R-:W2:Y:S04]  /*0870*/  LDG.E.CONSTANT R11, [R8.64+0x2000] ;  /* 0x00200006080b7981 */ /* 0x001ea8000c1e9900 */
[----:B------:R-:W3:Y:S01]  /*0880*/  LDG.E.CONSTANT R12, [R8.64+0x2004] ;  /* 0x00200406080c7981 */ /* 0x000ee2000c1e9900 */
[----:B------:R-:W-:Y:S01]  /*0890*/  IADD3 R7, R7, 0x1000, RZ ;  /* 0x0000100007077810 */ /* 0x000fe20007ffe0ff */
        /* <DEDUP_REMOVED lines=8> */
[----:B------:R-:W-:Y:S02]  /*0920*/  @P0 LOP3.LUT R13, R11, 0x8000, RZ, 0xfc, !PT ;  /* 0x000080000b0d0812 */ /* 0x000fe400078efcff */
[----:B------:R-:W-:Y:S02]  /*0930*/  ISETP.GE.AND P0, PT, R7, R10, PT ;  /* 0x0000000a0700720c */ /* 0x000fe40003f06270 */
[----:B------:R-:W-:-:S04]  /*0940*/  LOP3.LUT R8, R13, 0xffff, RZ, 0xc0, !PT ;  /* 0x0000ffff0d087812 */ /* 0x000fc800078ec0ff */
[----:B------:R-:W-:Y:S02]  /*0950*/  @P3 LOP3.LUT R14, R12, 0x8000, RZ, 0xfc, !PT ;  /* 0x000080000c0e3812 */ /* 0x000fe400078efcff */
[----:B------:R-:W-:Y:S02]  /*0960*/  SHF.R.U32.HI R8, RZ, 0x8, R8 ;  /* 0x00000008ff087819 */ /* 0x000fe40000011608 */
[----:B------:R-:W-:-:S03]  /*0970*/  LOP3.LUT R9, R14, 0xffff, RZ, 0xc0, !PT ;  /* 0x0000ffff0e097812 */ /* 0x000fc600078ec0ff */
[----:B------:R-:W-:Y:S01]  /*0980*/  IMAD.SHL.U32 R8, R8, 0x4, RZ ;  /* 0x0000000408087824 */ /* 0x000fe200078e00ff */
[----:B------:R-:W-:-:S04]  /*0990*/  SHF.R.U32.HI R9, RZ, 0x8, R9 ;  /* 0x00000008ff097819 */ /* 0x000fc80000011609 */
[----:B------:R-:W-:Y:S01]  /*09a0*/  LOP3.LUT R8, R8, 0x3fffc, RZ, 0xe2, !PT ;  /* 0x0003fffc08087812 */ /* 0x000fe200078ee2ff */
[----:B------:R-:W-:-:S04]  /*09b0*/  IMAD.SHL.U32 R9, R9, 0x4, RZ ;  /* 0x0000000409097824 */ /* 0x000fc800078e00ff */
[----:B------:R0:W-:Y:S01]  /*09c0*/  ATOMS.POPC.INC.32 RZ, [R8+URZ] ;  /* 0x0000000008ff7f8c */ /* 0x0001e2000d00003f */
[----:B------:R-:W-:-:S05]  /*09d0*/  LOP3.LUT R9, R9, 0x3fffc, RZ, 0xe2, !PT ;  /* 0x0003fffc09097812 */ /* 0x000fca00078ee2ff */
[----:B------:R0:W-:Y:S01]  /*09e0*/  ATOMS.POPC.INC.32 RZ, [R9+URZ] ;  /* 0x0000000009ff7f8c */ /* 0x0001e2000d00003f */
[----:B------:R-:W-:Y:S05]  /*09f0*/  @!P0 BRA `(.L_x_2481) ;  /* 0xfffffc9000008947 */ /* 0x000fea000383ffff */
.L_x_2480:
[----:B0-----:R-:W-:Y:S05]  /*0a00*/  BSYNC B0 ;  /* 0x0000000000007941 */ /* 0x001fea0003800000 */
.L_x_2479:
[C---:B-1----:R-:W-:Y:S01]  /*0a10*/  IMAD.IADD R7, R3.reuse, 0x1, R10 ;  /* 0x0000000103077824 */ /* 0x042fe200078e020a */
[----:B------:R-:W-:-:S04]  /*0a20*/  ISETP.GT.AND P0, PT, R3, 0xff, PT ;  /* 0x000000ff0300780c */ /* 0x000fc80003f04270 */
[----:B------:R-:W-:-:S13]  /*0a30*/  ISETP.GE.AND P3, PT, R7, R6, PT ;  /* 0x000000060700720c */ /* 0x000fda0003f66270 */
[----:B------:R-:W-:Y:S05]  /*0a40*/  @P3 BRA `(.L_x_2482) ;  /* 0x0000014000003947 */ /* 0x000fea0003800000 */
[----:B------:R-:W-:-:S05]  /*0a50*/  IMAD.MOV.U32 R11, RZ, RZ, R7 ;  /* 0x000000ffff0b7224 */ /* 0x000fca00078e0007 */
.L_x_2483:
        /* <DEDUP_REMOVED lines=19> */
.L_x_2482:
        /* <DEDUP_REMOVED lines=9> */
.L_x_2485:
[----:B------:R-:W-:Y:S05]  /*0c20*/  BSYNC B0 ;  /* 0x0000000000007941 */ /* 0x000fea0003800000 */
.L_x_2484:
        /* <DEDUP_REMOVED lines=8> */
.L_x_2487:
[----:B------:R-:W-:Y:S05]  /*0cb0*/  BSYNC B0 ;  /* 0x0000000000007941 */ /* 0x000fea0003800000 */
.L_x_2486:
        /* <DEDUP_REMOVED lines=8> */
.L_x_2489:
[----:B------:R-:W-:Y:S05]  /*0d40*/  BSYNC B0 ;  /* 0x0000000000007941 */ /* 0x000fea0003800000 */
.L_x_2488:
        /* <DEDUP_REMOVED lines=8> */
.L_x_2491:
[----:B------:R-:W-:Y:S05]  /*0dd0*/  BSYNC B0 ;  /* 0x0000000000007941 */ /* 0x000fea0003800000 */
.L_x_2490:
        /* <DEDUP_REMOVED lines=8> */
.L_x_2493:
[----:B------:R-:W-:Y:S05]  /*0e60*/  BSYNC B0 ;  /* 0x0000000000007941 */ /* 0x000fea0003800000 */
.L_x_2492:
        /* <DEDUP_REMOVED lines=8> */
.L_x_2495:
[----:B------:R-:W-:Y:S05]  /*0ef0*/  BSYNC B0 ;  /* 0x0000000000007941 */ /* 0x000fea0003800000 */
.L_x_2494:
        /* <DEDUP_REMOVED lines=8> */
.L_x_2497:
[----:B------:R-:W-:Y:S05]  /*0f80*/  BSYNC B0 ;  /* 0x0000000000007941 */ /* 0x000fea0003800000 */
.L_x_2496:
        /* <DEDUP_REMOVED lines=8> */
.L_x_2499:
[----:B------:R-:W-:Y:S05]  /*1010*/  BSYNC B0 ;  /* 0x0000000000007941 */ /* 0x000fea0003800000 */
.L_x_2498:
        /* <DEDUP_REMOVED lines=11> */
.L_x_2501:
[----:B--2---:R-:W-:Y:S05]  /*10d0*/  BSYNC B0 ;  /* 0x0000000000007941 */ /* 0x004fea0003800000 */
.L_x_2500:
        /* <DEDUP_REMOVED lines=11> */
.L_x_2517:
[----:B01----:R-:W-:-:S04]  /*1190*/  IADD3 R9, P2, R2, R5, RZ ;  /* 0x0000000502097210 */ /* 0x003fc80007f5e0ff */
[----:B------:R-:W-:Y:S02]  /*11a0*/  LEA.HI.X.SX32 R14, R5, RZ, 0x1, P2 ;  /* 0x000000ff050e7211 */ /* 0x000fe400010f0eff */
[----:B------:R-:W-:-:S04]  /*11b0*/  LEA R8, P2, R9, c[0x0][0x160], 0x2 ;  /* 0x0000580009087a11 */ /* 0x000fc800078410ff */
[----:B------:R-:W-:-:S05]  /*11c0*/  LEA.HI.X R9, R9, c[0x0][0x164], R14, 0x2, P2 ;  /* 0x0000590009097a11 */ /* 0x000fca00010f140e */
[----:B------:R-:W2:Y:S04]  /*11d0*/  LDG.E.CONSTANT R14, [R8.64] ;  /* 0x00000006080e7981 */ /* 0x000ea8000c1e9900 */
        /* <DEDUP_REMOVED lines=36> */
.L_x_2506:
        /* <DEDUP_REMOVED lines=12> */
.L_x_2507:
[----:B------:R-:W-:Y:S05]  /*14e0*/  BSYNC B1 ;  /* 0x0000000000017941 */ /* 0x000fea0003800000 */
.L_x_2505:
        /* <DEDUP_REMOVED lines=35> */
.L_x_2509:
        /* <DEDUP_REMOVED lines=13> */
.L_x_2510:
[----:B------:R-:W-:Y:S05]  /*17f0*/  BSYNC B1 ;  /* 0x0000000000017941 */ /* 0x000fea0003800000 */
.L_x_2508:
[----:B0-----:R-:W-:-:S04]  /*1800*/  IADD3 R15, R5, 0x800, RZ ;  /* 0x00000800050f7810 */ /* 0x001fc80007ffe0ff */
[----:B------:R-:W-:-:S13]  /*1810*/  ISETP.GE.AND P2, PT, R15, R10, PT ;  /* 0x0000000a0f00720c */ /* 0x000fda0003f46270 */
[----:B------:R-:W-:Y:S05]  /*1820*/  @P2 BRA `(.L_x_2504) ;  /* 0x0000066000002947 */ /* 0x000fea0003800000 */
[----:B------:R-:W2:Y:S04]  /*1830*/  LDG.E.CONSTANT R14, [R8.64+0x2000] ;  /* 0x00200006080e7981 */ /* 0x000ea8000c1e9900 */
        /* <DEDUP_REMOVED lines=35> */
.L_x_2512:
        /* <DEDUP_REMOVED lines=12> */
.L_x_2513:
[----:B------:R-:W-:Y:S05]  /*1b30*/  BSYNC B1 ;  /* 0x0000000000017941 */ /* 0x000fea0003800000 */
.L_x_2511:
        /* <DEDUP_REMOVED lines=35> */
.L_x_2515:
        /* <DEDUP_REMOVED lines=13> */
.L_x_2516:
[----:B------:R-:W-:Y:S05]  /*1e40*/  BSYNC B1 ;  /* 0x0000000000017941 */ /* 0x000fea0003800000 */
.L_x_2514:
[----:B------:R-:W-:-:S04]  /*1e50*/  IADD3 R5, R5, 0x1000, RZ ;  /* 0x0000100005057810 */ /* 0x000fc80007ffe0ff */
[----:B------:R-:W-:-:S13]  /*1e60*/  ISETP.GE.AND P2, PT, R5, R10, PT ;  /* 0x0000000a0500720c */ /* 0x000fda0003f46270 */
[----:B------:R-:W-:Y:S01]  /*1e70*/  @P2 CALL.REL.NOINC `(.L_x_2504) ;  /* 0x0000001000002944 */ /* 0x000fe20003c00000 */
[----:B------:R-:W-:Y:S05]  /*1e80*/  BRA `(.L_x_2517) ;  /* 0xfffff30000007947 */ /* 0x000fea000383ffff */
.L_x_2504:
[----:B------:R-:W-:Y:S05]  /*1e90*/  BSYNC B0 ;  /* 0x0000000000007941 */ /* 0x000fea0003800000 */
.L_x_2503:
[----:B------:R-:W-:Y:S05]  /*1ea0*/  @P3 BRA `(.L_x_2518) ;  /* 0x0000038000003947 */ /* 0x000fea0003800000 */
.L_x_2522:
[----:B------:R-:W-:-:S04]  /*1eb0*/  IADD3 R5, P2, R2, R7, RZ ;  /* 0x0000000702057210 */ /* 0x000fc80007f5e0ff */
[----:B------:R-:W-:Y:S02]  /*1ec0*/  LEA.HI.X.SX32 R10, R7, RZ, 0x1, P2 ;  /* 0x000000ff070a7211 */ /* 0x000fe400010f0eff */
[----:B0-----:R-:W-:-:S04]  /*1ed0*/  LEA R8, P2, R5, c[0x0][0x160], 0x2 ;  /* 0x0000580005087a11 */ /* 0x001fc800078410ff */
[----:B-1----:R-:W-:-:S05]  /*1ee0*/  LEA.HI.X R9, R5, c[0x0][0x164], R10, 0x2, P2 ;  /* 0x0000590005097a11 */ /* 0x002fca00010f140a */
        /* <DEDUP_REMOVED lines=36> */
.L_x_2520:
        /* <DEDUP_REMOVED lines=12> */
.L_x_2521:
[----:B------:R-:W-:Y:S05]  /*21f0*/  BSYNC B0 ;  /* 0x0000000000007941 */ /* 0x000fea0003800000 */
.L_x_2519:
[----:B0-----:R-:W-:-:S04]  /*2200*/  IADD3 R7, R7, 0x400, RZ ;  /* 0x0000040007077810 */ /* 0x001fc80007ffe0ff */
[----:B------:R-:W-:-:S13]  /*2210*/  ISETP.GE.AND P2, PT, R7, R6, PT ;  /* 0x000000060700720c */ /* 0x000fda0003f46270 */
[----:B------:R-:W-:Y:S05]  /*2220*/  @!P2 BRA `(.L_x_2522) ;  /* 0xfffffc800000a947 */ /* 0x000fea000383ffff */
.L_x_2518:
[----:B------:R-:W-:Y:S02]  /*2230*/  WARPSYNC 0xffffffff ;  /* 0xffffffff00007948 */ /* 0x000fe40003800000 */
[----:B------:R-:W-:Y:S06]  /*2240*/  BAR.SYNC.DEFER_BLOCKING 0x0 ;  /* 0x0000000000007b1d */ /* 0x000fec0000010000 */
[----:B------:R-:W-:Y:S01]  /*2250*/  BSSY B0, `(.L_x_2523) ;  /* 0x0000008000007945 */ /* 0x000fe20003800000 */
[----:B0-----:R-:W0:Y:S01]  /*2260*/  LDS R8, [0xd00] ;  /* 0x000d0000ff087984 */ /* 0x001e220000000800 */
[----:B------:R-:W-:Y:S05]  /*2270*/  @P0 BRA `(.L_x_2524) ;  /* 0x0000005000000947 */ /* 0x000fea0003800000 */
[----:B------:R-:W-:Y:S01]  /*2280*/  ISETP.NE.AND P2, PT, R3, 0xff, PT ;  /* 0x000000ff0300780c */ /* 0x000fe20003f45270 */
[----:B------:R-:W-:-:S12]  /*2290*/  LDS R5, [R0] ;  /* 0x0000000000057984 */ /* 0x000fd80000000800 */
[----:B------:R-:W2:Y:S02]  /*22a0*/  @P2 LDS R6, [R0+0x4] ;  /* 0x0000040000062984 */ /* 0x000ea40000000800 */
[----:B--2---:R-:W-:-:S05]  /*22b0*/  @P2 IMAD.IADD R5, R5, 0x1, R6 ;  /* 0x0000000105052824 */ /* 0x004fca00078e0206 */
[----:B------:R2:W-:Y:S02]  /*22c0*/  STS [R0+0x600], R5 ;  /* 0x0006000500007388 */ /* 0x0005e40000000800 */
.L_x_2524:
[----:B------:R-:W-:Y:S05]  /*22d0*/  BSYNC B0 ;  /* 0x0000000000007941 */ /* 0x000fea0003800000 */
.L_x_2523:
[----:B------:R-:W-:Y:S06]  /*22e0*/  BAR.SYNC.DEFER_BLOCKING 0x0 ;  /* 0x0000000000007b1d */ /* 0x000fec0000010000 */
[----:B------:R-:W-:Y:S01]  /*22f0*/  BSSY B0, `(.L_x_2525) ;  /* 0x0000007000007945 */ /* 0x000fe20003800000 */
[----:B------:R-:W-:Y:S05]  /*2300*/  @P0 BRA `(.L_x_2526) ;  /* 0x0000005000000947 */ /* 0x000fea0003800000 */
[----:B------:R-:W-:Y:S01]  /*2310*/  ISETP.GT.AND P2, PT, R3, 0xfd, PT ;  /* 0x000000fd0300780c */ /* 0x000fe20003f44270 */
[----:B--2---:R-:W-:-:S12]  /*2320*/  LDS R5, [R0+0x600] ;  /* 0x0006000000057984 */ /* 0x004fd80000000800 */
[----:B------:R-:W2:Y:S02]  /*2330*/  @!P2 LDS R6, [R0+0x608] ;  /* 0x000608000006a984 */ /* 0x000ea40000000800 */
[----:B--2---:R-:W-:-:S05]  /*2340*/  @!P2 IMAD.IADD R5, R5, 0x1, R6 ;  /* 0x000000010505a824 */ /* 0x004fca00078e0206 */
[----:B------:R2:W-:Y:S02]  /*2350*/  STS [R0], R5 ;  /* 0x0000000500007388 */ /* 0x0005e40000000800 */
.L_x_2526:
[----:B------:R-:W-:Y:S05]  /*2360*/  BSYNC B0 ;  /* 0x0000000000007941 */ /* 0x000fea0003800000 */
.L_x_2525:
[----:B------:R-:W-:Y:S06]  /*2370*/  BAR.SYNC.DEFER_BLOCKING 0x0 ;  /* 0x0000000000007b1d */ /* 0x000fec0000010000 */
[----:B------:R-:W-:Y:S01]  /*2380*/  BSSY B0, `(.L_x_2527) ;  /* 0x0000007000007945 */ /* 0x000fe20003800000 */
[----:B------:R-:W-:Y:S05]  /*2390*/  @P0 BRA `(.L_x_2528) ;  /* 0x0000005000000947 */ /* 0x000fea0003800000 */
[----:B------:R-:W-:Y:S01]  /*23a0*/  ISETP.GT.AND P2, PT, R3, 0xfb, PT ;  /* 0x000000fb0300780c */ /* 0x000fe20003f44270 */
[----:B--2---:R-:W-:-:S12]  /*23b0*/  LDS R5, [R0] ;  /* 0x0000000000057984 */ /* 0x004fd80000000800 */
[----:B------:R-:W2:Y:S02]  /*23c0*/  @!P2 LDS R6, [R0+0x10] ;  /* 0x000010000006a984 */ /* 0x000ea40000000800 */
[----:B--2---:R-:W-:-:S05]  /*23d0*/  @!P2 IMAD.IADD R5, R5, 0x1, R6 ;  /* 0x000000010505a824 */ /* 0x004fca00078e0206 */
[----:B------:R2:W-:Y:S02]  /*23e0*/  STS [R0+0x600], R5 ;  /* 0x0006000500007388 */ /* 0x0005e40000000800 */
.L_x_2528:
[----:B------:R-:W-:Y:S05]  /*23f0*/  BSYNC B0 ;  /* 0x0000000000007941 */ /* 0x000fea0003800000 */
.L_x_2527:
        /* <DEDUP_REMOVED lines=8> */
.L_x_2530:
[----:B------:R-:W-:Y:S05]  /*2480*/  BSYNC B0 ;  /* 0x0000000000007941 */ /* 0x000fea0003800000 */
.L_x_2529:
        /* <DEDUP_REMOVED lines=8> */
.L_x_2532:
[----:B------:R-:W-:Y:S05]  /*2510*/  BSYNC B0 ;  /* 0x0000000000007941 */ /* 0x000fea0003800000 */
.L_x_2531:
        /* <DEDUP_REMOVED lines=8> */
.L_x_2534:
[----:B------:R-:W-:Y:S05]  /*25a0*/  BSYNC B0 ;  /* 0x0000000000007941 */ /* 0x000fea0003800000 */
.L_x_2533:
        /* <DEDUP_REMOVED lines=8> */
.L_x_2536:
[----:B------:R-:W-:Y:S05]  /*2630*/  BSYNC B0 ;  /* 0x0000000000007941 */ /* 0x000fea0003800000 */
.L_x_2535:
        /* <DEDUP_REMOVED lines=8> */
.L_x_2538:
[----:B------:R-:W-:Y:S05]  /*26c0*/  BSYNC B0 ;  /* 0x0000000000007941 */ /* 0x000fea0003800000 */
.L_x_2537:
[----:B------:R-:W-:Y:S06]  /*26d0*/  BAR.SYNC.DEFER_BLOCKING 0x0 ;  /* 0x0000000000007b1d */ /* 0x000fec0000010000 */
[----:B------:R-:W-:Y:S01]  /*26e0*/  BSSY B0, `(.L_x_2539) ;  /* 0x000000b000007945 */ /* 0x000fe20003800000 */
[----:B------:R-:W-:Y:S05]  /*26f0*/  @P0 BRA `(.L_x_2540) ;  /* 0x0000009000000947 */ /* 0x000fea0003800000 */
[----:B--2---:R-:W2:Y:S02]  /*2700*/  LDS R5, [R0] ;  /* 0x0000000000057984 */ /* 0x004ea40000000800 */
[----:B--2---:R-:W-:-:S13]  /*2710*/  ISETP.GT.AND P2, PT, R5, R12, PT ;  /* 0x0000000c0500720c */ /* 0x004fda0003f44270 */
[----:B------:R-:W-:Y:S05]  /*2720*/  @!P2 BRA `(.L_x_2540) ;  /* 0x000000600000a947 */ /* 0x000fea0003800000 */
[----:B------:R-:W2:Y:S02]  /*2730*/  LDS R5, [R0+0x4] ;  /* 0x0000040000057984 */ /* 0x000ea40000000800 */
[----:B--2---:R-:W-:-:S13]  /*2740*/  ISETP.GE.AND P2, PT, R12, R5, PT ;  /* 0x000000050c00720c */ /* 0x004fda0003f46270 */
[----:B------:R-:W-:Y:S01]  /*2750*/  @P2 IMAD.IADD R5, R12, 0x1, -R5 ;  /* 0x000000010c052824 */ /* 0x000fe200078e0a05 */
[----:B------:R2:W-:Y:S04]  /*2760*/  @P2 STS [0xc80], R3 ;  /* 0x000c8003ff002388 */ /* 0x0005e80000000800 */
[----:B------:R-:W-:Y:S04]  /*2770*/  @P2 STS [0xd04], RZ ;  /* 0x000d04ffff002388 */ /* 0x000fe80000000800 */
[----:B------:R2:W-:Y:S02]  /*2780*/  @P2 STS [0x2d80], R5 ;  /* 0x002d8005ff002388 */ /* 0x0005e40000000800 */
.L_x_2540:
[----:B------:R-:W-:Y:S05]  /*2790*/  BSYNC B0 ;  /* 0x0000000000007941 */ /* 0x000fea0003800000 */
.L_x_2539:
[----:B------:R-:W-:Y:S01]  /*27a0*/  BAR.SYNC.DEFER_BLOCKING 0x0 ;  /* 0x0000000000007b1d */ /* 0x000fe20000010000 */
[----:B0-----:R-:W-:-:S05]  /*27b0*/  IMNMX R6, R8, 0x4000, PT ;  /* 0x0000400008067817 */ /* 0x001fca0003800200 */
[----:B------:R-:W-:Y:S02]  /*27c0*/  UMOV UR4, 0x18 ;  /* 0x0000001800047882 */ /* 0x000fe40000000000 */
[----:B------:R-:W-:Y:S01]  /*27d0*/  UMOV UR5, URZ ;  /* 0x0000003f00057c82 */ /* 0x000fe20008000000 */
[----:B--2---:R-:W0:Y:S04]  /*27e0*/  LDS R5, [0xc80] ;  /* 0x000c8000ff057984 */ /* 0x004e280000000800 */
        /* <DEDUP_REMOVED lines=11> */
[----:B-1----:R-:W-:-:S02]  /*28a0*/  IMAD.MOV.U32 R9, RZ, RZ, R3 ;  /* 0x000000ffff097224 */ /* 0x002fc400078e0003 */
[----:B------:R-:W-:-:S04]  /*28b0*/  IMNMX R8, R8, -0x4001, !PT ;  /* 0xffffbfff08087817 */ /* 0x000fc80007800200 */
[----:B------:R-:W-:-:S04]  /*28c0*/  IADD3 R8, -R8, -0x2, -R3 ;  /* 0xfffffffe08087810 */ /* 0x000fc80007ffe903 */
        /* <DEDUP_REMOVED lines=36> */
.L_x_2546:
        /* <DEDUP_REMOVED lines=12> */
.L_x_2547:
[----:B------:R-:W-:Y:S05]  /*2bd0*/  BSYNC B1 ;  /* 0x0000000000017941 */ /* 0x000fea0003800000 */
.L_x_2545:
        /* <DEDUP_REMOVED lines=36> */
.L_x_2549:
        /* <DEDUP_REMOVED lines=12> */
.L_x_2550:
[----:B------:R-:W-:Y:S05]  /*2ee0*/  BSYNC B1 ;  /* 0x0000000000017941 */ /* 0x000fea0003800000 */
.L_x_2548:
        /* <DEDUP_REMOVED lines=36> */
.L_x_2552:
        /* <DEDUP_REMOVED lines=12> */
.L_x_2553:
[----:B------:R-:W-:Y:S05]  /*31f0*/  BSYNC B1 ;  /* 0x0000000000017941 */ /* 0x000fea0003800000 */
.L_x_2551:
[----:B0-----:R-:W-:Y:S02]  /*3200*/  IADD3 R9, R3, 0xc00, RZ ;  /* 0x00000c0003097810 */ /* 0x001fe40007ffe0ff */
.L_x_2544:
[----:B------:R-:W-:Y:S05]  /*3210*/  BSYNC B0 ;  /* 0x0000000000007941 */ /* 0x000fea0003800000 */
.L_x_2543:
[----:B------:R-:W-:-:S13]  /*3220*/  ISETP.GE.U32.AND P2, PT, R8, 0xc00, PT ;  /* 0x00000c000800780c */ /* 0x000fda0003f46070 */
[----:B------:R-:W-:Y:S05]  /*3230*/  @!P2 BRA `(.L_x_2542) ;  /* 0x00000be00000a947 */ /* 0x000fea0003800000 */
[----:B------:R-:W-:-:S05]  /*3240*/  LEA R8, R9, 0x2d90, 0x2 ;  /* 0x00002d9009087811 */ /* 0x000fca00078e10ff */
.L_x_2566:
        /* <DEDUP_REMOVED lines=36> */
.L_x_2555:
        /* <DEDUP_REMOVED lines=12> */
.L_x_2556:
[----:B------:R-:W-:Y:S05]  /*3550*/  BSYNC B0 ;  /* 0x0000000000007941 */ /* 0x000fea0003800000 */
.L_x_2554:
        /* <DEDUP_REMOVED lines=33> */
.L_x_2558:
        /* <DEDUP_REMOVED lines=12> */
.L_x_2559:
[----:B------:R-:W-:Y:S05]  /*3830*/  BSYNC B0 ;  /* 0x0000000000007941 */ /* 0x000fea0003800000 */
.L_x_2557:
        /* <DEDUP_REMOVED lines=33> */
.L_x_2561:
        /* <DEDUP_REMOVED lines=12> */
.L_x_2562:
[----:B------:R-:W-:Y:S05]  /*3b10*/  BSYNC B0 ;  /* 0x0000000000007941 */ /* 0x000fea0003800000 */
.L_x_2560:
        /* <DEDUP_REMOVED lines=33> */
.L_x_2564:
        /* <DEDUP_REMOVED lines=12> */
.L_x_2565:
[----:B------:R-:W-:Y:S05]  /*3df0*/  BSYNC B0 ;  /* 0x0000000000007941 */ /* 0x000fea0003800000 */
.L_x_2563:
[----:B------:R-:W-:Y:S01]  /*3e00*/  IADD3 R8, R8, 0x4000, RZ ;  /* 0x0000400008087810 */ /* 0x000fe20007ffe0ff */
[----:B------:R-:W-:Y:S05]  /*3e10*/  @!P2 BRA `(.L_x_2566) ;  /* 0xfffff4300000a947 */ /* 0x000fea000383ffff */
.L_x_2542:
[----:B0-----:R-:W-:Y:S02]  /*3e20*/  WARPSYNC 0xffffffff ;  /* 0xffffffff00007948 */ /* 0x001fe40003800000 */
[----:B------:R-:W-:Y:S06]  /*3e30*/  BAR.SYNC.DEFER_BLOCKING 0x0 ;  /* 0x0000000000007b1d */ /* 0x000fec0000010000 */
[----:B------:R-:W-:Y:S01]  /*3e40*/  BSSY B0, `(.L_x_2567) ;  /* 0x0000008000007945 */ /* 0x000fe20003800000 */
[----:B------:R-:W0:Y:S01]  /*3e50*/  LDS R8, [0xd04] ;  /* 0x000d0400ff087984 */ /* 0x000e220000000800 */
[----:B------:R-:W-:Y:S05]  /*3e60*/  @P0 BRA `(.L_x_2568) ;  /* 0x0000005000000947 */ /* 0x000fea0003800000 */
[----:B------:R-:W-:Y:S01]  /*3e70*/  ISETP.NE.AND P2, PT, R3, 0xff, PT ;  /* 0x000000ff0300780c */ /* 0x000fe20003f45270 */
[----:B------:R-:W-:-:S12]  /*3e80*/  LDS R5, [R0] ;  /* 0x0000000000057984 */ /* 0x000fd80000000800 */
[----:B------:R-:W2:Y:S02]  /*3e90*/  @P2 LDS R6, [R0+0x4] ;  /* 0x0000040000062984 */ /* 0x000ea40000000800 */
[----:B--2---:R-:W-:-:S05]  /*3ea0*/  @P2 IMAD.IADD R5, R5, 0x1, R6 ;  /* 0x0000000105052824 */ /* 0x004fca00078e0206 */
[----:B------:R2:W-:Y:S02]  /*3eb0*/  STS [R0+0x600], R5 ;  /* 0x0006000500007388 */ /* 0x0005e40000000800 */
.L_x_2568:
[----:B------:R-:W-:Y:S05]  /*3ec0*/  BSYNC B0 ;  /* 0x0000000000007941 */ /* 0x000fea0003800000 */
.L_x_2567:
        /* <DEDUP_REMOVED lines=8> */
.L_x_2570:
[----:B------:R-:W-:Y:S05]  /*3f50*/  BSYNC B0 ;  /* 0x0000000000007941 */ /* 0x000fea0003800000 */
.L_x_2569:
        /* <DEDUP_REMOVED lines=8> */
.L_x_2572:
[----:B------:R-:W-:Y:S05]  /*3fe0*/  BSYNC B0 ;  /* 0x0000000000007941 */ /* 0x000fea0003800000 */
.L_x_2571:
        /* <DEDUP_REMOVED lines=8> */
.L_x_2574:
[----:B------:R-:W-:Y:S05]  /*4070*/  BSYNC B0 ;  /* 0x0000000000007941 */ /* 0x000fea0003800000 */
.L_x_2573:
        /* <DEDUP_REMOVED lines=8> */
.L_x_2576:
[----:B------:R-:W-:Y:S05]  /*4100*/  BSYNC B0 ;  /* 0x0000000000007941 */ /* 0x000fea0003800000 */
.L_x_2575:
        /* <DEDUP_REMOVED lines=8> */
.L_x_2578:
[----:B------:R-:W-:Y:S05]  /*4190*/  BSYNC B0 ;  /* 0x0000000000007941 */ /* 0x000fea0003800000 */
.L_x_2577:
        /* <DEDUP_REMOVED lines=8> */
.L_x_2580:
[----:B------:R-:W-:Y:S05]  /*4220*/  BSYNC B0 ;  /* 0x0000000000007941 */ /* 0x000fea0003800000 */
.L_x_2579:
        /* <DEDUP_REMOVED lines=8> */
.L_x_2582:
[----:B------:R-:W-:Y:S05]  /*42b0*/  BSYNC B0 ;  /* 0x0000000000007941 */ /* 0x000fea0003800000 */
.L_x_2581:
[----:B------:R-:W-:Y:S06]  /*42c0*/  BAR.SYNC.DEFER_BLOCKING 0x0 ;  /* 0x0000000000007b1d */ /* 0x000fec0000010000 */
[----:B------:R-:W-:Y:S01]  /*42d0*/  BSSY B0, `(.L_x_2583) ;  /* 0x000000b000007945 */ /* 0x000fe20003800000 */
[----:B------:R-:W-:Y:S05]  /*42e0*/  @P0 BRA `(.L_x_2584) ;  /* 0x0000009000000947 */ /* 0x000fea0003800000 */
[----:B------:R-:W3:Y:S02]  /*42f0*/  LDS R6, [R0] ;  /* 0x0000000000067984 */ /* 0x000ee40000000800 */
[----:B---3--:R-:W-:-:S13]  /*4300*/  ISETP.GT.AND P2, PT, R6, R7, PT ;  /* 0x000000070600720c */ /* 0x008fda0003f44270 */
[----:B------:R-:W-:Y:S05]  /*4310*/  @!P2 BRA `(.L_x_2584) ;  /* 0x000000600000a947 */ /* 0x000fea0003800000 */
[----:B------:R-:W3:Y:S02]  /*4320*/  LDS R6, [R0+0x4] ;  /* 0x0000040000067984 */ /* 0x000ee40000000800 */
[----:B---3--:R-:W-:-:S13]  /*4330*/  ISETP.GE.AND P2, PT, R7, R6, PT ;  /* 0x000000060700720c */ /* 0x008fda0003f46270 */
[----:B--2---:R-:W-:Y:S01]  /*4340*/  @P2 IMAD.IADD R5, R7, 0x1, -R6 ;  /* 0x0000000107052824 */ /* 0x004fe200078e0a06 */
[----:B------:R2:W-:Y:S04]  /*4350*/  @P2 STS [0xc80], R3 ;  /* 0x000c8003ff002388 */ /* 0x0005e80000000800 */
[----:B------:R-:W-:Y:S04]  /*4360*/  @P2 STS [0xd00], RZ ;  /* 0x000d00ffff002388 */ /* 0x000fe80000000800 */
[----:B------:R2:W-:Y:S02]  /*4370*/  @P2 STS [0x2d80], R5 ;  /* 0x002d8005ff002388 */ /* 0x0005e40000000800 */
.L_x_2584:
[----:B------:R-:W-:Y:S05]  /*4380*/  BSYNC B0 ;  /* 0x0000000000007941 */ /* 0x000fea0003800000 */
.L_x_2583:
[----:B------:R-:W-:Y:S06]  /*4390*/  BAR.SYNC.DEFER_BLOCKING 0x0 ;  /* 0x0000000000007b1d */ /* 0x000fec0000010000 */
[----:B------:R-:W-:-:S02]  /*43a0*/  UMOV UR4, 0x10 ;  /* 0x0000001000047882 */ /* 0x000fc40000000000 */
        /* <DEDUP_REMOVED lines=54> */
.L_x_2589:
        /* <DEDUP_REMOVED lines=12> */
.L_x_2590:
[----:B------:R-:W-:Y:S05]  /*47d0*/  BSYNC B1 ;  /* 0x0000000000017941 */ /* 0x000fea0003800000 */
.L_x_2588:
        /* <DEDUP_REMOVED lines=37> */
.L_x_2592:
        /* <DEDUP_REMOVED lines=12> */
.L_x_2593:
[----:B------:R-:W-:Y:S05]  /*4af0*/  BSYNC B1 ;  /* 0x0000000000017941 */ /* 0x000fea0003800000 */
.L_x_2591:
        /* <DEDUP_REMOVED lines=37> */
.L_x_2595:
        /* <DEDUP_REMOVED lines=12> */
.L_x_2596:
[----:B------:R-:W-:Y:S05]  /*4e10*/  BSYNC B1 ;  /* 0x0000000000017941 */ /* 0x000fea0003800000 */
.L_x_2594:
[----:B0-----:R-:W-:Y:S02]  /*4e20*/  IADD3 R9, R3, 0xc00, RZ ;  /* 0x00000c0003097810 */ /* 0x001fe40007ffe0ff */
.L_x_2587:
[----:B------:R-:W-:Y:S05]  /*4e30*/  BSYNC B0 ;  /* 0x0000000000007941 */ /* 0x000fea0003800000 */
.L_x_2586:
[----:B------:R-:W-:-:S13]  /*4e40*/  ISETP.GE.U32.AND P2, PT, R8, 0xc00, PT ;  /* 0x00000c000800780c */ /* 0x000fda0003f46070 */
[----:B------:R-:W-:Y:S05]  /*4e50*/  @!P2 BRA `(.L_x_2585) ;  /* 0x00000c300000a947 */ /* 0x000fea0003800000 */
[----:B------:R-:W-:-:S04]  /*4e60*/  LEA R8, R9, 0x2d90, 0x2 ;  /* 0x00002d9009087811 */ /* 0x000fc800078e10ff */
[----:B------:R-:W-:-:S05]  /*4e70*/  IADD3 R8, R8, 0x10000, RZ ;  /* 0x0001000008087810 */ /* 0x000fca0007ffe0ff */
.L_x_2609:
        /* <DEDUP_REMOVED lines=37> */
.L_x_2598:
        /* <DEDUP_REMOVED lines=12> */
.L_x_2599:
[----:B------:R-:W-:Y:S05]  /*5190*/  BSYNC B0 ;  /* 0x0000000000007941 */ /* 0x000fea0003800000 */
.L_x_2597:
        /* <DEDUP_REMOVED lines=34> */
.L_x_2601:
        /* <DEDUP_REMOVED lines=12> */
.L_x_2602:
[----:B------:R-:W-:Y:S05]  /*5480*/  BSYNC B0 ;  /* 0x0000000000007941 */ /* 0x000fea0003800000 */
.L_x_2600:
        /* <DEDUP_REMOVED lines=34> */
.L_x_2604:
        /* <DEDUP_REMOVED lines=12> */
.L_x_2605:
[----:B------:R-:W-:Y:S05]  /*5770*/  BSYNC B0 ;  /* 0x0000000000007941 */ /* 0x000fea0003800000 */
.L_x_2603:
        /* <DEDUP_REMOVED lines=34> */
.L_x_2607:
        /* <DEDUP_REMOVED lines=12> */
.L_x_2608:
[----:B------:R-:W-:Y:S05]  /*5a60*/  BSYNC B0 ;  /* 0x0000000000007941 */ /* 0x000fea0003800000 */
.L_x_2606:
[----:B------:R-:W-:Y:S01]  /*5a70*/  IADD3 R8, R8, 0x4000, RZ ;  /* 0x0000400008087810 */ /* 0x000fe20007ffe0ff */
[----:B------:R-:W-:Y:S05]  /*5a80*/  @!P2 BRA `(.L_x_2609) ;  /* 0xfffff3f00000a947 */ /* 0x000fea000383ffff */
.L_x_2585:
        /* <DEDUP_REMOVED lines=10> */
.L_x_2611:
[----:B------:R-:W-:Y:S05]  /*5b30*/  BSYNC B0 ;  /* 0x0000000000007941 */ /* 0x000fea0003800000 */
.L_x_2610:
        /* <DEDUP_REMOVED lines=8> */
.L_x_2613:
[----:B------:R-:W-:Y:S05]  /*5bc0*/  BSYNC B0 ;  /* 0x0000000000007941 */ /* 0x000fea0003800000 */
.L_x_2612:
        /* <DEDUP_REMOVED lines=8> */
.L_x_2615:
[----:B------:R-:W-:Y:S05]  /*5c50*/  BSYNC B0 ;  /* 0x0000000000007941 */ /* 0x000fea0003800000 */
.L_x_2614:
        /* <DEDUP_REMOVED lines=8> */
.L_x_2617:
[----:B------:R-:W-:Y:S05]  /*5ce0*/  BSYNC B0 ;  /* 0x0000000000007941 */ /* 0x000fea0003800000 */
.L_x_2616:
        /* <DEDUP_REMOVED lines=8> */
.L_x_2619:
[----:B------:R-:W-:Y:S05]  /*5d70*/  BSYNC B0 ;  /* 0x0000000000007941 */ /* 0x000fea0003800000 */
.L_x_2618:
        /* <DEDUP_REMOVED lines=8> */
.L_x_2621:
[----:B------:R-:W-:Y:S05]  /*5e00*/  BSYNC B0 ;  /* 0x0000000000007941 */ /* 0x000fea0003800000 */
.L_x_2620:
        /* <DEDUP_REMOVED lines=8> */
.L_x_2623:
[----:B------:R-:W-:Y:S05]  /*5e90*/  BSYNC B0 ;  /* 0x0000000000007941 */ /* 0x000fea0003800000 */
.L_x_2622:
        /* <DEDUP_REMOVED lines=8> */
.L_x_2625:
[----:B------:R-:W-:Y:S05]  /*5f20*/  BSYNC B0 ;  /* 0x0000000000007941 */ /* 0x000fea0003800000 */
.L_x_2624:
        /* <DEDUP_REMOVED lines=12> */
.L_x_2627:
[----:B------:R-:W-:Y:S05]  /*5ff0*/  BSYNC B0 ;  /* 0x0000000000007941 */ /* 0x000fea0003800000 */
.L_x_2626:
[----:B------:R-:W-:Y:S06]  /*6000*/  BAR.SYNC.DEFER_BLOCKING 0x0 ;  /* 0x0000000000007b1d */ /* 0x000fec0000010000 */
[----:B------:R-:W-:-:S02]  /*6010*/  UMOV UR4, 0x8 ;  /* 0x0000000800047882 */ /* 0x000fc40000000000 */
[----:B------:R-:W-:Y:S01]  /*6020*/  UMOV UR5, URZ ;  /* 0x0000003f00057c82 */ /* 0x000fe20008000000 */
        /* <DEDUP_REMOVED lines=53> */
.L_x_2632:
        /* <DEDUP_REMOVED lines=12> */
.L_x_2633:
[----:B------:R-:W-:Y:S05]  /*6440*/  BSYNC B1 ;  /* 0x0000000000017941 */ /* 0x000fea0003800000 */
.L_x_2631:
        /* <DEDUP_REMOVED lines=37> */
.L_x_2635:
        /* <DEDUP_REMOVED lines=12> */
.L_x_2636:
[----:B------:R-:W-:Y:S05]  /*6760*/  BSYNC B1 ;  /* 0x0000000000017941 */ /* 0x000fea0003800000 */
.L_x_2634:
        /* <DEDUP_REMOVED lines=37> */
.L_x_2638:
        /* <DEDUP_REMOVED lines=12> */
.L_x_2639:
[----:B------:R-:W-:Y:S05]  /*6a80*/  BSYNC B1 ;  /* 0x0000000000017941 */ /* 0x000fea0003800000 */
.L_x_2637:
[----:B0-----:R-:W-:Y:S02]  /*6a90*/  IADD3 R9, R3, 0xc00, RZ ;  /* 0x00000c0003097810 */ /* 0x001fe40007ffe0ff */
.L_x_2630:
[----:B------:R-:W-:Y:S05]  /*6aa0*/  BSYNC B0 ;  /* 0x0000000000007941 */ /* 0x000fea0003800000 */
.L_x_2629:
[----:B------:R-:W-:-:S13]  /*6ab0*/  ISETP.GE.U32.AND P2, PT, R8, 0xc00, PT ;  /* 0x00000c000800780c */ /* 0x000fda0003f46070 */
[----:B------:R-:W-:Y:S05]  /*6ac0*/  @!P2 BRA `(.L_x_2628) ;  /* 0x00000c200000a947 */ /* 0x000fea0003800000 */
[----:B------:R-:W-:-:S05]  /*6ad0*/  LEA R8, R9, 0x2d90, 0x2 ;  /* 0x00002d9009087811 */ /* 0x000fca00078e10ff */
.L_x_2652:
        /* <DEDUP_REMOVED lines=37> */
.L_x_2641:
        /* <DEDUP_REMOVED lines=12> */
.L_x_2642:
[----:B------:R-:W-:Y:S05]  /*6df0*/  BSYNC B0 ;  /* 0x0000000000007941 */ /* 0x000fea0003800000 */
.L_x_2640:
        /* <DEDUP_REMOVED lines=34> */
.L_x_2644:
        /* <DEDUP_REMOVED lines=12> */
.L_x_2645:
[----:B------:R-:W-:Y:S05]  /*70e0*/  BSYNC B0 ;  /* 0x0000000000007941 */ /* 0x000fea0003800000 */
.L_x_2643:
        /* <DEDUP_REMOVED lines=34> */
.L_x_2647:
        /* <DEDUP_REMOVED lines=12> */
.L_x_2648:
[----:B------:R-:W-:Y:S05]  /*73d0*/  BSYNC B0 ;  /* 0x0000000000007941 */ /* 0x000fea0003800000 */
.L_x_2646:
        /* <DEDUP_REMOVED lines=34> */
.L_x_2650:
        /* <DEDUP_REMOVED lines=12> */
.L_x_2651:
[----:B------:R-:W-:Y:S05]  /*76c0*/  BSYNC B0 ;  /* 0x0000000000007941 */ /* 0x000fea0003800000 */
.L_x_2649:
[----:B------:R-:W-:Y:S01]  /*76d0*/  IADD3 R8, R8, 0x4000, RZ ;  /* 0x0000400008087810 */ /* 0x000fe20007ffe0ff */
[----:B------:R-:W-:Y:S05]  /*76e0*/  @!P2 BRA `(.L_x_2652) ;  /* 0xfffff3f00000a947 */ /* 0x000fea000383ffff */
.L_x_2628:
        /* <DEDUP_REMOVED lines=10> */
.L_x_2654:
[----:B------:R-:W-:Y:S05]  /*7790*/  BSYNC B0 ;  /* 0x0000000000007941 */ /* 0x000fea0003800000 */
.L_x_2653:
        /* <DEDUP_REMOVED lines=8> */
.L_x_2656:
[----:B------:R-:W-:Y:S05]  /*7820*/  BSYNC B0 ;  /* 0x0000000000007941 */ /* 0x000fea0003800000 */
.L_x_2655:
        /* <DEDUP_REMOVED lines=8> */
.L_x_2658:
[----:B------:R-:W-:Y:S05]  /*78b0*/  BSYNC B0 ;  /* 0x0000000000007941 */ /* 0x000fea0003800000 */
.L_x_2657:
        /* <DEDUP_REMOVED lines=8> */
.L_x_2660:
[----:B------:R-:W-:Y:S05]  /*7940*/  BSYNC B0 ;  /* 0x0000000000007941 */ /* 0x000fea0003800000 */
.L_x_2659:
        /* <DEDUP_REMOVED lines=8> */
.L_x_2662:
[----:B------:R-:W-:Y:S05]  /*79d0*/  BSYNC B0 ;  /* 0x0000000000007941 */ /* 0x000fea0003800000 */
.L_x_2661:
        /* <DEDUP_REMOVED lines=8> */
.L_x_2664:
[----:B------:R-:W-:Y:S05]  /*7a60*/  BSYNC B0 ;  /* 0x0000000000007941 */ /* 0x000fea0003800000 */
.L_x_2663:
        /* <DEDUP_REMOVED lines=8> */
.L_x_2666:
[----:B------:R-:W-:Y:S05]  /*7af0*/  BSYNC B0 ;  /* 0x0000000000007941 */ /* 0x000fea0003800000 */
.L_x_2665:
        /* <DEDUP_REMOVED lines=8> */
.L_x_2668:
[----:B------:R-:W-:Y:S05]  /*7b80*/  BSYNC B0 ;  /* 0x0000000000007941 */ /* 0x000fea0003800000 */
.L_x_2667:
        /* <DEDUP_REMOVED lines=12> */
.L_x_2670:
[----:B------:R-:W-:Y:S05]  /*7c50*/  BSYNC B0 ;  /* 0x0000000000007941 */ /* 0x000fea0003800000 */
.L_x_2669:
[----:B------:R-:W-:Y:S06]  /*7c60*/  BAR.SYNC.DEFER_BLOCKING 0x0 ;  /* 0x0000000000007b1d */ /* 0x000fec0000010000 */
[----:B------:R-:W-:-:S02]  /*7c70*/  UMOV UR5, 0x1 ;  /* 0x0000000100057882 */ /* 0x000fc40000000000 */
        /* <DEDUP_REMOVED lines=50> */
.L_x_2675:
        /* <DEDUP_REMOVED lines=12> */
.L_x_2676:
[----:B------:R-:W-:Y:S05]  /*8060*/  BSYNC B1 ;  /* 0x0000000000017941 */ /* 0x000fea0003800000 */
.L_x_2674:
        /* <DEDUP_REMOVED lines=34> */
.L_x_2678:
        /* <DEDUP_REMOVED lines=12> */
.L_x_2679:
[----:B------:R-:W-:Y:S05]  /*8350*/  BSYNC B1 ;  /* 0x0000000000017941 */ /* 0x000fea0003800000 */
.L_x_2677:
        /* <DEDUP_REMOVED lines=34> */
.L_x_2681:
        /* <DEDUP_REMOVED lines=12> */
.L_x_2682:
[----:B------:R-:W-:Y:S05]  /*8640*/  BSYNC B1 ;  /* 0x0000000000017941 */ /* 0x000fea0003800000 */
.L_x_2680:
[----:B0-----:R-:W-:Y:S02]  /*8650*/  IADD3 R9, R3, 0xc00, RZ ;  /* 0x00000c0003097810 */ /* 0x001fe40007ffe0ff */
.L_x_2673:
[----:B------:R-:W-:Y:S05]  /*8660*/  BSYNC B0 ;  /* 0x0000000000007941 */ /* 0x000fea0003800000 */
.L_x_2672:
[----:B------:R-:W-:-:S13]  /*8670*/  ISETP.GE.U32.AND P0, PT, R7, 0xc00, PT ;  /* 0x00000c000700780c */ /* 0x000fda0003f06070 */
[----:B------:R-:W-:Y:S05]  /*8680*/  @!P0 BRA `(.L_x_2671) ;  /* 0x00000b7000008947 */ /* 0x000fea0003800000 */
[----:B------:R-:W-:-:S04]  /*8690*/  LEA R7, R9, 0x2d90, 0x2 ;  /* 0x00002d9009077811 */ /* 0x000fc800078e10ff */
[----:B------:R-:W-:-:S05]  /*86a0*/  IADD3 R7, R7, 0x10000, RZ ;  /* 0x0001000007077810 */ /* 0x000fca0007ffe0ff */
.L_x_2695:
        /* <DEDUP_REMOVED lines=34> */
.L_x_2684:
        /* <DEDUP_REMOVED lines=12> */
.L_x_2685:
[----:B------:R-:W-:Y:S05]  /*8990*/  BSYNC B0 ;  /* 0x0000000000007941 */ /* 0x000fea0003800000 */
.L_x_2683:
        /* <DEDUP_REMOVED lines=31> */
.L_x_2687:
        /* <DEDUP_REMOVED lines=12> */
.L_x_2688:
[----:B------:R-:W-:Y:S05]  /*8c50*/  BSYNC B0 ;  /* 0x0000000000007941 */ /* 0x000fea0003800000 */
.L_x_2686:
        /* <DEDUP_REMOVED lines=31> */
.L_x_2690:
        /* <DEDUP_REMOVED lines=12> */
.L_x_2691:
[----:B------:R-:W-:Y:S05]  /*8f10*/  BSYNC B0 ;  /* 0x0000000000007941 */ /* 0x000fea0003800000 */
.L_x_2689:
        /* <DEDUP_REMOVED lines=31> */
.L_x_2693:
        /* <DEDUP_REMOVED lines=12> */
.L_x_2694:
[----:B------:R-:W-:Y:S05]  /*91d0*/  BSYNC B0 ;  /* 0x0000000000007941 */ /* 0x000fea0003800000 */
.L_x_2692:
[----:B------:R-:W-:Y:S01]  /*91e0*/  IADD3 R7, R7, 0x4000, RZ ;  /* 0x0000400007077810 */ /* 0x000fe20007ffe0ff */
[----:B------:R-:W-:Y:S05]  /*91f0*/  @!P0 BRA `(.L_x_2695) ;  /* 0xfffff4b000008947 */ /* 0x000fea000383ffff */
.L_x_2671:
[----:B0-----:R-:W-:Y:S01]  /*9200*/  WARPSYNC 0xffffffff ;  /* 0xffffffff00007948 */ /* 0x001fe20003800000 */
[----:B------:R-:W-:Y:S06]  /*9210*/  BAR.SYNC.DEFER_BLOCKING 0x0 ;  /* 0x0000000000007b1d */ /* 0x000fec0000010000 */
[----:B------:R-:W-:Y:S05]  /*9220*/  BRA `(.L_x_2696) ;  /* 0x0000140000007947 */ /* 0x000fea0003800000 */
.L_x_2541:
[----:B------:R-:W-:-:S13]  /*9230*/  ISETP.GE.AND P0, PT, R3, R6, PT ;  /* 0x000000060300720c */ /* 0x000fda0003f06270 */
[----:B------:R-:W-:Y:S05]  /*9240*/  @P0 BRA `(.L_x_2697) ;  /* 0x00000a1000000947 */ /* 0x000fea0003800000 */
[----:B------:R-:W-:Y:S01]  /*9250*/  LOP3.LUT R7, RZ, R3, RZ, 0x33, !PT ;  /* 0x00000003ff077212 */ /* 0x000fe200078e33ff */
[----:B------:R-:W-:Y:S04]  /*9260*/  BSSY B0, `(.L_x_2698) ;  /* 0x000002a000007945 */ /* 0x000fe80003800000 */
[----:B------:R-:W-:-:S05]  /*9270*/  IMAD.IADD R8, R7, 0x1, R6 ;  /* 0x0000000107087824 */ /* 0x000fca00078e0206 */
[----:B------:R-:W-:-:S04]  /*9280*/  LEA.HI R7, R8, 0x1, RZ, 0x16 ;  /* 0x0000000108077811 */ /* 0x000fc800078fb0ff */
[----:B-1----:R-:W-:Y:S01]  /*9290*/  LOP3.LUT P0, R9, R7, 0x3, RZ, 0xc0, !PT ;  /* 0x0000000307097812 */ /* 0x002fe2000780c0ff */
[----:B------:R-:W-:-:S12]  /*92a0*/  IMAD.MOV.U32 R7, RZ, RZ, R3 ;  /* 0x000000ffff077224 */ /* 0x000fd800078e0003 */
[----:B------:R-:W-:Y:S05]  /*92b0*/  @!P0 BRA `(.L_x_2699) ;  /* 0x0000024000008947 */ /* 0x000fea0003800000 */
[----:B------:R-:W-:Y:S01]  /*92c0*/  ULEA UR8, UR5, 0x2d90, 0x10 ;  /* 0x00002d9005087891 */ /* 0x000fe2000f8e803f */
[----:B------:R-:W-:-:S05]  /*92d0*/  IMAD.MOV.U32 R7, RZ, RZ, R3 ;  /* 0x000000ffff077224 */ /* 0x000fca00078e0003 */
[----:B------:R-:W-:-:S05]  /*92e0*/  IADD3 R12, R0, UR8, RZ ;  /* 0x00000008000c7c10 */ /* 0x000fca000fffe0ff */
.L_x_2702:
        /* <DEDUP_REMOVED lines=29> */
.L_x_2701:
[----:B------:R-:W-:Y:S05]  /*94c0*/  BSYNC B1 ;  /* 0x0000000000017941 */ /* 0x000fea0003800000 */
.L_x_2700:
[----:B------:R-:W-:Y:S02]  /*94d0*/  IADD3 R7, R7, 0x400, RZ ;  /* 0x0000040007077810 */ /* 0x000fe40007ffe0ff */
[----:B------:R-:W-:Y:S01]  /*94e0*/  IADD3 R12, R12, 0x1000, RZ ;  /* 0x000010000c0c7810 */ /* 0x000fe20007ffe0ff */
[----:B------:R-:W-:Y:S05]  /*94f0*/  @P1 BRA `(.L_x_2702) ;  /* 0xfffffdf000001947 */ /* 0x000fea000383ffff */
.L_x_2699:
[----:B------:R-:W-:Y:S05]  /*9500*/  BSYNC B0 ;  /* 0x0000000000007941 */ /* 0x000fea0003800000 */
.L_x_2698:
[----:B------:R-:W-:-:S13]  /*9510*/  ISETP.GE.U32.AND P0, PT, R8, 0xc00, PT ;  /* 0x00000c000800780c */ /* 0x000fda0003f06070 */
[----:B------:R-:W-:Y:S05]  /*9520*/  @!P0 BRA `(.L_x_2697) ;  /* 0x0000073000008947 */ /* 0x000fea0003800000 */
[----:B------:R-:W-:-:S06]  /*9530*/  ULEA UR8, UR5, 0x2d90, 0x10 ;  /* 0x00002d9005087891 */ /* 0x000fcc000f8e803f */
[----:B------:R-:W-:-:S05]  /*9540*/  LEA R8, R7, UR8, 0x2 ;  /* 0x0000000807087c11 */ /* 0x000fca000f8e10ff */
.L_x_2711:
        /* <DEDUP_REMOVED lines=27> */
.L_x_2704:
[----:B------:R-:W-:Y:S05]  /*9700*/  BSYNC B0 ;  /* 0x0000000000007941 */ /* 0x000fea0003800000 */
.L_x_2703:
        /* <DEDUP_REMOVED lines=26> */
.L_x_2706:
[----:B------:R-:W-:Y:S05]  /*98b0*/  BSYNC B0 ;  /* 0x0000000000007941 */ /* 0x000fea0003800000 */
.L_x_2705:
        /* <DEDUP_REMOVED lines=26> */
.L_x_2708:
[----:B------:R-:W-:Y:S05]  /*9a60*/  BSYNC B0 ;  /* 0x0000000000007941 */ /* 0x000fea0003800000 */
.L_x_2707:
        /* <DEDUP_REMOVED lines=26> */
.L_x_2710:
[----:B------:R-:W-:Y:S05]  /*9c10*/  BSYNC B0 ;  /* 0x0000000000007941 */ /* 0x000fea0003800000 */
.L_x_2709:
[----:B------:R-:W-:Y:S02]  /*9c20*/  IADD3 R7, R7, 0x1000, RZ ;  /* 0x0000100007077810 */ /* 0x000fe40007ffe0ff */
[----:B------:R-:W-:Y:S02]  /*9c30*/  IADD3 R8, R8, 0x4000, RZ ;  /* 0x0000400008087810 */ /* 0x000fe40007ffe0ff */
[----:B------:R-:W-:-:S13]  /*9c40*/  ISETP.GE.AND P0, PT, R7, R6, PT ;  /* 0x000000060700720c */ /* 0x000fda0003f06270 */
[----:B------:R-:W-:Y:S05]  /*9c50*/  @!P0 BRA `(.L_x_2711) ;  /* 0xfffff8f000008947 */ /* 0x000fea000383ffff */
.L_x_2697:
[----:B------:R-:W-:Y:S01]  /*9c60*/  WARPSYNC 0xffffffff ;  /* 0xffffffff00007948 */ /* 0x000fe20003800000 */
[----:B------:R-:W-:Y:S06]  /*9c70*/  BAR.SYNC.DEFER_BLOCKING 0x0 ;  /* 0x0000000000007b1d */ /* 0x000fec0000010000 */
[----:B------:R-:W-:Y:S05]  /*9c80*/  BRA `(.L_x_2696) ;  /* 0x000009a000007947 */ /* 0x000fea0003800000 */
.L_x_2502:
[----:B------:R-:W-:Y:S01]  /*9c90*/  BSSY B0, `(.L_x_2712) ;  /* 0x0000075000007945 */ /* 0x000fe20003800000 */
[----:B------:R-:W-:Y:S05]  /*9ca0*/  @P2 BRA `(.L_x_2713) ;  /* 0x0000073000002947 */ /* 0x000fea0003800000 */
[----:B------:R-:W-:-:S04]  /*9cb0*/  IADD3 R5, R5, 0x1, RZ ;  /* 0x0000000105057810 */ /* 0x000fc80007ffe0ff */
.L_x_2722:
[----:B------:R-:W-:-:S04]  /*9cc0*/  IADD3 R15, R5, -0x1, RZ ;  /* 0xffffffff050f7810 */ /* 0x000fc80007ffe0ff */
[----:B-1----:R-:W-:-:S04]  /*9cd0*/  IADD3 R9, P0, R2, R15, RZ ;  /* 0x0000000f02097210 */ /* 0x002fc80007f1e0ff */
[----:B------:R-:W-:Y:S02]  /*9ce0*/  LEA.HI.X.SX32 R12, R15, RZ, 0x1, P0 ;  /* 0x000000ff0f0c7211 */ /* 0x000fe400000f0eff */
[----:B------:R-:W-:-:S04]  /*9cf0*/  LEA R8, P0, R9, c[0x0][0x160], 0x2 ;  /* 0x0000580009087a11 */ /* 0x000fc800078010ff */
[----:B------:R-:W-:-:S05]  /*9d00*/  LEA.HI.X R9, R9, c[0x0][0x164], R12, 0x2, P0 ;  /* 0x0000590009097a11 */ /* 0x000fca00000f140c */
[----:B------:R-:W2:Y:S04]  /*9d10*/  LDG.E.CONSTANT R12, [R8.64] ;  /* 0x00000006080c7981 */ /* 0x000ea8000c1e9900 */
[----:B------:R-:W3:Y:S01]  /*9d20*/  LDG.E.CONSTANT R14, [R8.64+0x4] ;  /* 0x00000406080e7981 */ /* 0x000ee2000c1e9900 */
[----:B------:R-:W-:Y:S01]  /*9d30*/  YIELD ;  /* 0x0000000000007946 */ /* 0x000fe20003800000 */
[----:B------:R-:W-:Y:S01]  /*9d40*/  BSSY B1, `(.L_x_2714) ;  /* 0x0000022000017945 */ /* 0x000fe20003800000 */
        /* <DEDUP_REMOVED lines=11> */
[----:B------:R-:W-:Y:S02]  /*9e00*/  SHF.R.U32.HI R12, RZ, 0x8, R12 ;  /* 0x00000008ff0c7819 */ /* 0x000fe4000001160c */
[----:B------:R-:W-:Y:S02]  /*9e10*/  @P1 LOP3.LUT R16, R14, 0x8000, RZ, 0xfc, !PT ;  /* 0x000080000e101812 */ /* 0x000fe400078efcff */
[----:B------:R-:W-:Y:S02]  /*9e20*/  LOP3.LUT R12, R12, 0xffff, RZ, 0xc0, !PT ;  /* 0x0000ffff0c0c7812 */ /* 0x000fe400078ec0ff */
[----:B------:R-:W-:-:S02]  /*9e30*/  LOP3.LUT R14, R16, 0xffff, RZ, 0xc0, !PT ;  /* 0x0000ffff100e7812 */ /* 0x000fc400078ec0ff */
[----:B------:R-:W-:Y:S02]  /*9e40*/  ISETP.GE.AND P1, PT, R11, R12, PT ;  /* 0x0000000c0b00720c */ /* 0x000fe40003f26270 */
[----:B------:R-:W-:Y:S02]  /*9e50*/  SHF.R.U32.HI R14, RZ, 0x8, R14 ;  /* 0x00000008ff0e7819 */ /* 0x000fe4000001160e */
[----:B------:R-:W-:Y:S02]  /*9e60*/  ISETP.GE.AND P0, PT, R13, R10, PT ;  /* 0x0000000a0d00720c */ /* 0x000fe40003f06270 */
[----:B------:R-:W-:-:S04]  /*9e70*/  LOP3.LUT R14, R14, 0xffff, RZ, 0xc0, !PT ;  /* 0x0000ffff0e0e7812 */ /* 0x000fc800078ec0ff */
[----:B------:R-:W-:-:S03]  /*9e80*/  ISETP.GE.AND P2, PT, R11, R14, PT ;  /* 0x0000000e0b00720c */ /* 0x000fc60003f46270 */
        /* <DEDUP_REMOVED lines=13> */
.L_x_2715:
[----:B------:R-:W-:Y:S05]  /*9f60*/  BSYNC B1 ;  /* 0x0000000000017941 */ /* 0x000fea0003800000 */
.L_x_2714:
        /* <DEDUP_REMOVED lines=14> */
.L_x_2717:
[----:B------:R-:W-:Y:S05]  /*a050*/  BSYNC B1 ;  /* 0x0000000000017941 */ /* 0x000fea0003800000 */
.L_x_2716:
[----:B------:R-:W-:Y:S05]  /*a060*/  @P0 BRA `(.L_x_2713) ;  /* 0x0000037000000947 */ /* 0x000fea0003800000 */
[----:B0-----:R-:W2:Y:S04]  /*a070*/  LDG.E.CONSTANT R12, [R8.64+0x2000] ;  /* 0x00200006080c7981 */ /* 0x001ea8000c1e9900 */
[----:B------:R-:W3:Y:S01]  /*a080*/  LDG.E.CONSTANT R15, [R8.64+0x2004] ;  /* 0x00200406080f7981 */ /* 0x000ee2000c1e9900 */
        /* <DEDUP_REMOVED lines=10> */
[----:B------:R-:W-:-:S04]  /*a130*/  LOP3.LUT R8, R14, 0xffff, RZ, 0xc0, !PT ;  /* 0x0000ffff0e087812 */ /* 0x000fc800078ec0ff */
[----:B------:R-:W-:Y:S02]  /*a140*/  SHF.R.U32.HI R8, RZ, 0x8, R8 ;  /* 0x00000008ff087819 */ /* 0x000fe40000011608 */
[----:B------:R-:W-:Y:S02]  /*a150*/  @P1 LOP3.LUT R16, R15, 0x8000, RZ, 0xfc, !PT ;  /* 0x000080000f101812 */ /* 0x000fe400078efcff */
[----:B------:R-:W-:Y:S02]  /*a160*/  LOP3.LUT R8, R8, 0xffff, RZ, 0xc0, !PT ;  /* 0x0000ffff08087812 */ /* 0x000fe400078ec0ff */
[----:B------:R-:W-:Y:S02]  /*a170*/  LOP3.LUT R9, R16, 0xffff, RZ, 0xc0, !PT ;  /* 0x0000ffff10097812 */ /* 0x000fe400078ec0ff */
[----:B------:R-:W-:Y:S02]  /*a180*/  ISETP.GE.AND P0, PT, R11, R8, PT ;  /* 0x000000080b00720c */ /* 0x000fe40003f06270 */
[----:B------:R-:W-:-:S04]  /*a190*/  SHF.R.U32.HI R9, RZ, 0x8, R9 ;  /* 0x00000008ff097819 */ /* 0x000fc80000011609 */
        /* <DEDUP_REMOVED lines=15> */
.L_x_2719:
[----:B------:R-:W-:Y:S05]  /*a290*/  BSYNC B1 ;  /* 0x0000000000017941 */ /* 0x000fea0003800000 */
.L_x_2718:
        /* <DEDUP_REMOVED lines=15> */
.L_x_2721:
[----:B------:R-:W-:Y:S05]  /*a390*/  BSYNC B1 ;  /* 0x0000000000017941 */ /* 0x000fea0003800000 */
.L_x_2720:
[C---:B0-----:R-:W-:Y:S02]  /*a3a0*/  IADD3 R9, R5.reuse, 0xfff, RZ ;  /* 0x00000fff05097810 */ /* 0x041fe40007ffe0ff */
[----:B------:R-:W-:Y:S02]  /*a3b0*/  IADD3 R5, R5, 0x1000, RZ ;  /* 0x0000100005057810 */ /* 0x000fe40007ffe0ff */
[----:B------:R-:W-:-:S13]  /*a3c0*/  ISETP.GE.AND P0, PT, R9, R10, PT ;  /* 0x0000000a0900720c */ /* 0x000fda0003f06270 */
[----:B------:R-:W-:Y:S05]  /*a3d0*/  @!P0 BRA `(.L_x_2722) ;  /* 0xfffff8e000008947 */ /* 0x000fea000383ffff */
.L_x_2713:
[----:B------:R-:W-:Y:S05]  /*a3e0*/  BSYNC B0 ;  /* 0x0000000000007941 */ /* 0x000fea0003800000 */
.L_x_2712:
[----:B------:R-:W-:Y:S05]  /*a3f0*/  @P3 BRA `(.L_x_2723) ;  /* 0x0000021000003947 */ /* 0x000fea0003800000 */
.L_x_2726:
[----:B0-----:R-:W-:-:S04]  /*a400*/  IADD3 R5, P0, R2, R7, RZ ;  /* 0x0000000702057210 */ /* 0x001fc80007f1e0ff */
[----:B------:R-:W-:Y:S02]  /*a410*/  LEA.HI.X.SX32 R10, R7, RZ, 0x1, P0 ;  /* 0x000000ff070a7211 */ /* 0x000fe400000f0eff */
[----:B------:R-:W-:-:S04]  /*a420*/  LEA R8, P0, R5, c[0x0][0x160], 0x2 ;  /* 0x0000580005087a11 */ /* 0x000fc800078010ff */
        /* <DEDUP_REMOVED lines=26> */
.L_x_2725:
[----:B------:R-:W-:Y:S05]  /*a5d0*/  BSYNC B0 ;  /* 0x0000000000007941 */ /* 0x000fea0003800000 */
.L_x_2724:
[----:B0-----:R-:W-:-:S04]  /*a5e0*/  IADD3 R7, R7, 0x400, RZ ;  /* 0x0000040007077810 */ /* 0x001fc80007ffe0ff */
[----:B------:R-:W-:-:S13]  /*a5f0*/  ISETP.GE.AND P0, PT, R7, R6, PT ;  /* 0x000000060700720c */ /* 0x000fda0003f06270 */
[----:B------:R-:W-:Y:S05]  /*a600*/  @!P0 BRA `(.L_x_2726) ;  /* 0xfffffdf000008947 */ /* 0x000fea000383ffff */
.L_x_2723:
[----:B------:R-:W-:Y:S01]  /*a610*/  WARPSYNC 0xffffffff ;  /* 0xffffffff00007948 */ /* 0x000fe20003800000 */
[----:B------:R-:W-:Y:S06]  /*a620*/  BAR.SYNC.DEFER_BLOCKING 0x0 ;  /* 0x0000000000007b1d */ /* 0x000fec0000010000 */
.L_x_2696:
[----:B------:R-:W-:-:S13]  /*a630*/  ISETP.GE.AND P0, PT, R3, c[0x0][0x17c], PT ;  /* 0x00005f0003007a0c */ /* 0x000fda0003f06270 */
[----:B------:R-:W-:Y:S05]  /*a640*/  @P0 EXIT ;  /* 0x000000000000094d */ /* 0x000fea0003800000 */
[----:B0-----:R-:W-:-:S04]  /*a650*/  IMAD.MOV.U32 R5, RZ, RZ, RZ ;  /* 0x000000ffff057224 */ /* 0x001fc800078e00ff */
.L_x_2727:
[----:B------:R-:W-:Y:S02]  /*a660*/  IMAD.IADD R10, R0, 0x1, R5 ;  /* 0x00000001000a7824 */ /* 0x000fe400078e0205 */
[----:B------:R-:W-:-:S03]  /*a670*/  IMAD R2, R4, c[0x0][0x17c], RZ ;  /* 0x00005f0004027a24 */ /* 0x000fc600078e02ff */
[----:B01----:R-:W0:Y:S02]  /*a680*/  LDS R9, [R10+0xd80] ;  /* 0x000d80000a097984 */ /* 0x003e240000000800 */
        /* <DEDUP_REMOVED lines=15> */
.L_x_2728:
        /* <DEDUP_REMOVED lines=16> */
.L_x_2996:


//--------------------- .text._ZN4vllm25FilteredTopKUnifiedKernelIfiLi1EEEvPKT_PT0_PKS4_jjj --------------------------
	.section	.text._ZN4vllm25FilteredTopKUnifiedKernelIfiLi1EEEvPKT_PT0_PKS4_jjj,"ax",@progbits
	.sectioninfo	@"SHI_REGISTERS=22"
	.align	128
        .global         _ZN4vllm25FilteredTopKUnifiedKernelIfiLi1EEEvPKT_PT0_PKS4_jjj
        .type           _ZN4vllm25FilteredTopKUnifiedKernelIfiLi1EEEvPKT_PT0_PKS4_jjj,@function
        .size           _ZN4vllm25FilteredTopKUnifiedKernelIfiLi1EEEvPKT_PT0_PKS4_jjj,(.L_x_2997 - _ZN4vllm25FilteredTopKUnifiedKernelIfiLi1EEEvPKT_PT0_PKS4_jjj)
        .other          _ZN4vllm25FilteredTopKUnifiedKernelIfiLi1EEEvPKT_PT0_PKS4_jjj,@"STO_CUDA_ENTRY STV_DEFAULT"
_ZN4vllm25FilteredTopKUnifiedKernelIfiLi1EEEvPKT_PT0_PKS4_jjj:
.text._ZN4vllm25FilteredTopKUnifiedKernelIfiLi1EEEvPKT_PT0_PKS4_jjj:
        /* <DEDUP_REMOVED lines=13> */
.L_x_2729:
        /* <DEDUP_REMOVED lines=14> */
.L_x_2733:
        /* <DEDUP_REMOVED lines=34> */
.L_x_2732:
[----:B------:R-:W-:Y:S05]  /*03d0*/  BSYNC B0 ;  /* 0x0000000000007941 */ /* 0x000fea0003800000 */
.L_x_2731:
        /* <DEDUP_REMOVED lines=21> */
.L_x_2735:
[----:B------:R-:W-:Y:S05]  /*0530*/  BSYNC B0 ;  /* 0x0000000000007941 */ /* 0x000fea0003800000 */
.L_x_2734:
        /* <DEDUP_REMOVED lines=10> */
.L_x_2730:
[C---:B0-----:R-:W-:Y:S01]  /*05e0*/  ISETP.GT.AND P1, PT, R3.reuse, 0x100, PT ;  /* 0x000001000300780c */ /* 0x041fe20003f24270 */
[C---:B------:R-:W-:Y:S01]  /*05f0*/  IMAD.SHL.U32 R0, R3.reuse, 0x4, RZ ;  /* 0x0000000403007824 */ /* 0x040fe200078e00ff */
[----:B------:R-:W-:Y:S01]  /*0600*/  ISETP.GE.AND P2, PT, R3, R6, PT ;  /* 0x000000060300720c */ /* 0x000fe20003f46270 */
[----:B------:R-:W-:Y:S10]  /*0610*/  BSSY B0, `(.L_x_2736) ;  /* 0x0000026000007945 */ /* 0x000ff40003800000 */
[----:B------:R0:W-:Y:S04]  /*0620*/  @!P1 STS [R0], RZ ;  /* 0x000000ff00009388 */ /* 0x0001e80000000800 */
[----:B------:R-:W-:Y:S06]  /*0630*/  BAR.SYNC.DEFER_BLOCKING 0x0 ;  /* 0x0000000000007b1d */ /* 0x000fec0000010000 */
[----:B------:R-:W-:Y:S05]  /*0640*/  @P2 BRA `(.L_x_2737) ;  /* 0x0000022000002947 */ /* 0x000fea0003800000 */
[----:B0-----:R-:W-:-:S05]  /*0650*/  IMAD.MOV.U32 R5, RZ, RZ, R3 ;  /* 0x000000ffff057224 */ /* 0x001fca00078e0003 */
.L_x_2738:
[----:B01----:R-:W-:-:S04]  /*0660*/  IADD3 R7, P0, R2, R5, RZ ;  /* 0x0000000502077210 */ /* 0x003fc80007f1e0ff */
[----:B------:R-:W-:Y:S02]  /*0670*/  LEA.HI.X.SX32 R10, R5, RZ, 0x1, P0 ;  /* 0x000000ff050a7211 */ /* 0x000fe400000f0eff */
[----:B------:R-:W-:-:S04]  /*0680*/  LEA R8, P0, R7, c[0x0][0x160], 0x2 ;  /* 0x0000580007087a11 */ /* 0x000fc800078010ff */
[----:B------:R-:W-:-:S05]  /*0690*/  LEA.HI.X R9, R7, c[0x0][0x164], R10, 0x2, P0 ;  /* 0x0000590007097a11 */ /* 0x000fca00000f140a */
[----:B------:R-:W2:Y:S01]  /*06a0*/  LDG.E.CONSTANT R7, [R8.64] ;  /* 0x0000000608077981 */ /* 0x000ea2000c1e9900 */
[----:B------:R-:W-:Y:S01]  /*06b0*/  YIELD ;  /* 0x0000000000007946 */ /* 0x000fe20003800000 */
[----:B--2---:R-:W0:Y:S02]  /*06c0*/  F2F.F16.F32 R7, R7 ;  /* 0x0000000700077304 */ /* 0x004e240000200800 */
[----:B0-----:R-:W-:-:S04]  /*06d0*/  PRMT R10, R7, 0x9910, RZ ;  /* 0x00009910070a7816 */ /* 0x001fc800000000ff */
[----:B------:R-:W-:Y:S02]  /*06e0*/  ISETP.GE.AND P0, PT, R10, RZ, PT ;  /* 0x000000ff0a00720c */ /* 0x000fe40003f06270 */
[----:B------:R-:W-:-:S11]  /*06f0*/  LOP3.LUT R10, RZ, R7, RZ, 0x33, !PT ;  /* 0x00000007ff0a7212 */ /* 0x000fd600078e33ff */
[----:B------:R-:W-:Y:S02]  /*0700*/  @P0 LOP3.LUT R10, R7, 0x8000, RZ, 0xfc, !PT ;  /* 0x00008000070a0812 */ /* 0x000fe400078efcff */
[----:B------:R-:W-:Y:S02]  /*0710*/  IADD3 R7, R5, 0x400, RZ ;  /* 0x0000040005077810 */ /* 0x000fe40007ffe0ff */
[----:B------:R-:W-:Y:S02]  /*0720*/  LOP3.LUT R10, R10, 0xffff, RZ, 0xc0, !PT ;  /* 0x0000ffff0a0a7812 */ /* 0x000fe400078ec0ff */
[----:B------:R-:W-:Y:S02]  /*0730*/  ISETP.GE.AND P0, PT, R7, R6, PT ;  /* 0x000000060700720c */ /* 0x000fe40003f06270 */
[----:B------:R-:W-:-:S05]  /*0740*/  SHF.R.U32.HI R10, RZ, 0x8, R10 ;  /* 0x00000008ff0a7819 */ /* 0x000fca000001160a */
[----:B------:R-:W-:-:S05]  /*0750*/  IMAD.SHL.U32 R10, R10, 0x4, RZ ;  /* 0x000000040a0a7824 */ /* 0x000fca00078e00ff */
[----:B------:R-:W-:-:S05]  /*0760*/  LOP3.LUT R10, R10, 0x3fffc, RZ, 0xe2, !PT ;  /* 0x0003fffc0a0a7812 */ /* 0x000fca00078ee2ff */
[----:B------:R0:W-:Y:S01]  /*0770*/  ATOMS.POPC.INC.32 RZ, [R10+URZ] ;  /* 0x000000000aff7f8c */ /* 0x0001e2000d00003f */
[----:B------:R-:W-:Y:S05]  /*0780*/  @P0 BRA `(.L_x_2737) ;  /* 0x000000e000000947 */ /* 0x000fea0003800000 */
[----:B------:R-:W2:Y:S01]  /*0790*/  LDG.E.CONSTANT R8, [R8.64+0x1000] ;  /* 0x0010000608087981 */ /* 0x000ea2000c1e9900 */
[----:B------:R-:W-:Y:S01]  /*07a0*/  IADD3 R5, R5, 0x800, RZ ;  /* 0x0000080005057810 */ /* 0x000fe20007ffe0ff */
[----:B--2---:R-:W1:Y:S02]  /*07b0*/  F2F.F16.F32 R7, R8 ;  /* 0x0000000800077304 */ /* 0x004e640000200800 */
[----:B01----:R-:W-:-:S04]  /*07c0*/  PRMT R10, R7, 0x9910, RZ ;  /* 0x00009910070a7816 */ /* 0x003fc800000000ff */
        /* <DEDUP_REMOVED lines=10> */
.L_x_2737:
[----:B0-----:R-:W-:Y:S05]  /*0870*/  BSYNC B0 ;  /* 0x0000000000007941 */ /* 0x001fea0003800000 */
.L_x_2736:
[C---:B------:R-:W-:Y:S01]  /*0880*/  ISETP.GT.AND P3, PT, R3.reuse, -0x1, PT ;  /* 0xffffffff0300780c */ /* 0x040fe20003f64270 */
[C---:B------:R-:W-:Y:S01]  /*0890*/  IMAD.IADD R5, R3.reuse, 0x1, R6 ;  /* 0x0000000103057824 */ /* 0x040fe200078e0206 */
[----:B------:R-:W-:-:S11]  /*08a0*/  ISETP.GT.AND P0, PT, R3, 0xff, PT ;  /* 0x000000ff0300780c */ /* 0x000fd60003f04270 */
[----:B------:R-:W-:Y:S05]  /*08b0*/  @P3 BRA `(.L_x_2739) ;  /* 0x0000014000003947 */ /* 0x000fea0003800000 */
[----:B-1----:R-:W-:-:S05]  /*08c0*/  IMAD.MOV.U32 R7, RZ, RZ, R5 ;  /* 0x000000ffff077224 */ /* 0x002fca00078e0005 */
.L_x_2740:
        /* <DEDUP_REMOVED lines=19> */
.L_x_2739:
[----:B------:R-:W-:Y:S01]  /*0a00*/  WARPSYNC 0xffffffff ;  /* 0xffffffff00007948 */ /* 0x000fe20003800000 */
[----:B------:R-:W-:Y:S06]  /*0a10*/  BAR.SYNC.DEFER_BLOCKING 0x0 ;  /* 0x0000000000007b1d */ /* 0x000fec0000010000 */
[----:B------:R-:W-:Y:S01]  /*0a20*/  BSSY B0, `(.L_x_2741) ;  /* 0x0000007000007945 */ /* 0x000fe20003800000 */
[----:B------:R-:W-:Y:S05]  /*0a30*/  @P0 BRA `(.L_x_2742) ;  /* 0x0000005000000947 */ /* 0x000fea0003800000 */
[----:B------:R-:W-:Y:S01]  /*0a40*/  ISETP.NE.AND P4, PT, R3, 0xff, PT ;  /* 0x000000ff0300780c */ /* 0x000fe20003f85270 */
[----:B-1----:R-:W-:-:S12]  /*0a50*/  LDS R7, [R0] ;  /* 0x0000000000077984 */ /* 0x002fd80000000800 */
[----:B------:R-:W1:Y:S02]  /*0a60*/  @P4 LDS R8, [R0+0x4] ;  /* 0x0000040000084984 */ /* 0x000e640000000800 */
[----:B-1----:R-:W-:-:S05]  /*0a70*/  @P4 IMAD.IADD R7, R7, 0x1, R8 ;  /* 0x0000000107074824 */ /* 0x002fca00078e0208 */
[----:B------:R1:W-:Y:S02]  /*0a80*/  STS [R0+0x600], R7 ;  /* 0x0006000700007388 */ /* 0x0003e40000000800 */
.L_x_2742:
[----:B------:R-:W-:Y:S05]  /*0a90*/  BSYNC B0 ;  /* 0x0000000000007941 */ /* 0x000fea0003800000 */
.L_x_2741:
        /* <DEDUP_REMOVED lines=8> */
.L_x_2744:
[----:B------:R-:W-:Y:S05]  /*0b20*/  BSYNC B0 ;  /* 0x0000000000007941 */ /* 0x000fea0003800000 */
.L_x_2743:
        /* <DEDUP_REMOVED lines=8> */
.L_x_2746:
[----:B------:R-:W-:Y:S05]  /*0bb0*/  BSYNC B0 ;  /* 0x0000000000007941 */ /* 0x000fea0003800000 */
.L_x_2745:
        /* <DEDUP_REMOVED lines=8> */
.L_x_2748:
[----:B------:R-:W-:Y:S05]  /*0c40*/  BSYNC B0 ;  /* 0x0000000000007941 */ /* 0x000fea0003800000 */
.L_x_2747:
        /* <DEDUP_REMOVED lines=8> */
.L_x_2750:
[----:B------:R-:W-:Y:S05]  /*0cd0*/  BSYNC B0 ;  /* 0x0000000000007941 */ /* 0x000fea0003800000 */
.L_x_2749:
        /* <DEDUP_REMOVED lines=8> */
.L_x_2752:
[----:B------:R-:W-:Y:S05]  /*0d60*/  BSYNC B0 ;  /* 0x0000000000007941 */ /* 0x000fea0003800000 */
.L_x_2751:
        /* <DEDUP_REMOVED lines=8> */
.L_x_2754:
[----:B------:R-:W-:Y:S05]  /*0df0*/  BSYNC B0 ;  /* 0x0000000000007941 */ /* 0x000fea0003800000 */
.L_x_2753:
        /* <DEDUP_REMOVED lines=8> */
.L_x_2756:
[----:B------:R-:W-:Y:S05]  /*0e80*/  BSYNC B0 ;  /* 0x0000000000007941 */ /* 0x000fea0003800000 */
.L_x_2755:
[----:B------:R-:W-:Y:S06]  /*0e90*/  BAR.SYNC.DEFER_BLOCKING 0x0 ;  /* 0x0000000000007b1d */ /* 0x000fec0000010000 */
[----:B------:R-:W-:Y:S01]  /*0ea0*/  BSSY B0, `(.L_x_2757) ;  /* 0x000000a000007945 */ /* 0x000fe20003800000 */
[----:B------:R-:W-:Y:S05]  /*0eb0*/  @P0 BRA `(.L_x_2758) ;  /* 0x0000008000000947 */ /* 0x000fea0003800000 */
[----:B-1----:R-:W1:Y:S02]  /*0ec0*/  LDS R7, [R0] ;  /* 0x0000000000077984 */ /* 0x002e640000000800 */
[----:B-1----:R-:W-:-:S13]  /*0ed0*/  ISETP.GT.AND P4, PT, R7, c[0x0][0x17c], PT ;  /* 0x00005f0007007a0c */ /* 0x002fda0003f84270 */
[----:B------:R-:W-:Y:S05]  /*0ee0*/  @!P4 BRA `(.L_x_2758) ;  /* 0x000000500000c947 */ /* 0x000fea0003800000 */
[----:B------:R-:W1:Y:S02]  /*0ef0*/  LDS R7, [R0+0x4] ;  /* 0x0000040000077984 */ /* 0x000e640000000800 */
[----:B-1----:R-:W-:-:S13]  /*0f00*/  ISETP.GT.AND P4, PT, R7, c[0x0][0x17c], PT ;  /* 0x00005f0007007a0c */ /* 0x002fda0003f84270 */
[----:B------:R1:W-:Y:S04]  /*0f10*/  @!P4 STS [0xc80], R3 ;  /* 0x000c8003ff00c388 */ /* 0x0003e80000000800 */
[----:B------:R-:W-:Y:S04]  /*0f20*/  @!P4 STS [0xd00], RZ ;  /* 0x000d00ffff00c388 */ /* 0x000fe80000000800 */
[----:B------:R-:W-:Y:S02]  /*0f30*/  @!P4 STS [0xc00], RZ ;  /* 0x000c00ffff00c388 */ /* 0x000fe40000000800 */
.L_x_2758:
[----:B-1----:R-:W-:Y:S05]  /*0f40*/  BSYNC B0 ;  /* 0x0000000000007941 */ /* 0x002fea0003800000 */
.L_x_2757:
[----:B------:R-:W-:Y:S06]  /*0f50*/  BAR.SYNC.DEFER_BLOCKING 0x0 ;  /* 0x0000000000007b1d */ /* 0x000fec0000010000 */
[----:B------:R-:W1:Y:S04]  /*0f60*/  LDS R7, [0xc80] ;  /* 0x000c8000ff077984 */ /* 0x000e680000000800 */
[----:B01----:R-:W0:Y:S02]  /*0f70*/  LDS R10, [R7.X4+0x4] ;  /* 0x00000400070a7984 */ /* 0x003e240000004800 */
[----:B0-----:R-:W-:-:S04]  /*0f80*/  IADD3 R10, -R10, c[0x0][0x17c], RZ ;  /* 0x00005f000a0a7a10 */ /* 0x001fc80007ffe1ff */
[----:B------:R-:W-:-:S13]  /*0f90*/  ISETP.NE.AND P4, PT, R10, RZ, PT ;  /* 0x000000ff0a00720c */ /* 0x000fda0003f85270 */
[----:B------:R-:W-:Y:S05]  /*0fa0*/  @!P4 BRA `(.L_x_2759) ;  /* 0x000085100000c947 */ /* 0x000fea0003800000 */
[----:B------:R-:W-:Y:S06]  /*0fb0*/  BAR.SYNC.DEFER_BLOCKING 0x0 ;  /* 0x0000000000007b1d */ /* 0x000fec0000010000 */
[----:B------:R-:W-:Y:S01]  /*0fc0*/  BSSY B0, `(.L_x_2760) ;  /* 0x0000070000007945 */ /* 0x000fe20003800000 */
[----:B------:R0:W-:Y:S04]  /*0fd0*/  @!P1 STS [R0], RZ ;  /* 0x000000ff00009388 */ /* 0x0001e80000000800 */
[----:B------:R-:W-:Y:S06]  /*0fe0*/  BAR.SYNC.DEFER_BLOCKING 0x0 ;  /* 0x0000000000007b1d */ /* 0x000fec0000010000 */
[----:B------:R-:W-:Y:S05]  /*0ff0*/  @P2 BRA `(.L_x_2761) ;  /* 0x000006c000002947 */ /* 0x000fea0003800000 */
[----:B0-----:R-:W-:-:S05]  /*1000*/  IMAD.MOV.U32 R11, RZ, RZ, R3 ;  /* 0x000000ffff0b7224 */ /* 0x001fca00078e0003 */
.L_x_2768:
[----:B0-----:R-:W-:-:S04]  /*1010*/  IADD3 R9, P2, R2, R11, RZ ;  /* 0x0000000b02097210 */ /* 0x001fc80007f5e0ff */
        /* <DEDUP_REMOVED lines=39> */
.L_x_2763:
        /* <DEDUP_REMOVED lines=12> */
.L_x_2764:
[----:B------:R-:W-:Y:S05]  /*1350*/  BSYNC B1 ;  /* 0x0000000000017941 */ /* 0x000fea0003800000 */
.L_x_2762:
[----:B0-----:R-:W-:-:S04]  /*1360*/  IADD3 R13, R11, 0x400, RZ ;  /* 0x000004000b0d7810 */ /* 0x001fc80007ffe0ff */
[----:B------:R-:W-:-:S13]  /*1370*/  ISETP.GE.AND P2, PT, R13, R6, PT ;  /* 0x000000060d00720c */ /* 0x000fda0003f46270 */
[----:B------:R-:W-:Y:S05]  /*1380*/  @P2 BRA `(.L_x_2761) ;  /* 0x0000033000002947 */ /* 0x000fea0003800000 */
[----:B------:R-:W2:Y:S01]  /*1390*/  LDG.E.CONSTANT R16, [R8.64+0x1000] ;  /* 0x0010000608107981 */ /* 0x000ea2000c1e9900 */
        /* <DEDUP_REMOVED lines=34> */
.L_x_2766:
        /* <DEDUP_REMOVED lines=12> */
.L_x_2767:
[----:B------:R-:W-:Y:S05]  /*1680*/  BSYNC B1 ;  /* 0x0000000000017941 */ /* 0x000fea0003800000 */
.L_x_2765:
[----:B------:R-:W-:-:S04]  /*1690*/  IADD3 R11, R11, 0x800, RZ ;  /* 0x000008000b0b7810 */ /* 0x000fc80007ffe0ff */
[----:B------:R-:W-:-:S13]  /*16a0*/  ISETP.GE.AND P2, PT, R11, R6, PT ;  /* 0x000000060b00720c */ /* 0x000fda0003f46270 */
[----:B------:R-:W-:Y:S05]  /*16b0*/  @!P2 BRA `(.L_x_2768) ;  /* 0xfffff9500000a947 */ /* 0x000fea000383ffff */
.L_x_2761:
[----:B0-----:R-:W-:Y:S05]  /*16c0*/  BSYNC B0 ;  /* 0x0000000000007941 */ /* 0x001fea0003800000 */
.L_x_2760:
[----:B------:R-:W-:Y:S05]  /*16d0*/  @P3 BRA `(.L_x_2769) ;  /* 0x0000038000003947 */ /* 0x000fea0003800000 */
.L_x_2773:
[----:B------:R-:W-:-:S04]  /*16e0*/  IADD3 R9, P2, R2, R5, RZ ;  /* 0x0000000502097210 */ /* 0x000fc80007f5e0ff */
        /* <DEDUP_REMOVED lines=39> */
.L_x_2771:
        /* <DEDUP_REMOVED lines=12> */
.L_x_2772:
[----:B------:R-:W-:Y:S05]  /*1a20*/  BSYNC B0 ;  /* 0x0000000000007941 */ /* 0x000fea0003800000 */
.L_x_2770:
[----:B0-----:R-:W-:-:S04]  /*1a30*/  IADD3 R5, R5, 0x400, RZ ;  /* 0x0000040005057810 */ /* 0x001fc80007ffe0ff */
[----:B------:R-:W-:-:S13]  /*1a40*/  ISETP.GE.AND P2, PT, R5, R6, PT ;  /* 0x000000060500720c */ /* 0x000fda0003f46270 */
[----:B------:R-:W-:Y:S05]  /*1a50*/  @!P2 BRA `(.L_x_2773) ;  /* 0xfffffc800000a947 */ /* 0x000fea000383ffff */
.L_x_2769:
[----:B------:R-:W-:Y:S02]  /*1a60*/  WARPSYNC 0xffffffff ;  /* 0xffffffff00007948 */ /* 0x000fe40003800000 */
        /* <DEDUP_REMOVED lines=9> */
.L_x_2775:
[----:B------:R-:W-:Y:S05]  /*1b00*/  BSYNC B0 ;  /* 0x0000000000007941 */ /* 0x000fea0003800000 */
.L_x_2774:
        /* <DEDUP_REMOVED lines=8> */
.L_x_2777:
[----:B------:R-:W-:Y:S05]  /*1b90*/  BSYNC B0 ;  /* 0x0000000000007941 */ /* 0x000fea0003800000 */
.L_x_2776:
        /* <DEDUP_REMOVED lines=8> */
.L_x_2779:
[----:B------:R-:W-:Y:S05]  /*1c20*/  BSYNC B0 ;  /* 0x0000000000007941 */ /* 0x000fea0003800000 */
.L_x_2778:
        /* <DEDUP_REMOVED lines=8> */
.L_x_2781:
[----:B------:R-:W-:Y:S05]  /*1cb0*/  BSYNC B0 ;  /* 0x0000000000007941 */ /* 0x000fea0003800000 */
.L_x_2780:
        /* <DEDUP_REMOVED lines=8> */
.L_x_2783:
[----:B------:R-:W-:Y:S05]  /*1d40*/  BSYNC B0 ;  /* 0x0000000000007941 */ /* 0x000fea0003800000 */
.L_x_2782:
        /* <DEDUP_REMOVED lines=8> */
.L_x_2785:
[----:B------:R-:W-:Y:S05]  /*1dd0*/  BSYNC B0 ;  /* 0x0000000000007941 */ /* 0x000fea0003800000 */
.L_x_2784:
        /* <DEDUP_REMOVED lines=8> */
.L_x_2787:
[----:B------:R-:W-:Y:S05]  /*1e60*/  BSYNC B0 ;  /* 0x0000000000007941 */ /* 0x000fea0003800000 */
.L_x_2786:
        /* <DEDUP_REMOVED lines=8> */
.L_x_2789:
[----:B------:R-:W-:Y:S05]  /*1ef0*/  BSYNC B0 ;  /* 0x0000000000007941 */ /* 0x000fea0003800000 */
.L_x_2788:
[----:B------:R-:W-:Y:S06]  /*1f00*/  BAR.SYNC.DEFER_BLOCKING 0x0 ;  /* 0x0000000000007b1d */ /* 0x000fec0000010000 */
[----:B------:R-:W-:Y:S01]  /*1f10*/  BSSY B0, `(.L_x_2790) ;  /* 0x000000b000007945 */ /* 0x000fe20003800000 */
[----:B------:R-:W-:Y:S05]  /*1f20*/  @P0 BRA `(.L_x_2791) ;  /* 0x0000009000000947 */ /* 0x000fea0003800000 */
[----:B-1----:R-:W1:Y:S02]  /*1f30*/  LDS R5, [R0] ;  /* 0x0000000000057984 */ /* 0x002e640000000800 */
[----:B-1----:R-:W-:-:S13]  /*1f40*/  ISETP.GT.AND P2, PT, R5, R10, PT ;  /* 0x0000000a0500720c */ /* 0x002fda0003f44270 */
[----:B------:R-:W-:Y:S05]  /*1f50*/  @!P2 BRA `(.L_x_2791) ;  /* 0x000000600000a947 */ /* 0x000fea0003800000 */
[----:B------:R-:W1:Y:S02]  /*1f60*/  LDS R5, [R0+0x4] ;  /* 0x0000040000057984 */ /* 0x000e640000000800 */
[----:B-1----:R-:W-:-:S13]  /*1f70*/  ISETP.GE.AND P2, PT, R10, R5, PT ;  /* 0x000000050a00720c */ /* 0x002fda0003f46270 */
[----:B------:R-:W-:Y:S01]  /*1f80*/  @P2 IMAD.IADD R5, R10, 0x1, -R5 ;  /* 0x000000010a052824 */ /* 0x000fe200078e0a05 */
[----:B------:R1:W-:Y:S04]  /*1f90*/  @P2 STS [0xc80], R3 ;  /* 0x000c8003ff002388 */ /* 0x0003e80000000800 */
[----:B------:R-:W-:Y:S04]  /*1fa0*/  @P2 STS [0xd04], RZ ;  /* 0x000d04ffff002388 */ /* 0x000fe80000000800 */
[----:B------:R1:W-:Y:S02]  /*1fb0*/  @P2 STS [0x2d80], R5 ;  /* 0x002d8005ff002388 */ /* 0x0003e40000000800 */
.L_x_2791:
[----:B------:R-:W-:Y:S05]  /*1fc0*/  BSYNC B0 ;  /* 0x0000000000007941 */ /* 0x000fea0003800000 */
.L_x_2790:
        /* <DEDUP_REMOVED lines=55> */
.L_x_2797:
        /* <DEDUP_REMOVED lines=12> */
.L_x_2798:
[----:B------:R-:W-:Y:S05]  /*2400*/  BSYNC B1 ;  /* 0x0000000000017941 */ /* 0x000fea0003800000 */
.L_x_2796:
        /* <DEDUP_REMOVED lines=36> */
.L_x_2800:
        /* <DEDUP_REMOVED lines=12> */
.L_x_2801:
[----:B------:R-:W-:Y:S05]  /*2710*/  BSYNC B1 ;  /* 0x0000000000017941 */ /* 0x000fea0003800000 */
.L_x_2799:
        /* <DEDUP_REMOVED lines=36> */
.L_x_2803:
        /* <DEDUP_REMOVED lines=12> */
.L_x_2804:
[----:B------:R-:W-:Y:S05]  /*2a20*/  BSYNC B1 ;  /* 0x0000000000017941 */ /* 0x000fea0003800000 */
.L_x_2802:
[----:B0-----:R-:W-:Y:S02]  /*2a30*/  IADD3 R9, R3, 0xc00, RZ ;  /* 0x00000c0003097810 */ /* 0x001fe40007ffe0ff */
.L_x_2795:
[----:B------:R-:W-:Y:S05]  /*2a40*/  BSYNC B0 ;  /* 0x0000000000007941 */ /* 0x000fea0003800000 */
.L_x_2794:
[----:B------:R-:W-:-:S13]  /*2a50*/  ISETP.GE.U32.AND P2, PT, R8, 0xc00, PT ;  /* 0x00000c000800780c */ /* 0x000fda0003f46070 */
[----:B------:R-:W-:Y:S05]  /*2a60*/  @!P2 BRA `(.L_x_2793) ;  /* 0x00000be00000a947 */ /* 0x000fea0003800000 */
[----:B------:R-:W-:-:S05]  /*2a70*/  LEA R8, R9, 0x2d90, 0x2 ;  /* 0x00002d9009087811 */ /* 0x000fca00078e10ff */
.L_x_2817:
        /* <DEDUP_REMOVED lines=36> */
.L_x_2806:
        /* <DEDUP_REMOVED lines=12> */
.L_x_2807:
[----:B------:R-:W-:Y:S05]  /*2d80*/  BSYNC B0 ;  /* 0x0000000000007941 */ /* 0x000fea0003800000 */
.L_x_2805:
        /* <DEDUP_REMOVED lines=33> */
.L_x_2809:
        /* <DEDUP_REMOVED lines=12> */
.L_x_2810:
[----:B------:R-:W-:Y:S05]  /*3060*/  BSYNC B0 ;  /* 0x0000000000007941 */ /* 0x000fea0003800000 */
.L_x_2808:
        /* <DEDUP_REMOVED lines=33> */
.L_x_2812:
        /* <DEDUP_REMOVED lines=12> */
.L_x_2813:
[----:B------:R-:W-:Y:S05]  /*3340*/  BSYNC B0 ;  /* 0x0000000000007941 */ /* 0x000fea0003800000 */
.L_x_2811:
        /* <DEDUP_REMOVED lines=33> */
.L_x_2815:
        /* <DEDUP_REMOVED lines=12> */
.L_x_2816:
[----:B------:R-:W-:Y:S05]  /*3620*/  BSYNC B0 ;  /* 0x0000000000007941 */ /* 0x000fea0003800000 */
.L_x_2814:
[----:B------:R-:W-:Y:S01]  /*3630*/  IADD3 R8, R8, 0x4000, RZ ;  /* 0x0000400008087810 */ /* 0x000fe20007ffe0ff */
[----:B------:R-:W-:Y:S05]  /*3640*/  @!P2 BRA `(.L_x_2817) ;  /* 0xfffff4300000a947 */ /* 0x000fea000383ffff */
.L_x_2793:
        /* <DEDUP_REMOVED lines=10> */
.L_x_2819:
[----:B------:R-:W-:Y:S05]  /*36f0*/  BSYNC B0 ;  /* 0x0000000000007941 */ /* 0x000fea0003800000 */
.L_x_2818:
        /* <DEDUP_REMOVED lines=8> */
.L_x_2821:
[----:B------:R-:W-:Y:S05]  /*3780*/  BSYNC B0 ;  /* 0x0000000000007941 */ /* 0x000fea0003800000 */
.L_x_2820:
        /* <DEDUP_REMOVED lines=8> */
.L_x_2823:
[----:B------:R-:W-:Y:S05]  /*3810*/  BSYNC B0 ;  /* 0x0000000000007941 */ /* 0x000fea0003800000 */
.L_x_2822:
        /* <DEDUP_REMOVED lines=8> */
.L_x_2825:
[----:B------:R-:W-:Y:S05]  /*38a0*/  BSYNC B0 ;  /* 0x0000000000007941 */ /* 0x000fea0003800000 */
.L_x_2824:
        /* <DEDUP_REMOVED lines=8> */
.L_x_2827:
[----:B------:R-:W-:Y:S05]  /*3930*/  BSYNC B0 ;  /* 0x0000000000007941 */ /* 0x000fea0003800000 */
.L_x_2826:
        /* <DEDUP_REMOVED lines=8> */
.L_x_2829:
[----:B------:R-:W-:Y:S05]  /*39c0*/  BSYNC B0 ;  /* 0x0000000000007941 */ /* 0x000fea0003800000 */
.L_x_2828:
        /* <DEDUP_REMOVED lines=8> */
.L_x_2831:
[----:B------:R-:W-:Y:S05]  /*3a50*/  BSYNC B0 ;  /* 0x0000000000007941 */ /* 0x000fea0003800000 */
.L_x_2830:
        /* <DEDUP_REMOVED lines=8> */
.L_x_2833:
[----:B------:R-:W-:Y:S05]  /*3ae0*/  BSYNC B0 ;  /* 0x0000000000007941 */ /* 0x000fea0003800000 */
.L_x_2832:
        /* <DEDUP_REMOVED lines=12> */
.L_x_2835:
[----:B------:R-:W-:Y:S05]  /*3bb0*/  BSYNC B0 ;  /* 0x0000000000007941 */ /* 0x000fea0003800000 */
.L_x_2834:
[----:B------:R-:W-:Y:S06]  /*3bc0*/  BAR.SYNC.DEFER_BLOCKING 0x0 ;  /* 0x0000000000007b1d */ /* 0x000fec0000010000 */
[----:B------:R-:W-:-:S02]  /*3bd0*/  UMOV UR4, 0x10 ;  /* 0x0000001000047882 */ /* 0x000fc40000000000 */
        /* <DEDUP_REMOVED lines=54> */
.L_x_2840:
        /* <DEDUP_REMOVED lines=12> */
.L_x_2841:
[----:B------:R-:W-:Y:S05]  /*4000*/  BSYNC B1 ;  /* 0x0000000000017941 */ /* 0x000fea0003800000 */
.L_x_2839:
        /* <DEDUP_REMOVED lines=37> */
.L_x_2843:
        /* <DEDUP_REMOVED lines=12> */
.L_x_2844:
[----:B------:R-:W-:Y:S05]  /*4320*/  BSYNC B1 ;  /* 0x0000000000017941 */ /* 0x000fea0003800000 */
.L_x_2842:
        /* <DEDUP_REMOVED lines=37> */
.L_x_2846:
        /* <DEDUP_REMOVED lines=12> */
.L_x_2847:
[----:B------:R-:W-:Y:S05]  /*4640*/  BSYNC B1 ;  /* 0x0000000000017941 */ /* 0x000fea0003800000 */
.L_x_2845:
[----:B0-----:R-:W-:Y:S02]  /*4650*/  IADD3 R9, R3, 0xc00, RZ ;  /* 0x00000c0003097810 */ /* 0x001fe40007ffe0ff */
.L_x_2838:
[----:B------:R-:W-:Y:S05]  /*4660*/  BSYNC B0 ;  /* 0x0000000000007941 */ /* 0x000fea0003800000 */
.L_x_2837:
[----:B------:R-:W-:-:S13]  /*4670*/  ISETP.GE.U32.AND P2, PT, R8, 0xc00, PT ;  /* 0x00000c000800780c */ /* 0x000fda0003f46070 */
[----:B------:R-:W-:Y:S05]  /*4680*/  @!P2 BRA `(.L_x_2836) ;  /* 0x00000c300000a947 */ /* 0x000fea0003800000 */
[----:B------:R-:W-:-:S04]  /*4690*/  LEA R8, R9, 0x2d90, 0x2 ;  /* 0x00002d9009087811 */ /* 0x000fc800078e10ff */
[----:B------:R-:W-:-:S05]  /*46a0*/  IADD3 R8, R8, 0x10000, RZ ;  /* 0x0001000008087810 */ /* 0x000fca0007ffe0ff */
.L_x_2860:
        /* <DEDUP_REMOVED lines=37> */
.L_x_2849:
        /* <DEDUP_REMOVED lines=12> */
.L_x_2850:
[----:B------:R-:W-:Y:S05]  /*49c0*/  BSYNC B0 ;  /* 0x0000000000007941 */ /* 0x000fea0003800000 */
.L_x_2848:
        /* <DEDUP_REMOVED lines=34> */
.L_x_2852:
        /* <DEDUP_REMOVED lines=12> */
.L_x_2853:
[----:B------:R-:W-:Y:S05]  /*4cb0*/  BSYNC B0 ;  /* 0x0000000000007941 */ /* 0x000fea0003800000 */
.L_x_2851:
        /* <DEDUP_REMOVED lines=34> */
.L_x_2855:
        /* <DEDUP_REMOVED lines=12> */
.L_x_2856:
[----:B------:R-:W-:Y:S05]  /*4fa0*/  BSYNC B0 ;  /* 0x0000000000007941 */ /* 0x000fea0003800000 */
.L_x_2854:
        /* <DEDUP_REMOVED lines=34> */
.L_x_2858:
        /* <DEDUP_REMOVED lines=12> */
.L_x_2859:
[----:B------:R-:W-:Y:S05]  /*5290*/  BSYNC B0 ;  /* 0x0000000000007941 */ /* 0x000fea0003800000 */
.L_x_2857:
[----:B------:R-:W-:Y:S01]  /*52a0*/  IADD3 R8, R8, 0x4000, RZ ;  /* 0x0000400008087810 */ /* 0x000fe20007ffe0ff */
[----:B------:R-:W-:Y:S05]  /*52b0*/  @!P2 BRA `(.L_x_2860) ;  /* 0xfffff3f00000a947 */ /* 0x000fea000383ffff */
.L_x_2836:
        /* <DEDUP_REMOVED lines=10> */
.L_x_2862:
[----:B------:R-:W-:Y:S05]  /*5360*/  BSYNC B0 ;  /* 0x0000000000007941 */ /* 0x000fea0003800000 */
.L_x_2861:
        /* <DEDUP_REMOVED lines=8> */
.L_x_2864:
[----:B------:R-:W-:Y:S05]  /*53f0*/  BSYNC B0 ;  /* 0x0000000000007941 */ /* 0x000fea0003800000 */
.L_x_2863:
        /* <DEDUP_REMOVED lines=8> */
.L_x_2866:
[----:B------:R-:W-:Y:S05]  /*5480*/  BSYNC B0 ;  /* 0x0000000000007941 */ /* 0x000fea0003800000 */
.L_x_2865:
        /* <DEDUP_REMOVED lines=8> */
.L_x_2868:
[----:B------:R-:W-:Y:S05]  /*5510*/  BSYNC B0 ;  /* 0x0000000000007941 */ /* 0x000fea0003800000 */
.L_x_2867:
        /* <DEDUP_REMOVED lines=8> */
.L_x_2870:
[----:B------:R-:W-:Y:S05]  /*55a0*/  BSYNC B0 ;  /* 0x0000000000007941 */ /* 0x000fea0003800000 */
.L_x_2869:
        /* <DEDUP_REMOVED lines=8> */
.L_x_2872:
[----:B------:R-:W-:Y:S05]  /*5630*/  BSYNC B0 ;  /* 0x0000000000007941 */ /* 0x000fea0003800000 */
.L_x_2871:
        /* <DEDUP_REMOVED lines=8> */
.L_x_2874:
[----:B------:R-:W-:Y:S05]  /*56c0*/  BSYNC B0 ;  /* 0x0000000000007941 */ /* 0x000fea0003800000 */
.L_x_2873:
        /* <DEDUP_REMOVED lines=8> */
.L_x_2876:
[----:B------:R-:W-:Y:S05]  /*5750*/  BSYNC B0 ;  /* 0x0000000000007941 */ /* 0x000fea0003800000 */
.L_x_2875:
        /* <DEDUP_REMOVED lines=12> */
.L_x_2878:
[----:B------:R-:W-:Y:S05]  /*5820*/  BSYNC B0 ;  /* 0x0000000000007941 */ /* 0x000fea0003800000 */
.L_x_2877:
[----:B------:R-:W-:Y:S06]  /*5830*/  BAR.SYNC.DEFER_BLOCKING 0x0 ;  /* 0x0000000000007b1d */ /* 0x000fec0000010000 */
[----:B------:R-:W-:-:S02]  /*5840*/  UMOV UR4, 0x8 ;  /* 0x0000000800047882 */ /* 0x000fc40000000000 */
[----:B------:R-:W-:Y:S01]  /*5850*/  UMOV UR5, URZ ;  /* 0x0000003f00057c82 */ /* 0x000fe20008000000 */
        /* <DEDUP_REMOVED lines=53> */
.L_x_2883:
        /* <DEDUP_REMOVED lines=12> */
.L_x_2884:
[----:B------:R-:W-:Y:S05]  /*5c70*/  BSYNC B1 ;  /* 0x0000000000017941 */ /* 0x000fea0003800000 */
.L_x_2882:
        /* <DEDUP_REMOVED lines=37> */
.L_x_2886:
        /* <DEDUP_REMOVED lines=12> */
.L_x_2887:
[----:B------:R-:W-:Y:S05]  /*5f90*/  BSYNC B1 ;  /* 0x0000000000017941 */ /* 0x000fea0003800000 */
.L_x_2885:
        /* <DEDUP_REMOVED lines=37> */
.L_x_2889:
        /* <DEDUP_REMOVED lines=12> */
.L_x_2890:
[----:B------:R-:W-:Y:S05]  /*62b0*/  BSYNC B1 ;  /* 0x0000000000017941 */ /* 0x000fea0003800000 */
.L_x_2888:
[----:B0-----:R-:W-:Y:S02]  /*62c0*/  IADD3 R9, R3, 0xc00, RZ ;  /* 0x00000c0003097810 */ /* 0x001fe40007ffe0ff */
.L_x_2881:
[----:B------:R-:W-:Y:S05]  /*62d0*/  BSYNC B0 ;  /* 0x0000000000007941 */ /* 0x000fea0003800000 */
.L_x_2880:
[----:B------:R-:W-:-:S13]  /*62e0*/  ISETP.GE.U32.AND P2, PT, R8, 0xc00, PT ;  /* 0x00000c000800780c */ /* 0x000fda0003f46070 */
[----:B------:R-:W-:Y:S05]  /*62f0*/  @!P2 BRA `(.L_x_2879) ;  /* 0x00000c200000a947 */ /* 0x000fea0003800000 */
[----:B------:R-:W-:-:S05]  /*6300*/  LEA R8, R9, 0x2d90, 0x2 ;  /* 0x00002d9009087811 */ /* 0x000fca00078e10ff */
.L_x_2903:
        /* <DEDUP_REMOVED lines=37> */
.L_x_2892:
        /* <DEDUP_REMOVED lines=12> */
.L_x_2893:
[----:B------:R-:W-:Y:S05]  /*6620*/  BSYNC B0 ;  /* 0x0000000000007941 */ /* 0x000fea0003800000 */
.L_x_2891:
        /* <DEDUP_REMOVED lines=34> */
.L_x_2895:
        /* <DEDUP_REMOVED lines=12> */
.L_x_2896:
[----:B------:R-:W-:Y:S05]  /*6910*/  BSYNC B0 ;  /* 0x0000000000007941 */ /* 0x000fea0003800000 */
.L_x_2894:
        /* <DEDUP_REMOVED lines=34> */
.L_x_2898:
        /* <DEDUP_REMOVED lines=12> */
.L_x_2899:
[----:B------:R-:W-:Y:S05]  /*6c00*/  BSYNC B0 ;  /* 0x0000000000007941 */ /* 0x000fea0003800000 */
.L_x_2897:
        /* <DEDUP_REMOVED lines=34> */
.L_x_2901:
        /* <DEDUP_REMOVED lines=12> */
.L_x_2902:
[----:B------:R-:W-:Y:S05]  /*6ef0*/  BSYNC B0 ;  /* 0x0000000000007941 */ /* 0x000fea0003800000 */
.L_x_2900:
[----:B------:R-:W-:Y:S01]  /*6f00*/  IADD3 R8, R8, 0x4000, RZ ;  /* 0x0000400008087810 */ /* 0x000fe20007ffe0ff */
[----:B------:R-:W-:Y:S05]  /*6f10*/  @!P2 BRA `(.L_x_2903) ;  /* 0xfffff3f00000a947 */ /* 0x000fea000383ffff */
.L_x_2879:
        /* <DEDUP_REMOVED lines=10> */
.L_x_2905:
[----:B------:R-:W-:Y:S05]  /*6fc0*/  BSYNC B0 ;  /* 0x0000000000007941 */ /* 0x000fea0003800000 */
.L_x_2904:
        /* <DEDUP_REMOVED lines=8> */
.L_x_2907:
[----:B------:R-:W-:Y:S05]  /*7050*/  BSYNC B0 ;  /* 0x0000000000007941 */ /* 0x000fea0003800000 */
.L_x_2906:
        /* <DEDUP_REMOVED lines=8> */
.L_x_2909:
[----:B------:R-:W-:Y:S05]  /*70e0*/  BSYNC B0 ;  /* 0x0000000000007941 */ /* 0x000fea0003800000 */
.L_x_2908:
        /* <DEDUP_REMOVED lines=8> */
.L_x_2911:
[----:B------:R-:W-:Y:S05]  /*7170*/  BSYNC B0 ;  /* 0x0000000000007941 */ /* 0x000fea0003800000 */
.L_x_2910:
        /* <DEDUP_REMOVED lines=8> */
.L_x_2913:
[----:B------:R-:W-:Y:S05]  /*7200*/  BSYNC B0 ;  /* 0x0000000000007941 */ /* 0x000fea0003800000 */
.L_x_2912:
        /* <DEDUP_REMOVED lines=8> */
.L_x_2915:
[----:B------:R-:W-:Y:S05]  /*7290*/  BSYNC B0 ;  /* 0x0000000000007941 */ /* 0x000fea0003800000 */
.L_x_2914:
        /* <DEDUP_REMOVED lines=8> */
.L_x_2917:
[----:B------:R-:W-:Y:S05]  /*7320*/  BSYNC B0 ;  /* 0x0000000000007941 */ /* 0x000fea0003800000 */
.L_x_2916:
        /* <DEDUP_REMOVED lines=8> */
.L_x_2919:
[----:B------:R-:W-:Y:S05]  /*73b0*/  BSYNC B0 ;  /* 0x0000000000007941 */ /* 0x000fea0003800000 */
.L_x_2918:
        /* <DEDUP_REMOVED lines=12> */
.L_x_2921:
[----:B------:R-:W-:Y:S05]  /*7480*/  BSYNC B0 ;  /* 0x0000000000007941 */ /* 0x000fea0003800000 */
.L_x_2920:
[----:B------:R-:W-:Y:S06]  /*7490*/  BAR.SYNC.DEFER_BLOCKING 0x0 ;  /* 0x0000000000007b1d */ /* 0x000fec0000010000 */
[----:B------:R-:W-:-:S02]  /*74a0*/  UMOV UR5, 0x1 ;  /* 0x0000000100057882 */ /* 0x000fc40000000000 */
[----:B------:R-:W-:Y:S01]  /*74b0*/  UMOV UR4, URZ ;  /* 0x0000003f00047c82 */ /* 0x000fe20008000000 */
[----:B-1----:R-:W1:Y:S04]  /*74c0*/  LDS R5, [0xc80] ;  /* 0x000c8000ff057984 */ /* 0x002e680000000800 */
[----:B-1----:R-:W1:Y:S02]  /*74d0*/  LDS R6, [R5.X4+0x4] ;  /* 0x0000040005067984 */ /* 0x002e640000004800 */
[----:B-1----:R-:W-:Y:S02]  /*74e0*/  ISETP.NE.AND P0, PT, R7, R6, PT ;  /* 0x000000060700720c */ /* 0x002fe40003f05270 */
        /* <DEDUP_REMOVED lines=46> */
.L_x_2926:
        /* <DEDUP_REMOVED lines=12> */
.L_x_2927:
[----:B------:R-:W-:Y:S05]  /*7890*/  BSYNC B1 ;  /* 0x0000000000017941 */ /* 0x000fea0003800000 */
.L_x_2925:
        /* <DEDUP_REMOVED lines=34> */
.L_x_2929:
        /* <DEDUP_REMOVED lines=12> */
.L_x_2930:
[----:B------:R-:W-:Y:S05]  /*7b80*/  BSYNC B1 ;  /* 0x0000000000017941 */ /* 0x000fea0003800000 */
.L_x_2928:
        /* <DEDUP_REMOVED lines=34> */
.L_x_2932:
        /* <DEDUP_REMOVED lines=12> */
.L_x_2933:
[----:B------:R-:W-:Y:S05]  /*7e70*/  BSYNC B1 ;  /* 0x0000000000017941 */ /* 0x000fea0003800000 */
.L_x_2931:
[----:B0-----:R-:W-:Y:S02]  /*7e80*/  IADD3 R9, R3, 0xc00, RZ ;  /* 0x00000c0003097810 */ /* 0x001fe40007ffe0ff */
.L_x_2924:
[----:B------:R-:W-:Y:S05]  /*7e90*/  BSYNC B0 ;  /* 0x0000000000007941 */ /* 0x000fea0003800000 */
.L_x_2923:
[----:B------:R-:W-:-:S13]  /*7ea0*/  ISETP.GE.U32.AND P0, PT, R7, 0xc00, PT ;  /* 0x00000c000700780c */ /* 0x000fda0003f06070 */
[----:B------:R-:W-:Y:S05]  /*7eb0*/  @!P0 BRA `(.L_x_2922) ;  /* 0x00000b7000008947 */ /* 0x000fea0003800000 */
[----:B------:R-:W-:-:S04]  /*7ec0*/  LEA R7, R9, 0x2d90, 0x2 ;  /* 0x00002d9009077811 */ /* 0x000fc800078e10ff */
[----:B------:R-:W-:-:S05]  /*7ed0*/  IADD3 R7, R7, 0x10000, RZ ;  /* 0x0001000007077810 */ /* 0x000fca0007ffe0ff */
.L_x_2946:
        /* <DEDUP_REMOVED lines=34> */
.L_x_2935:
        /* <DEDUP_REMOVED lines=12> */
.L_x_2936:
[----:B------:R-:W-:Y:S05]  /*81c0*/  BSYNC B0 ;  /* 0x0000000000007941 */ /* 0x000fea0003800000 */
.L_x_2934:
        /* <DEDUP_REMOVED lines=31> */
.L_x_2938:
        /* <DEDUP_REMOVED lines=12> */
.L_x_2939:
[----:B------:R-:W-:Y:S05]  /*8480*/  BSYNC B0 ;  /* 0x0000000000007941 */ /* 0x000fea0003800000 */
.L_x_2937:
        /* <DEDUP_REMOVED lines=31> */
.L_x_2941:
        /* <DEDUP_REMOVED lines=12> */
.L_x_2942:
[----:B------:R-:W-:Y:S05]  /*8740*/  BSYNC B0 ;  /* 0x0000000000007941 */ /* 0x000fea0003800000 */
.L_x_2940:
        /* <DEDUP_REMOVED lines=31> */
.L_x_2944:
        /* <DEDUP_REMOVED lines=12> */
.L_x_2945:
[----:B------:R-:W-:Y:S05]  /*8a00*/  BSYNC B0 ;  /* 0x0000000000007941 */ /* 0x000fea0003800000 */
.L_x_2943:
[----:B------:R-:W-:Y:S01]  /*8a10*/  IADD3 R7, R7, 0x4000, RZ ;  /* 0x0000400007077810 */ /* 0x000fe20007ffe0ff */
[----:B------:R-:W-:Y:S05]  /*8a20*/  @!P0 BRA `(.L_x_2946) ;  /* 0xfffff4b000008947 */ /* 0x000fea000383ffff */
.L_x_2922:
[----:B0-----:R-:W-:Y:S01]  /*8a30*/  WARPSYNC 0xffffffff ;  /* 0xffffffff00007948 */ /* 0x001fe20003800000 */
[----:B------:R-:W-:Y:S06]  /*8a40*/  BAR.SYNC.DEFER_BLOCKING 0x0 ;  /* 0x0000000000007b1d */ /* 0x000fec0000010000 */
[----:B------:R-:W-:Y:S05]  /*8a50*/  BRA `(.L_x_2947) ;  /* 0x000010b000007947 */ /* 0x000fea0003800000 */
.L_x_2792:
        /* <DEDUP_REMOVED lines=11> */
[----:B------:R-:W-:-:S05]  /*8b10*/  IADD3 R12, R0, UR8, RZ ;  /* 0x00000008000c7c10 */ /* 0x000fca000fffe0ff */
.L_x_2953:
        /* <DEDUP_REMOVED lines=29> */
.L_x_2952:
[----:B------:R-:W-:Y:S05]  /*8cf0*/  BSYNC B1 ;  /* 0x0000000000017941 */ /* 0x000fea0003800000 */
.L_x_2951:
[----:B------:R-:W-:Y:S02]  /*8d00*/  IADD3 R7, R7, 0x400, RZ ;  /* 0x0000040007077810 */ /* 0x000fe40007ffe0ff */
[----:B------:R-:W-:Y:S01]  /*8d10*/  IADD3 R12, R12, 0x1000, RZ ;  /* 0x000010000c0c7810 */ /* 0x000fe20007ffe0ff */
[----:B------:R-:W-:Y:S05]  /*8d20*/  @P1 BRA `(.L_x_2953) ;  /* 0xfffffdf000001947 */ /* 0x000fea000383ffff */
.L_x_2950:
[----:B------:R-:W-:Y:S05]  /*8d30*/  BSYNC B0 ;  /* 0x0000000000007941 */ /* 0x000fea0003800000 */
.L_x_2949:
[----:B------:R-:W-:-:S13]  /*8d40*/  ISETP.GE.U32.AND P0, PT, R8, 0xc00, PT ;  /* 0x00000c000800780c */ /* 0x000fda0003f06070 */
[----:B------:R-:W-:Y:S05]  /*8d50*/  @!P0 BRA `(.L_x_2948) ;  /* 0x0000073000008947 */ /* 0x000fea0003800000 */
[----:B------:R-:W-:-:S06]  /*8d60*/  ULEA UR8, UR5, 0x2d90, 0x10 ;  /* 0x00002d9005087891 */ /* 0x000fcc000f8e803f */
[----:B------:R-:W-:-:S05]  /*8d70*/  LEA R8, R7, UR8, 0x2 ;  /* 0x0000000807087c11 */ /* 0x000fca000f8e10ff */
.L_x_2962:
        /* <DEDUP_REMOVED lines=27> */
.L_x_2955:
[----:B------:R-:W-:Y:S05]  /*8f30*/  BSYNC B0 ;  /* 0x0000000000007941 */ /* 0x000fea0003800000 */
.L_x_2954:
        /* <DEDUP_REMOVED lines=26> */
.L_x_2957:
[----:B------:R-:W-:Y:S05]  /*90e0*/  BSYNC B0 ;  /* 0x0000000000007941 */ /* 0x000fea0003800000 */
.L_x_2956:
        /* <DEDUP_REMOVED lines=26> */
.L_x_2959:
[----:B------:R-:W-:Y:S05]  /*9290*/  BSYNC B0 ;  /* 0x0000000000007941 */ /* 0x000fea0003800000 */
.L_x_2958:
        /* <DEDUP_REMOVED lines=26> */
.L_x_2961:
[----:B------:R-:W-:Y:S05]  /*9440*/  BSYNC B0 ;  /* 0x0000000000007941 */ /* 0x000fea0003800000 */
.L_x_2960:
[----:B------:R-:W-:Y:S02]  /*9450*/  IADD3 R7, R7, 0x1000, RZ ;  /* 0x0000100007077810 */ /* 0x000fe40007ffe0ff */
[----:B------:R-:W-:Y:S02]  /*9460*/  IADD3 R8, R8, 0x4000, RZ ;  /* 0x0000400008087810 */ /* 0x000fe40007ffe0ff */
[----:B------:R-:W-:-:S13]  /*9470*/  ISETP.GE.AND P0, PT, R7, R6, PT ;  /* 0x000000060700720c */ /* 0x000fda0003f06270 */
[----:B------:R-:W-:Y:S05]  /*9480*/  @!P0 BRA `(.L_x_2962) ;  /* 0xfffff8f000008947 */ /* 0x000fea000383ffff */
.L_x_2948:
[----:B------:R-:W-:Y:S01]  /*9490*/  WARPSYNC 0xffffffff ;  /* 0xffffffff00007948 */ /* 0x000fe20003800000 */
[----:B------:R-:W-:Y:S06]  /*94a0*/  BAR.SYNC.DEFER_BLOCKING 0x0 ;  /* 0x0000000000007b1d */ /* 0x000fec0000010000 */
[----:B------:R-:W-:Y:S05]  /*94b0*/  BRA `(.L_x_2947) ;  /* 0x0000065000007947 */ /* 0x000fea0003800000 */
.L_x_2759:
[----:B------:R-:W-:Y:S01]  /*94c0*/  BSSY B0, `(.L_x_2963) ;  /* 0x0000040000007945 */ /* 0x000fe20003800000 */
[----:B------:R-:W-:Y:S05]  /*94d0*/  @P2 BRA `(.L_x_2964) ;  /* 0x000003e000002947 */ /* 0x000fea0003800000 */
[----:B------:R-:W-:-:S05]  /*94e0*/  IMAD.MOV.U32 R11, RZ, RZ, R3 ;  /* 0x000000ffff0b7224 */ /* 0x000fca00078e0003 */
.L_x_2969:
[----:B------:R-:W-:-:S04]  /*94f0*/  IADD3 R9, P0, R2, R11, RZ ;  /* 0x0000000b02097210 */ /* 0x000fc80007f1e0ff */
[----:B------:R-:W-:Y:S02]  /*9500*/  LEA.HI.X.SX32 R10, R11, RZ, 0x1, P0 ;  /* 0x000000ff0b0a7211 */ /* 0x000fe400000f0eff */
[----:B0-----:R-:W-:-:S04]  /*9510*/  LEA R8, P0, R9, c[0x0][0x160], 0x2 ;  /* 0x0000580009087a11 */ /* 0x001fc800078010ff */
[----:B------:R-:W-:-:S05]  /*9520*/  LEA.HI.X R9, R9, c[0x0][0x164], R10, 0x2, P0 ;  /* 0x0000590009097a11 */ /* 0x000fca00000f140a */
[----:B------:R-:W2:Y:S01]  /*9530*/  LDG.E.CONSTANT R10, [R8.64] ;  /* 0x00000006080a7981 */ /* 0x000ea2000c1e9900 */
[----:B------:R-:W-:Y:S01]  /*9540*/  IADD3 R13, R11, 0x400, RZ ;  /* 0x000004000b0d7810 */ /* 0x000fe20007ffe0ff */
[----:B------:R-:W-:Y:S01]  /*9550*/  YIELD ;  /* 0x0000000000007946 */ /* 0x000fe20003800000 */
[----:B------:R-:W-:Y:S02]  /*9560*/  BSSY B1, `(.L_x_2965) ;  /* 0x0000018000017945 */ /* 0x000fe40003800000 */
[----:B------:R-:W-:Y:S01]  /*9570*/  ISETP.GE.AND P1, PT, R13, R6, PT ;  /* 0x000000060d00720c */ /* 0x000fe20003f26270 */
        /* <DEDUP_REMOVED lines=22> */
.L_x_2966:
[----:B------:R-:W-:Y:S05]  /*96e0*/  BSYNC B1 ;  /* 0x0000000000017941 */ /* 0x000fea0003800000 */
.L_x_2965:
[----:B------:R-:W-:Y:S05]  /*96f0*/  @P1 BRA `(.L_x_2964) ;  /* 0x000001c000001947 */ /* 0x000fea0003800000 */
[----:B------:R-:W2:Y:S01]  /*9700*/  LDG.E.CONSTANT R8, [R8.64+0x1000] ;  /* 0x0010000608087981 */ /* 0x000ea2000c1e9900 */
        /* <DEDUP_REMOVED lines=23> */
.L_x_2968:
[----:B------:R-:W-:Y:S05]  /*9880*/  BSYNC B1 ;  /* 0x0000000000017941 */ /* 0x000fea0003800000 */
.L_x_2967:
[----:B------:R-:W-:-:S04]  /*9890*/  IADD3 R11, R11, 0x800, RZ ;  /* 0x000008000b0b7810 */ /* 0x000fc80007ffe0ff */
[----:B------:R-:W-:-:S13]  /*98a0*/  ISETP.GE.AND P0, PT, R11, R6, PT ;  /* 0x000000060b00720c */ /* 0x000fda0003f06270 */
[----:B------:R-:W-:Y:S05]  /*98b0*/  @!P0 BRA `(.L_x_2969) ;  /* 0xfffffc3000008947 */ /* 0x000fea000383ffff */
.L_x_2964:
[----:B------:R-:W-:Y:S05]  /*98c0*/  BSYNC B0 ;  /* 0x0000000000007941 */ /* 0x000fea0003800000 */
.L_x_2963:
[----:B------:R-:W-:Y:S05]  /*98d0*/  @P3 BRA `(.L_x_2970) ;  /* 0x0000021000003947 */ /* 0x000fea0003800000 */
.L_x_2973:
[----:B------:R-:W-:-:S04]  /*98e0*/  IADD3 R9, P0, R2, R5, RZ ;  /* 0x0000000502097210 */ /* 0x000fc80007f1e0ff */
[----:B0-----:R-:W-:Y:S02]  /*98f0*/  LEA.HI.X.SX32 R10, R5, RZ, 0x1, P0 ;  /* 0x000000ff050a7211 */ /* 0x001fe400000f0eff */
        /* <DEDUP_REMOVED lines=27> */
.L_x_2972:
[----:B------:R-:W-:Y:S05]  /*9ab0*/  BSYNC B0 ;  /* 0x0000000000007941 */ /* 0x000fea0003800000 */
.L_x_2971:
[----:B0-----:R-:W-:-:S04]  /*9ac0*/  IADD3 R5, R5, 0x400, RZ ;  /* 0x0000040005057810 */ /* 0x001fc80007ffe0ff */
[----:B------:R-:W-:-:S13]  /*9ad0*/  ISETP.GE.AND P0, PT, R5, R6, PT ;  /* 0x000000060500720c */ /* 0x000fda0003f06270 */
[----:B------:R-:W-:Y:S05]  /*9ae0*/  @!P0 BRA `(.L_x_2973) ;  /* 0xfffffdf000008947 */ /* 0x000fea000383ffff */
.L_x_2970:
[----:B------:R-:W-:Y:S01]  /*9af0*/  WARPSYNC 0xffffffff ;  /* 0xffffffff00007948 */ /* 0x000fe20003800000 */
[----:B------:R-:W-:Y:S06]  /*9b00*/  BAR.SYNC.DEFER_BLOCKING 0x0 ;  /* 0x0000000000007b1d */ /* 0x000fec0000010000 */
.L_x_2947:
[----:B------:R-:W-:-:S13]  /*9b10*/  ISETP.GE.AND P0, PT, R3, c[0x0][0x17c], PT ;  /* 0x00005f0003007a0c */ /* 0x000fda0003f06270 */
[----:B------:R-:W-:Y:S05]  /*9b20*/  @P0 EXIT ;  /* 0x000000000000094d */ /* 0x000fea0003800000 */
[----:B------:R-:W-:-:S04]  /*9b30*/  IMAD.MOV.U32 R5, RZ, RZ, RZ ;  /* 0x000000ffff057224 */ /* 0x000fc800078e00ff */
.L_x_2974:
[----:B0-----:R-:W-:Y:S02]  /*9b40*/  IMAD.IADD R10, R0, 0x1, R5 ;  /* 0x00000001000a7824 */ /* 0x001fe400078e0205 */
[----:B------:R-:W-:-:S03]  /*9b50*/  IMAD R2, R4, c[0x0][0x17c], RZ ;  /* 0x00005f0004027a24 */ /* 0x000fc600078e02ff */
[----:B------:R-:W0:Y:S02]  /*9b60*/  LDS R9, [R10+0xd80] ;  /* 0x000d80000a097984 */ /* 0x000e240000000800 */
        /* <DEDUP_REMOVED lines=15> */
.L_x_2975:
        /* <DEDUP_REMOVED lines=10> */
.L_x_2997:


//--------------------- .text._ZN3cub17CUB_300001_SM_8006detail11EmptyKernelIvEEvv --------------------------
	.section	.text._ZN3cub17CUB_300001_SM_8006detail11EmptyKernelIvEEvv,"ax",@progbits
	.sectioninfo	@"SHI_REGISTERS=4"
	.align	128
        .global         _ZN3cub17CUB_300001_SM_8006detail11EmptyKernelIvEEvv
        .type           _ZN3cub17CUB_300001_SM_8006detail11EmptyKernelIvEEvv,@function
        .size           _ZN3cub17CUB_300001_SM_8006detail11EmptyKernelIvEEvv,(.L_x_2998 - _ZN3cub17CUB_300001_SM_8006detail11EmptyKernelIvEEvv)
        .other          _ZN3cub17CUB_300001_SM_8006detail11EmptyKernelIvEEvv,@"STO_CUDA_ENTRY STV_DEFAULT"
_ZN3cub17CUB_300001_SM_8006detail11EmptyKernelIvEEvv:
.text._ZN3cub17CUB_300001_SM_8006detail11EmptyKernelIvEEvv:
[----:B------:R-:W-:Y:S02]  /*0000*/  MOV R1, c[0x0][0x28] ;  /* 0x00000a0000017a02 */ /* 0x000fe40000000f00 */
[----:B------:R-:W-:Y:S05]  /*0010*/  EXIT ;  /* 0x000000000000794d */ /* 0x000fea0003800000 */
.L_x_2976:
        /* <DEDUP_REMOVED lines=14> */
.L_x_2998:


//--------------------- .nv.shared._ZN4vllm10persistent22persistent_topk_kernelILj1EEEvNS0_20PersistentTopKParamsE --------------------------
	.section	.nv.shared._ZN4vllm10persistent22persistent_topk_kernelILj1EEEvNS0_20PersistentTopKParamsE,"aw",@nobits
	.sectionflags	@""
	.align	16


//--------------------- .nv.global                --------------------------
	.section	.nv.global,"aw",@nobits
.nv.global:
	.type		_ZN37_INTERNAL_1185ba60_7_topk_cu_8dabdab76thrust23THRUST_300001_SM_800_NS12placeholders2_5E,@object
	.size		_ZN37_INTERNAL_1185ba60_7_topk_cu_8dabdab76thrust23THRUST_300001_SM_800_NS12placeholders2_5E,(_ZN37_INTERNAL_1185ba60_7_topk_cu_8dabdab74cuda3std3__45__cpo6cbeginE - _ZN37_INTERNAL_1185ba60_7_topk_cu_8dabdab76thrust23THRUST_300001_SM_800_NS12placeholders2_5E)
_ZN37_INTERNAL_1185ba60_7_topk_cu_8dabdab76thrust23THRUST_300001_SM_800_NS12placeholders2_5E:
	.zero		1
	.type		_ZN37_INTERNAL_1185ba60_7_topk_cu_8dabdab74cuda3std3__45__cpo6cbeginE,@object
	.size		_ZN37_INTERNAL_1185ba60_7_topk_cu_8dabdab74cuda3std3__45__cpo6cbeginE,(_ZN37_INTERNAL_1185ba60_7_topk_cu_8dabdab74cuda3std6ranges3__45__cpo6cbeginE - _ZN37_INTERNAL_1185ba60_7_topk_cu_8dabdab74cuda3std3__45__cpo6cbeginE)
_ZN37_INTERNAL_1185ba60_7_topk_cu_8dabdab74cuda3std3__45__cpo6cbeginE:
	.zero		1
	.type		_ZN37_INTERNAL_1185ba60_7_topk_cu_8dabdab74cuda3std6ranges3__45__cpo6cbeginE,@object
	.size		_ZN37_INTERNAL_1185ba60_7_topk_cu_8dabdab74cuda3std6ranges3__45__cpo6cbeginE,(_ZN37_INTERNAL_1185ba60_7_topk_cu_8dabdab74cuda3std3__48in_placeE - _ZN37_INTERNAL_1185ba60_7_topk_cu_8dabdab74cuda3std6ranges3__45__cpo6cbeginE)
_ZN37_INTERNAL_1185ba60_7_topk_cu_8dabdab74cuda3std6ranges3__45__cpo6cbeginE:
	.zero		1
	.type		_ZN37_INTERNAL_1185ba60_7_topk_cu_8dabdab74cuda3std3__48in_placeE,@object
	.size		_ZN37_INTERNAL_1185ba60_7_topk_cu_8dabdab74cuda3std3__48in_placeE,(_ZN37_INTERNAL_1185ba60_7_topk_cu_8dabdab74cuda3std6ranges3__45__cpo4sizeE - _ZN37_INTERNAL_1185ba60_7_topk_cu_8dabdab74cuda3std3__48in_placeE)
_ZN37_INTERNAL_1185ba60_7_topk_cu_8dabdab74cuda3std3__48in_placeE:
	.zero		1
	.type		_ZN37_INTERNAL_1185ba60_7_topk_cu_8dabdab74cuda3std6ranges3__45__cpo4sizeE,@object
	.size		_ZN37_INTERNAL_1185ba60_7_topk_cu_8dabdab74cuda3std6ranges3__45__cpo4sizeE,(_ZN37_INTERNAL_1185ba60_7_topk_cu_8dabdab76thrust23THRUST_300001_SM_800_NS12placeholders2_9E - _ZN37_INTERNAL_1185ba60_7_topk_cu_8dabdab74cuda3std6ranges3__45__cpo4sizeE)
_ZN37_INTERNAL_1185ba60_7_topk_cu_8dabdab74cuda3std6ranges3__45__cpo4sizeE:
	.zero		1
	.type		_ZN37_INTERNAL_1185ba60_7_topk_cu_8dabdab76thrust23THRUST_300001_SM_800_NS12placeholders2_9E,@object
	.size		_ZN37_INTERNAL_1185ba60_7_topk_cu_8dabdab76thrust23THRUST_300001_SM_800_NS12placeholders2_9E,(_ZN37_INTERNAL_1185ba60_7_topk_cu_8dabdab74cuda3std3__45__cpo7crbeginE - _ZN37_INTERNAL_1185ba60_7_topk_cu_8dabdab76thrust23THRUST_300001_SM_800_NS12placeholders2_9E)
_ZN37_INTERNAL_1185ba60_7_topk_cu_8dabdab76thrust23THRUST_300001_SM_800_NS12placeholders2_9E:
	.zero		1
	.type		_ZN37_INTERNAL_1185ba60_7_topk_cu_8dabdab74cuda3std3__45__cpo7crbeginE,@object
	.size		_ZN37_INTERNAL_1185ba60_7_topk_cu_8dabdab74cuda3std3__45__cpo7crbeginE,(_ZN37_INTERNAL_1185ba60_7_topk_cu_8dabdab74cuda3std6ranges3__45__cpo4nextE - _ZN37_INTERNAL_1185ba60_7_topk_cu_8dabdab74cuda3std3__45__cpo7crbeginE)
_ZN37_INTERNAL_1185ba60_7_topk_cu_8dabdab74cuda3std3__45__cpo7crbeginE:
	.zero		1
	.type		_ZN37_INTERNAL_1185ba60_7_topk_cu_8dabdab74cuda3std6ranges3__45__cpo4nextE,@object
	.size		_ZN37_INTERNAL_1185ba60_7_topk_cu_8dabdab74cuda3std6ranges3__45__cpo4nextE,(_ZN37_INTERNAL_1185ba60_7_topk_cu_8dabdab74cuda3std6ranges3__45__cpo4swapE - _ZN37_INTERNAL_1185ba60_7_topk_cu_8dabdab74cuda3std6ranges3__45__cpo4nextE)
_ZN37_INTERNAL_1185ba60_7_topk_cu_8dabdab74cuda3std6ranges3__45__cpo4nextE:
	.zero		1
	.type		_ZN37_INTERNAL_1185ba60_7_topk_cu_8dabdab74cuda3std6ranges3__45__cpo4swapE,@object
	.size		_ZN37_INTERNAL_1185ba60_7_topk_cu_8dabdab74cuda3std6ranges3__45__cpo4swapE,(_ZN37_INTERNAL_1185ba60_7_topk_cu_8dabdab76thrust23THRUST_300001_SM_800_NS12placeholders2_1E - _ZN37_INTERNAL_1185ba60_7_topk_cu_8dabdab74cuda3std6ranges3__45__cpo4swapE)
_ZN37_INTERNAL_1185ba60_7_topk_cu_8dabdab74cuda3std6ranges3__45__cpo4swapE:
	.zero		1
	.type		_ZN37_INTERNAL_1185ba60_7_topk_cu_8dabdab76thrust23THRUST_300001_SM_800_NS12placeholders2_1E,@object
	.size		_ZN37_INTERNAL_1185ba60_7_topk_cu_8dabdab76thrust23THRUST_300001_SM_800_NS12placeholders2_1E,(_ZN37_INTERNAL_1185ba60_7_topk_cu_8dabdab76thrust23THRUST_300001_SM_800_NS12placeholders2_3E - _ZN37_INTERNAL_1185ba60_7_topk_cu_8dabdab76thrust23THRUST_300001_SM_800_NS12placeholders2_1E)
_ZN37_INTERNAL_1185ba60_7_topk_cu_8dabdab76thrust23THRUST_300001_SM_800_NS12placeholders2_1E:
	.zero		1
	.type		_ZN37_INTERNAL_1185ba60_7_topk_cu_8dabdab76thrust23THRUST_300001_SM_800_NS12placeholders2_3E,@object
	.size		_ZN37_INTERNAL_1185ba60_7_topk_cu_8dabdab76thrust23THRUST_300001_SM_800_NS12placeholders2_3E,(_ZN37_INTERNAL_1185ba60_7_topk_cu_8dabdab74cuda3std3__45__cpo5beginE - _ZN37_INTERNAL_1185ba60_7_topk_cu_8dabdab76thrust23THRUST_300001_SM_800_NS12placeholders2_3E)
_ZN37_INTERNAL_1185ba60_7_topk_cu_8dabdab76thrust23THRUST_300001_SM_800_NS12placeholders2_3E:
	.zero		1
	.type		_ZN37_INTERNAL_1185ba60_7_topk_cu_8dabdab74cuda3std3__45__cpo5beginE,@object
	.size		_ZN37_INTERNAL_1185ba60_7_topk_cu_8dabdab74cuda3std3__45__cpo5beginE,(_ZN37_INTERNAL_1185ba60_7_topk_cu_8dabdab74cuda3std6ranges3__45__cpo5beginE - _ZN37_INTERNAL_1185ba60_7_topk_cu_8dabdab74cuda3std3__45__cpo5beginE)
_ZN37_INTERNAL_1185ba60_7_topk_cu_8dabdab74cuda3std3__45__cpo5beginE:
	.zero		1
	.type		_ZN37_INTERNAL_1185ba60_7_topk_cu_8dabdab74cuda3std6ranges3__45__cpo5beginE,@object
	.size		_ZN37_INTERNAL_1185ba60_7_topk_cu_8dabdab74cuda3std6ranges3__45__cpo5beginE,(_ZN37_INTERNAL_1185ba60_7_topk_cu_8dabdab74cuda3std3__439_GLOBAL__N__1185ba60_7_topk_cu_8dabdab76ignoreE - _ZN37_INTERNAL_1185ba60_7_topk_cu_8dabdab74cuda3std6ranges3__45__cpo5beginE)
_ZN37_INTERNAL_1185ba60_7_topk_cu_8dabdab74cuda3std6ranges3__45__cpo5beginE:
	.zero		1
	.type		_ZN37_INTERNAL_1185ba60_7_topk_cu_8dabdab74cuda3std3__439_GLOBAL__N__1185ba60_7_topk_cu_8dabdab76ignoreE,@object
	.size		_ZN37_INTERNAL_1185ba60_7_topk_cu_8dabdab74cuda3std3__439_GLOBAL__N__1185ba60_7_topk_cu_8dabdab76ignoreE,(_ZN37_INTERNAL_1185ba60_7_topk_cu_8dabdab74cuda3std6ranges3__45__cpo4dataE - _ZN37_INTERNAL_1185ba60_7_topk_cu_8dabdab74cuda3std3__439_GLOBAL__N__1185ba60_7_topk_cu_8dabdab76ignoreE)
_ZN37_INTERNAL_1185ba60_7_topk_cu_8dabdab74cuda3std3__439_GLOBAL__N__1185ba60_7_topk_cu_8dabdab76ignoreE:
	.zero		1
	.type		_ZN37_INTERNAL_1185ba60_7_topk_cu_8dabdab74cuda3std6ranges3__45__cpo4dataE,@object
	.size		_ZN37_INTERNAL_1185ba60_7_topk_cu_8dabdab74cuda3std6ranges3__45__cpo4dataE,(_ZN37_INTERNAL_1185ba60_7_topk_cu_8dabdab76thrust23THRUST_300001_SM_800_NS12placeholders2_7E - _ZN37_INTERNAL_1185ba60_7_topk_cu_8dabdab74cuda3std6ranges3__45__cpo4dataE)
_ZN37_INTERNAL_1185ba60_7_topk_cu_8dabdab74cuda3std6ranges3__45__cpo4dataE:
	.zero		1
	.type		_ZN37_INTERNAL_1185ba60_7_topk_cu_8dabdab76thrust23THRUST_300001_SM_800_NS12placeholders2_7E,@object
	.size		_ZN37_INTERNAL_1185ba60_7_topk_cu_8dabdab76thrust23THRUST_300001_SM_800_NS12placeholders2_7E,(_ZN37_INTERNAL_1185ba60_7_topk_cu_8dabdab74cuda3std3__45__cpo6rbeginE - _ZN37_INTERNAL_1185ba60_7_topk_cu_8dabdab76thrust23THRUST_300001_SM_800_NS12placeholders2_7E)
_ZN37_INTERNAL_1185ba60_7_topk_cu_8dabdab76thrust23THRUST_300001_SM_800_NS12placeholders2_7E:
	.zero		1
	.type		_ZN37_INTERNAL_1185ba60_7_topk_cu_8dabdab74cuda3std3__45__cpo6rbeginE,@object
	.size		_ZN37_INTERNAL_1185ba60_7_topk_cu_8dabdab74cuda3std3__45__cpo6rbeginE,(_ZN37_INTERNAL_1185ba60_7_topk_cu_8dabdab74cuda3std6ranges3__45__cpo7advanceE - _ZN37_INTERNAL_1185ba60_7_topk_cu_8dabdab74cuda3std3__45__cpo6rbeginE)
_ZN37_INTERNAL_1185ba60_7_topk_cu_8dabdab74cuda3std3__45__cpo6rbeginE:
	.zero		1
	.type		_ZN37_INTERNAL_1185ba60_7_topk_cu_8dabdab74cuda3std6ranges3__45__cpo7advanceE,@object
	.size		_ZN37_INTERNAL_1185ba60_7_topk_cu_8dabdab74cuda3std6ranges3__45__cpo7advanceE,(_ZN37_INTERNAL_1185ba60_7_topk_cu_8dabdab74cuda3std3__47nulloptE - _ZN37_INTERNAL_1185ba60_7_topk_cu_8dabdab74cuda3std6ranges3__45__cpo7advanceE)
_ZN37_INTERNAL_1185ba60_7_topk_cu_8dabdab74cuda3std6ranges3__45__cpo7advanceE:
	.zero		1
	.type		_ZN37_INTERNAL_1185ba60_7_topk_cu_8dabdab74cuda3std3__47nulloptE,@object
	.size		_ZN37_INTERNAL_1185ba60_7_topk_cu_8dabdab74cuda3std3__47nulloptE,(_ZN37_INTERNAL_1185ba60_7_topk_cu_8dabdab74cuda3std6ranges3__45__cpo8distanceE - _ZN37_INTERNAL_1185ba60_7_topk_cu_8dabdab74cuda3std3__47nulloptE)
_ZN37_INTERNAL_1185ba60_7_topk_cu_8dabdab74cuda3std3__47nulloptE:
	.zero		1
	.type		_ZN37_INTERNAL_1185ba60_7_topk_cu_8dabdab74cuda3std6ranges3__45__cpo8distanceE,@object
	.size		_ZN37_INTERNAL_1185ba60_7_topk_cu_8dabdab74cuda3std6ranges3__45__cpo8distanceE,(_ZN37_INTERNAL_1185ba60_7_topk_cu_8dabdab76thrust23THRUST_300001_SM_800_NS12placeholders2_6E - _ZN37_INTERNAL_1185ba60_7_topk_cu_8dabdab74cuda3std6ranges3__45__cpo8distanceE)
_ZN37_INTERNAL_1185ba60_7_topk_cu_8dabdab74cuda3std6ranges3__45__cpo8distanceE:
	.zero		1
	.type		_ZN37_INTERNAL_1185ba60_7_topk_cu_8dabdab76thrust23THRUST_300001_SM_800_NS12placeholders2_6E,@object
	.size		_ZN37_INTERNAL_1185ba60_7_topk_cu_8dabdab76thrust23THRUST_300001_SM_800_NS12placeholders2_6E,(_ZN37_INTERNAL_1185ba60_7_topk_cu_8dabdab74cuda3std3__45__cpo4cendE - _ZN37_INTERNAL_1185ba60_7_topk_cu_8dabdab76thrust23THRUST_300001_SM_800_NS12placeholders2_6E)
_ZN37_INTERNAL_1185ba60_7_topk_cu_8dabdab76thrust23THRUST_300001_SM_800_NS12placeholders2_6E:
	.zero		1
	.type		_ZN37_INTERNAL_1185ba60_7_topk_cu_8dabdab74cuda3std3__45__cpo4cendE,@object
	.size		_ZN37_INTERNAL_1185ba60_7_topk_cu_8dabdab74cuda3std3__45__cpo4cendE,(_ZN37_INTERNAL_1185ba60_7_topk_cu_8dabdab74cuda3std6ranges3__45__cpo4cendE - _ZN37_INTERNAL_1185ba60_7_topk_cu_8dabdab74cuda3std3__45__cpo4cendE)
_ZN37_INTERNAL_1185ba60_7_topk_cu_8dabdab74cuda3std3__45__cpo4cendE:
	.zero		1
	.type		_ZN37_INTERNAL_1185ba60_7_topk_cu_8dabdab74cuda3std6ranges3__45__cpo4cendE,@object
	.size		_ZN37_INTERNAL_1185ba60_7_topk_cu_8dabdab74cuda3std6ranges3__45__cpo4cendE,(_ZN37_INTERNAL_1185ba60_7_topk_cu_8dabdab74cuda3std3__420unreachable_sentinelE - _ZN37_INTERNAL_1185ba60_7_topk_cu_8dabdab74cuda3std6ranges3__45__cpo4cendE)
_ZN37_INTERNAL_1185ba60_7_topk_cu_8dabdab74cuda3std6ranges3__45__cpo4cendE:
	.zero		1
	.type		_ZN37_INTERNAL_1185ba60_7_topk_cu_8dabdab74cuda3std3__420unreachable_sentinelE,@object
	.size		_ZN37_INTERNAL_1185ba60_7_topk_cu_8dabdab74cuda3std3__420unreachable_sentinelE,(_ZN37_INTERNAL_1185ba60_7_topk_cu_8dabdab74cuda3std6ranges3__45__cpo5ssizeE - _ZN37_INTERNAL_1185ba60_7_topk_cu_8dabdab74cuda3std3__420unreachable_sentinelE)
_ZN37_INTERNAL_1185ba60_7_topk_cu_8dabdab74cuda3std3__420unreachable_sentinelE:
	.zero		1
	.type		_ZN37_INTERNAL_1185ba60_7_topk_cu_8dabdab74cuda3std6ranges3__45__cpo5ssizeE,@object
	.size		_ZN37_INTERNAL_1185ba60_7_topk_cu_8dabdab74cuda3std6ranges3__45__cpo5ssizeE,(_ZN37_INTERNAL_1185ba60_7_topk_cu_8dabdab76thrust23THRUST_300001_SM_800_NS12placeholders3_10E - _ZN37_INTERNAL_1185ba60_7_topk_cu_8dabdab74cuda3std6ranges3__45__cpo5ssizeE)
_ZN37_INTERNAL_1185ba60_7_topk_cu_8dabdab74cuda3std6ranges3__45__cpo5ssizeE:
	.zero		1
	.type		_ZN37_INTERNAL_1185ba60_7_topk_cu_8dabdab76thrust23THRUST_300001_SM_800_NS12placeholders3_10E,@object
	.size		_ZN37_INTERNAL_1185ba60_7_topk_cu_8dabdab76thrust23THRUST_300001_SM_800_NS12placeholders3_10E,(_ZN37_INTERNAL_1185ba60_7_topk_cu_8dabdab74cuda3std3__45__cpo5crendE - _ZN37_INTERNAL_1185ba60_7_topk_cu_8dabdab76thrust23THRUST_300001_SM_800_NS12placeholders3_10E)
_ZN37_INTERNAL_1185ba60_7_topk_cu_8dabdab76thrust23THRUST_300001_SM_800_NS12placeholders3_10E:
	.zero		1
	.type		_ZN37_INTERNAL_1185ba60_7_topk_cu_8dabdab74cuda3std3__45__cpo5crendE,@object
	.size		_ZN37_INTERNAL_1185ba60_7_topk_cu_8dabdab74cuda3std3__45__cpo5crendE,(_ZN37_INTERNAL_1185ba60_7_topk_cu_8dabdab74cuda3std6ranges3__45__cpo4prevE - _ZN37_INTERNAL_1185ba60_7_topk_cu_8dabdab74cuda3std3__45__cpo5crendE)
_ZN37_INTERNAL_1185ba60_7_topk_cu_8dabdab74cuda3std3__45__cpo5crendE:
	.zero		1
	.type		_ZN37_INTERNAL_1185ba60_7_topk_cu_8dabdab74cuda3std6ranges3__45__cpo4prevE,@object
	.size		_ZN37_INTERNAL_1185ba60_7_topk_cu_8dabdab74cuda3std6ranges3__45__cpo4prevE,(_ZN37_INTERNAL_1185ba60_7_topk_cu_8dabdab74cuda3std6ranges3__45__cpo9iter_moveE - _ZN37_INTERNAL_1185ba60_7_topk_cu_8dabdab74cuda3std6ranges3__45__cpo4prevE)
_ZN37_INTERNAL_1185ba60_7_topk_cu_8dabdab74cuda3std6ranges3__45__cpo4prevE:
	.zero		1
	.type		_ZN37_INTERNAL_1185ba60_7_topk_cu_8dabdab74cuda3std6ranges3__45__cpo9iter_moveE,@object
	.size		_ZN37_INTERNAL_1185ba60_7_topk_cu_8dabdab74cuda3std6ranges3__45__cpo9iter_moveE,(_ZN37_INTERNAL_1185ba60_7_topk_cu_8dabdab76thrust23THRUST_300001_SM_800_NS12placeholders2_2E - _ZN37_INTERNAL_1185ba60_7_topk_cu_8dabdab74cuda3std6ranges3__45__cpo9iter_moveE)
_ZN37_INTERNAL_1185ba60_7_topk_cu_8dabdab74cuda3std6ranges3__45__cpo9iter_moveE:
	.zero		1
	.type		_ZN37_INTERNAL_1185ba60_7_topk_cu_8dabdab76thrust23THRUST_300001_SM_800_NS12placeholders2_2E,@object
	.size		_ZN37_INTERNAL_1185ba60_7_topk_cu_8dabdab76thrust23THRUST_300001_SM_800_NS12placeholders2_2E,(_ZN37_INTERNAL_1185ba60_7_topk_cu_8dabdab76thrust23THRUST_300001_SM_800_NS12placeholders2_4E - _ZN37_INTERNAL_1185ba60_7_topk_cu_8dabdab76thrust23THRUST_300001_SM_800_NS12placeholders2_2E)
_ZN37_INTERNAL_1185ba60_7_topk_cu_8dabdab76thrust23THRUST_300001_SM_800_NS12placeholders2_2E:
	.zero		1
	.type		_ZN37_INTERNAL_1185ba60_7_topk_cu_8dabdab76thrust23THRUST_300001_SM_800_NS12placeholders2_4E,@object
	.size		_ZN37_INTERNAL_1185ba60_7_topk_cu_8dabdab76thrust23THRUST_300001_SM_800_NS12placeholders2_4E,(_ZN37_INTERNAL_1185ba60_7_topk_cu_8dabdab74cuda3std3__45__cpo3endE - _ZN37_INTERNAL_1185ba60_7_topk_cu_8dabdab76thrust23THRUST_300001_SM_800_NS12placeholders2_4E)
_ZN37_INTERNAL_1185ba60_7_topk_cu_8dabdab76thrust23THRUST_300001_SM_800_NS12placeholders2_4E:
	.zero		1
	.type		_ZN37_INTERNAL_1185ba60_7_topk_cu_8dabdab74cuda3std3__45__cpo3endE,@object
	.size		_ZN37_INTERNAL_1185ba60_7_topk_cu_8dabdab74cuda3std3__45__cpo3endE,(_ZN37_INTERNAL_1185ba60_7_topk_cu_8dabdab74cuda3std6ranges3__45__cpo3endE - _ZN37_INTERNAL_1185ba60_7_topk_cu_8dabdab74cuda3std3__45__cpo3endE)
_ZN37_INTERNAL_1185ba60_7_topk_cu_8dabdab74cuda3std3__45__cpo3endE:
	.zero		1
	.type		_ZN37_INTERNAL_1185ba60_7_topk_cu_8dabdab74cuda3std6ranges3__45__cpo3endE,@object
	.size		_ZN37_INTERNAL_1185ba60_7_topk_cu_8dabdab74cuda3std6ranges3__45__cpo3endE,(_ZN37_INTERNAL_1185ba60_7_topk_cu_8dabdab74cuda3std3__419piecewise_constructE - _ZN37_INTERNAL_1185ba60_7_topk_cu_8dabdab74cuda3std6ranges3__45__cpo3endE)
_ZN37_INTERNAL_1185ba60_7_topk_cu_8dabdab74cuda3std6ranges3__45__cpo3endE:
	.zero		1
	.type		_ZN37_INTERNAL_1185ba60_7_topk_cu_8dabdab74cuda3std3__419piecewise_constructE,@object
	.size		_ZN37_INTERNAL_1185ba60_7_topk_cu_8dabdab74cuda3std3__419piecewise_constructE,(_ZN37_INTERNAL_1185ba60_7_topk_cu_8dabdab74cuda3std6ranges3__45__cpo5cdataE - _ZN37_INTERNAL_1185ba60_7_topk_cu_8dabdab74cuda3std3__419piecewise_constructE)
_ZN37_INTERNAL_1185ba60_7_topk_cu_8dabdab74cuda3std3__419piecewise_constructE:
	.zero		1
	.type		_ZN37_INTERNAL_1185ba60_7_topk_cu_8dabdab74cuda3std6ranges3__45__cpo5cdataE,@object
	.size		_ZN37_INTERNAL_1185ba60_7_topk_cu_8dabdab74cuda3std6ranges3__45__cpo5cdataE,(_ZN37_INTERNAL_1185ba60_7_topk_cu_8dabdab76thrust23THRUST_300001_SM_800_NS12placeholders2_8E - _ZN37_INTERNAL_1185ba60_7_topk_cu_8dabdab74cuda3std6ranges3__45__cpo5cdataE)
_ZN37_INTERNAL_1185ba60_7_topk_cu_8dabdab74cuda3std6ranges3__45__cpo5cdataE:
	.zero		1
	.type		_ZN37_INTERNAL_1185ba60_7_topk_cu_8dabdab76thrust23THRUST_300001_SM_800_NS12placeholders2_8E,@object
	.size		_ZN37_INTERNAL_1185ba60_7_topk_cu_8dabdab76thrust23THRUST_300001_SM_800_NS12placeholders2_8E,(_ZN37_INTERNAL_1185ba60_7_topk_cu_8dabdab74cuda3std3__45__cpo4rendE - _ZN37_INTERNAL_1185ba60_7_topk_cu_8dabdab76thrust23THRUST_300001_SM_800_NS12placeholders2_8E)
_ZN37_INTERNAL_1185ba60_7_topk_cu_8dabdab76thrust23THRUST_300001_SM_800_NS12placeholders2_8E:
	.zero		1
	.type		_ZN37_INTERNAL_1185ba60_7_topk_cu_8dabdab74cuda3std3__45__cpo4rendE,@object
	.size		_ZN37_INTERNAL_1185ba60_7_topk_cu_8dabdab74cuda3std3__45__cpo4rendE,(_ZN37_INTERNAL_1185ba60_7_topk_cu_8dabdab74cuda3std6ranges3__45__cpo9iter_swapE - _ZN37_INTERNAL_1185ba60_7_topk_cu_8dabdab74cuda3std3__45__cpo4rendE)
_ZN37_INTERNAL_1185ba60_7_topk_cu_8dabdab74cuda3std3__45__cpo4rendE:
	.zero		1
	.type		_ZN37_INTERNAL_1185ba60_7_topk_cu_8dabdab74cuda3std6ranges3__45__cpo9iter_swapE,@object
	.size		_ZN37_INTERNAL_1185ba60_7_topk_cu_8dabdab74cuda3std6ranges3__45__cpo9iter_swapE,(_ZN37_INTERNAL_1185ba60_7_topk_cu_8dabdab74cuda3std3__48unexpectE - _ZN37_INTERNAL_1185ba60_7_topk_cu_8dabdab74cuda3std6ranges3__45__cpo9iter_swapE)
_ZN37_INTERNAL_1185ba60_7_topk_cu_8dabdab74cuda3std6ranges3__45__cpo9iter_swapE:
	.zero		1
	.type		_ZN37_INTERNAL_1185ba60_7_topk_cu_8dabdab74cuda3std3__48unexpectE,@object
	.size		_ZN37_INTERNAL_1185ba60_7_topk_cu_8dabdab74cuda3std3__48unexpectE,(_ZN37_INTERNAL_1185ba60_7_topk_cu_8dabdab76thrust23THRUST_300001_SM_800_NS6system6detail10sequential3seqE - _ZN37_INTERNAL_1185ba60_7_topk_cu_8dabdab74cuda3std3__48unexpectE)
_ZN37_INTERNAL_1185ba60_7_topk_cu_8dabdab74cuda3std3__48unexpectE:
	.zero		1
	.type		_ZN37_INTERNAL_1185ba60_7_topk_cu_8dabdab76thrust23THRUST_300001_SM_800_NS6system6detail10sequential3seqE,@object
	.size		_ZN37_INTERNAL_1185ba60_7_topk_cu_8dabdab76thrust23THRUST_300001_SM_800_NS6system6detail10sequential3seqE,(.L_29 - _ZN37_INTERNAL_1185ba60_7_topk_cu_8dabdab76thrust23THRUST_300001_SM_800_NS6system6detail10sequential3seqE)
_ZN37_INTERNAL_1185ba60_7_topk_cu_8dabdab76thrust23THRUST_300001_SM_800_NS6system6detail10sequential3seqE:
	.zero		1
.L_29:


//--------------------- .nv.shared._ZN4vllm10persistent22persistent_topk_kernelILj2EEEvNS0_20PersistentTopKParamsE --------------------------
	.section	.nv.shared._ZN4vllm10persistent22persistent_topk_kernelILj2EEEvNS0_20PersistentTopKParamsE,"aw",@nobits
	.sectionflags	@""
	.align	16


//--------------------- .nv.shared._ZN4vllm10persistent22persistent_topk_kernelILj4EEEvNS0_20PersistentTopKParamsE --------------------------
	.section	.nv.shared._ZN4vllm10persistent22persistent_topk_kernelILj4EEEvNS0_20PersistentTopKParamsE,"aw",@nobits
	.sectionflags	@""
	.align	16


//--------------------- .nv.shared._ZN4vllm25FilteredTopKUnifiedKernelIfiLi4EEEvPKT_PT0_PKS4_jjj --------------------------
	.section	.nv.shared._ZN4vllm25FilteredTopKUnifiedKernelIfiLi4EEEvPKT_PT0_PKS4_jjj,"aw",@nobits
	.sectionflags	@""
	.align	128
.nv.shared._ZN4vllm25FilteredTopKUnifiedKernelIfiLi4EEEvPKT_PT0_PKS4_jjj:
	.zero		11664


//--------------------- .nv.shared._ZN4vllm25FilteredTopKUnifiedKernelIfiLi2EEEvPKT_PT0_PKS4_jjj --------------------------
	.section	.nv.shared._ZN4vllm25FilteredTopKUnifiedKernelIfiLi2EEEvPKT_PT0_PKS4_jjj,"aw",@nobits
	.sectionflags	@""
	.align	128
.nv.shared._ZN4vllm25FilteredTopKUnifiedKernelIfiLi2EEEvPKT_PT0_PKS4_jjj:
	.zero		11664


//--------------------- .nv.shared._ZN4vllm25FilteredTopKUnifiedKernelIfiLi1EEEvPKT_PT0_PKS4_jjj --------------------------
	.section	.nv.shared._ZN4vllm25FilteredTopKUnifiedKernelIfiLi1EEEvPKT_PT0_PKS4_jjj,"aw",@nobits
	.sectionflags	@""
	.align	128
.nv.shared._ZN4vllm25FilteredTopKUnifiedKernelIfiLi1EEEvPKT_PT0_PKS4_jjj:
	.zero		11664


//--------------------- .nv.shared._ZN3cub17CUB_300001_SM_8006detail11EmptyKernelIvEEvv --------------------------
	.section	.nv.shared._ZN3cub17CUB_300001_SM_8006detail11EmptyKernelIvEEvv,"aw",@nobits
	.sectionflags	@""
	.align	16
